	.target	sm_90a

	.elftype	@"ET_EXEC"


//--------------------- .note.nv.tkinfo           --------------------------
	.section	.note.nv.tkinfo,"",@"SHT_NOTE"
	.sectionflags	@"SHF_NOTE_NV_TKINFO"
	.tkinfo
        /*0018*/ 	.word	0x00000002
        /*0030*/ 	.string	""
        /*0030*/ 	.string	"ptxas"
        /*0030*/ 	.string	"Cuda compilation tools, release 13.0, V13.0.88"
        /*0030*/ 	.string	"Build cuda_13.0.r13.0/compiler.36424714_0"
        /*0030*/ 	.string	"-arch sm_90a -m 64 "



//--------------------- .note.nv.cuinfo           --------------------------
	.section	.note.nv.cuinfo,"",@"SHT_NOTE"
	.sectionflags	@"SHF_NOTE_NV_CUINFO"
        /*0018*/ 	.short	0x0002
        /*001a*/ 	.short	0x005a
        /*001c*/ 	.short	0x0082
	.zero		2


//--------------------- .nv.info                  --------------------------
	.section	.nv.info,"",@"SHT_CUDA_INFO"
	.align	4


	//----- nvinfo : EIATTR_REGCOUNT
	.align		4
        /*0000*/ 	.byte	0x04, 0x2f
        /*0002*/ 	.short	(.L_21 - .L_20)
	.align		4
.L_20:
        /*0004*/ 	.word	index@(_ZN7cutlass13device_kernelIN5flash11enable_sm90INS1_16FlashAttnFwdSm90INS1_25CollectiveMainloopFwdSm90ILi2EN4cute5tupleIJNS5_1CILi1EEES8_S8_EEENS6_IJNS7_ILi192EEENS7_ILi128EEENS7_ILi96EEEEEELi96ENS_12float_e4m3_tEfNS_4arch4Sm90ELb1ELb0ELb1ELb1ELb0ELb1ELb0ELb1ELb1ELb1ELb0ELb0EEENS1_21CollectiveEpilogueFwdINS6_IJSA_SC_SB_EEES9_NS_10bfloat16_tESG_Li384ELb1ELb1ELb0ELb1EEENS1_36VarlenDynamicPersistentTileSchedulerILi192ELi128ELi384ELi128ELb0ELb1ELb1ELb1ELb1ELb1EEEEEEEEEvNT_6ParamsE)
        /*0008*/ 	.word	0x00000080


	//----- nvinfo : EIATTR_FRAME_SIZE
	.align		4
.L_21:
        /*000c*/ 	.byte	0x04, 0x11
        /*000e*/ 	.short	(.L_23 - .L_22)
	.align		4
.L_22:
        /*0010*/ 	.word	index@(_ZN7cutlass13device_kernelIN5flash11enable_sm90INS1_16FlashAttnFwdSm90INS1_25CollectiveMainloopFwdSm90ILi2EN4cute5tupleIJNS5_1CILi1EEES8_S8_EEENS6_IJNS7_ILi192EEENS7_ILi128EEENS7_ILi96EEEEEELi96ENS_12float_e4m3_tEfNS_4arch4Sm90ELb1ELb0ELb1ELb1ELb0ELb1ELb0ELb1ELb1ELb1ELb0ELb0EEENS1_21CollectiveEpilogueFwdINS6_IJSA_SC_SB_EEES9_NS_10bfloat16_tESG_Li384ELb1ELb1ELb0ELb1EEENS1_36VarlenDynamicPersistentTileSchedulerILi192ELi128ELi384ELi128ELb0ELb1ELb1ELb1ELb1ELb1EEEEEEEEEvNT_6ParamsE)
        /*0014*/ 	.word	0x00000088


	//----- nvinfo : EIATTR_REGCOUNT
	.align		4
.L_23:
        /*0018*/ 	.byte	0x04, 0x2f
        /*001a*/ 	.short	(.L_25 - .L_24)
	.align		4
.L_24:
        /*001c*/ 	.word	index@(_ZN7cutlass13device_kernelIN5flash11enable_sm90INS1_16FlashAttnFwdSm90INS1_25CollectiveMainloopFwdSm90ILi2EN4cute5tupleIJNS5_1CILi1EEES8_S8_EEENS6_IJNS7_ILi192EEENS7_ILi128EEENS7_ILi96EEEEEELi96ENS_12float_e4m3_tEfNS_4arch4Sm90ELb1ELb0ELb1ELb1ELb0ELb0ELb0ELb1ELb1ELb1ELb0ELb0EEENS1_21CollectiveEpilogueFwdINS6_IJSA_SC_SB_EEES9_NS_10bfloat16_tESG_Li384ELb1ELb1ELb0ELb1EEENS1_36VarlenDynamicPersistentTileSchedulerILi192ELi128ELi384ELi128ELb0ELb1ELb1ELb1ELb1ELb1EEEEEEEEEvNT_6ParamsE)
        /*0020*/ 	.word	0x00000080


	//----- nvinfo : EIATTR_FRAME_SIZE
	.align		4
.L_25:
        /*0024*/ 	.byte	0x04, 0x11
        /*0026*/ 	.short	(.L_27 - .L_26)
	.align		4
.L_26:
        /*0028*/ 	.word	index@(_ZN7cutlass13device_kernelIN5flash11enable_sm90INS1_16FlashAttnFwdSm90INS1_25CollectiveMainloopFwdSm90ILi2EN4cute5tupleIJNS5_1CILi1EEES8_S8_EEENS6_IJNS7_ILi192EEENS7_ILi128EEENS7_ILi96EEEEEELi96ENS_12float_e4m3_tEfNS_4arch4Sm90ELb1ELb0ELb1ELb1ELb0ELb0ELb0ELb1ELb1ELb1ELb0ELb0EEENS1_21CollectiveEpilogueFwdINS6_IJSA_SC_SB_EEES9_NS_10bfloat16_tESG_Li384ELb1ELb1ELb0ELb1EEENS1_36VarlenDynamicPersistentTileSchedulerILi192ELi128ELi384ELi128ELb0ELb1ELb1ELb1ELb1ELb1EEEEEEEEEvNT_6ParamsE)
        /*002c*/ 	.word	0x00000018


	//----- nvinfo : EIATTR_REGCOUNT
	.align		4
.L_27:
        /*0030*/ 	.byte	0x04, 0x2f
        /*0032*/ 	.short	(.L_29 - .L_28)
	.align		4
.L_28:
        /*0034*/ 	.word	index@(_ZN7cutlass13device_kernelIN5flash11enable_sm90INS1_16FlashAttnFwdSm90INS1_25CollectiveMainloopFwdSm90ILi2EN4cute5tupleIJNS5_1CILi1EEES8_S8_EEENS6_IJNS7_ILi192EEENS7_ILi128EEENS7_ILi96EEEEEELi96ENS_12float_e4m3_tEfNS_4arch4Sm90ELb1ELb0ELb1ELb0ELb0ELb0ELb0ELb1ELb1ELb1ELb0ELb0EEENS1_21CollectiveEpilogueFwdINS6_IJSA_SC_SB_EEES9_NS_10bfloat16_tESG_Li384ELb0ELb1ELb0ELb1EEENS1_30DynamicPersistentTileSchedulerILi384ELi128ELb0ELb1ELb1EEEEEEEEEvNT_6ParamsE)
        /*0038*/ 	.word	0x00000080


	//----- nvinfo : EIATTR_FRAME_SIZE
	.align		4
.L_29:
        /*003c*/ 	.byte	0x04, 0x11
        /*003e*/ 	.short	(.L_31 - .L_30)
	.align		4
.L_30:
        /*0040*/ 	.word	index@(_ZN7cutlass13device_kernelIN5flash11enable_sm90INS1_16FlashAttnFwdSm90INS1_25CollectiveMainloopFwdSm90ILi2EN4cute5tupleIJNS5_1CILi1EEES8_S8_EEENS6_IJNS7_ILi192EEENS7_ILi128EEENS7_ILi96EEEEEELi96ENS_12float_e4m3_tEfNS_4arch4Sm90ELb1ELb0ELb1ELb0ELb0ELb0ELb0ELb1ELb1ELb1ELb0ELb0EEENS1_21CollectiveEpilogueFwdINS6_IJSA_SC_SB_EEES9_NS_10bfloat16_tESG_Li384ELb0ELb1ELb0ELb1EEENS1_30DynamicPersistentTileSchedulerILi384ELi128ELb0ELb1ELb1EEEEEEEEEvNT_6ParamsE)
        /*0044*/ 	.word	0x00000008


	//----- nvinfo : EIATTR_REGCOUNT
	.align		4
.L_31:
        /*0048*/ 	.byte	0x04, 0x2f
        /*004a*/ 	.short	(.L_33 - .L_32)
	.align		4
.L_32:
        /*004c*/ 	.word	index@(_ZN7cutlass13device_kernelIN5flash11enable_sm90INS1_16FlashAttnFwdSm90INS1_25CollectiveMainloopFwdSm90ILi2EN4cute5tupleIJNS5_1CILi1EEES8_S8_EEENS6_IJNS7_ILi192EEENS7_ILi128EEENS7_ILi96EEEEEELi96ENS_12float_e4m3_tEfNS_4arch4Sm90ELb0ELb1ELb1ELb1ELb0ELb1ELb0ELb1ELb1ELb1ELb0ELb0EEENS1_21CollectiveEpilogueFwdINS6_IJSA_SC_SB_EEES9_NS_10bfloat16_tESG_Li384ELb1ELb1ELb0ELb1EEENS1_36VarlenDynamicPersistentTileSchedulerILi192ELi128ELi384ELi128ELb0ELb1ELb1ELb1ELb0ELb1EEEEEEEEEvNT_6ParamsE)
        /*0050*/ 	.word	0x00000080


	//----- nvinfo : EIATTR_FRAME_SIZE
	.align		4
.L_33:
        /*0054*/ 	.byte	0x04, 0x11
        /*0056*/ 	.short	(.L_35 - .L_34)
	.align		4
.L_34:
        /*0058*/ 	.word	index@(_ZN7cutlass13device_kernelIN5flash11enable_sm90INS1_16FlashAttnFwdSm90INS1_25CollectiveMainloopFwdSm90ILi2EN4cute5tupleIJNS5_1CILi1EEES8_S8_EEENS6_IJNS7_ILi192EEENS7_ILi128EEENS7_ILi96EEEEEELi96ENS_12float_e4m3_tEfNS_4arch4Sm90ELb0ELb1ELb1ELb1ELb0ELb1ELb0ELb1ELb1ELb1ELb0ELb0EEENS1_21CollectiveEpilogueFwdINS6_IJSA_SC_SB_EEES9_NS_10bfloat16_tESG_Li384ELb1ELb1ELb0ELb1EEENS1_36VarlenDynamicPersistentTileSchedulerILi192ELi128ELi384ELi128ELb0ELb1ELb1ELb1ELb0ELb1EEEEEEEEEvNT_6ParamsE)
        /*005c*/ 	.word	0x00000088


	//----- nvinfo : EIATTR_REGCOUNT
	.align		4
.L_35:
        /*0060*/ 	.byte	0x04, 0x2f
        /*0062*/ 	.short	(.L_37 - .L_36)
	.align		4
.L_36:
        /*0064*/ 	.word	index@(_ZN7cutlass13device_kernelIN5flash11enable_sm90INS1_16FlashAttnFwdSm90INS1_25CollectiveMainloopFwdSm90ILi2EN4cute5tupleIJNS5_1CILi1EEES8_S8_EEENS6_IJNS7_ILi192EEENS7_ILi128EEENS7_ILi96EEEEEELi96ENS_12float_e4m3_tEfNS_4arch4Sm90ELb0ELb1ELb1ELb1ELb0ELb0ELb0ELb1ELb1ELb1ELb0ELb0EEENS1_21CollectiveEpilogueFwdINS6_IJSA_SC_SB_EEES9_NS_10bfloat16_tESG_Li384ELb1ELb1ELb0ELb1EEENS1_36VarlenDynamicPersistentTileSchedulerILi192ELi128ELi384ELi128ELb0ELb1ELb1ELb1ELb0ELb1EEEEEEEEEvNT_6ParamsE)
        /*0068*/ 	.word	0x00000080


	//----- nvinfo : EIATTR_FRAME_SIZE
	.align		4
.L_37:
        /*006c*/ 	.byte	0x04, 0x11
        /*006e*/ 	.short	(.L_39 - .L_38)
	.align		4
.L_38:
        /*0070*/ 	.word	index@(_ZN7cutlass13device_kernelIN5flash11enable_sm90INS1_16FlashAttnFwdSm90INS1_25CollectiveMainloopFwdSm90ILi2EN4cute5tupleIJNS5_1CILi1EEES8_S8_EEENS6_IJNS7_ILi192EEENS7_ILi128EEENS7_ILi96EEEEEELi96ENS_12float_e4m3_tEfNS_4arch4Sm90ELb0ELb1ELb1ELb1ELb0ELb0ELb0ELb1ELb1ELb1ELb0ELb0EEENS1_21CollectiveEpilogueFwdINS6_IJSA_SC_SB_EEES9_NS_10bfloat16_tESG_Li384ELb1ELb1ELb0ELb1EEENS1_36VarlenDynamicPersistentTileSchedulerILi192ELi128ELi384ELi128ELb0ELb1ELb1ELb1ELb0ELb1EEEEEEEEEvNT_6ParamsE)
        /*0074*/ 	.word	0x00000010


	//----- nvinfo : EIATTR_REGCOUNT
	.align		4
.L_39:
        /*0078*/ 	.byte	0x04, 0x2f
        /*007a*/ 	.short	(.L_41 - .L_40)
	.align		4
.L_40:
        /*007c*/ 	.word	index@(_ZN7cutlass13device_kernelIN5flash11enable_sm90INS1_16FlashAttnFwdSm90INS1_25CollectiveMainloopFwdSm90ILi2EN4cute5tupleIJNS5_1CILi1EEES8_S8_EEENS6_IJNS7_ILi192EEENS7_ILi128EEENS7_ILi96EEEEEELi96ENS_12float_e4m3_tEfNS_4arch4Sm90ELb0ELb1ELb1ELb0ELb0ELb0ELb0ELb1ELb1ELb1ELb0ELb0EEENS1_21CollectiveEpilogueFwdINS6_IJSA_SC_SB_EEES9_NS_10bfloat16_tESG_Li384ELb0ELb1ELb0ELb1EEENS1_30DynamicPersistentTileSchedulerILi384ELi128ELb0ELb1ELb1EEEEEEEEEvNT_6ParamsE)
        /*0080*/ 	.word	0x00000080


	//----- nvinfo : EIATTR_FRAME_SIZE
	.align		4
.L_41:
        /*0084*/ 	.byte	0x04, 0x11
        /*0086*/ 	.short	(.L_43 - .L_42)
	.align		4
.L_42:
        /*0088*/ 	.word	index@(_ZN7cutlass13device_kernelIN5flash11enable_sm90INS1_16FlashAttnFwdSm90INS1_25CollectiveMainloopFwdSm90ILi2EN4cute5tupleIJNS5_1CILi1EEES8_S8_EEENS6_IJNS7_ILi192EEENS7_ILi128EEENS7_ILi96EEEEEELi96ENS_12float_e4m3_tEfNS_4arch4Sm90ELb0ELb1ELb1ELb0ELb0ELb0ELb0ELb1ELb1ELb1ELb0ELb0EEENS1_21CollectiveEpilogueFwdINS6_IJSA_SC_SB_EEES9_NS_10bfloat16_tESG_Li384ELb0ELb1ELb0ELb1EEENS1_30DynamicPersistentTileSchedulerILi384ELi128ELb0ELb1ELb1EEEEEEEEEvNT_6ParamsE)
        /*008c*/ 	.word	0x00000008


	//----- nvinfo : EIATTR_REGCOUNT
	.align		4
.L_43:
        /*0090*/ 	.byte	0x04, 0x2f
        /*0092*/ 	.short	(.L_45 - .L_44)
	.align		4
.L_44:
        /*0094*/ 	.word	index@(_ZN7cutlass13device_kernelIN5flash11enable_sm90INS1_16FlashAttnFwdSm90INS1_25CollectiveMainloopFwdSm90ILi2EN4cute5tupleIJNS5_1CILi1EEES8_S8_EEENS6_IJNS7_ILi192EEENS7_ILi128EEENS7_ILi96EEEEEELi96ENS_12float_e4m3_tEfNS_4arch4Sm90ELb0ELb0ELb1ELb1ELb0ELb1ELb0ELb1ELb1ELb1ELb0ELb0EEENS1_21CollectiveEpilogueFwdINS6_IJSA_SC_SB_EEES9_NS_10bfloat16_tESG_Li384ELb1ELb1ELb0ELb1EEENS1_36VarlenDynamicPersistentTileSchedulerILi192ELi128ELi384ELi128ELb0ELb1ELb1ELb0ELb1ELb1EEEEEEEEEvNT_6ParamsE)
        /*0098*/ 	.word	0x00000080


	//----- nvinfo : EIATTR_FRAME_SIZE
	.align		4
.L_45:
        /*009c*/ 	.byte	0x04, 0x11
        /*009e*/ 	.short	(.L_47 - .L_46)
	.align		4
.L_46:
        /*00a0*/ 	.word	index@(_ZN7cutlass13device_kernelIN5flash11enable_sm90INS1_16FlashAttnFwdSm90INS1_25CollectiveMainloopFwdSm90ILi2EN4cute5tupleIJNS5_1CILi1EEES8_S8_EEENS6_IJNS7_ILi192EEENS7_ILi128EEENS7_ILi96EEEEEELi96ENS_12float_e4m3_tEfNS_4arch4Sm90ELb0ELb0ELb1ELb1ELb0ELb1ELb0ELb1ELb1ELb1ELb0ELb0EEENS1_21CollectiveEpilogueFwdINS6_IJSA_SC_SB_EEES9_NS_10bfloat16_tESG_Li384ELb1ELb1ELb0ELb1EEENS1_36VarlenDynamicPersistentTileSchedulerILi192ELi128ELi384ELi128ELb0ELb1ELb1ELb0ELb1ELb1EEEEEEEEEvNT_6ParamsE)
        /*00a4*/ 	.word	0x00000070


	//----- nvinfo : EIATTR_REGCOUNT
	.align		4
.L_47:
        /*00a8*/ 	.byte	0x04, 0x2f
        /*00aa*/ 	.short	(.L_49 - .L_48)
	.align		4
.L_48:
        /*00ac*/ 	.word	index@(_ZN7cutlass13device_kernelIN5flash11enable_sm90INS1_16FlashAttnFwdSm90INS1_25CollectiveMainloopFwdSm90ILi2EN4cute5tupleIJNS5_1CILi1EEES8_S8_EEENS6_IJNS7_ILi192EEENS7_ILi128EEENS7_ILi96EEEEEELi96ENS_12float_e4m3_tEfNS_4arch4Sm90ELb0ELb0ELb1ELb1ELb0ELb0ELb0ELb1ELb1ELb1ELb0ELb0EEENS1_21CollectiveEpilogueFwdINS6_IJSA_SC_SB_EEES9_NS_10bfloat16_tESG_Li384ELb1ELb1ELb0ELb1EEENS1_36VarlenDynamicPersistentTileSchedulerILi192ELi128ELi384ELi128ELb0ELb1ELb1ELb0ELb1ELb1EEEEEEEEEvNT_6ParamsE)
        /*00b0*/ 	.word	0x00000080


	//----- nvinfo : EIATTR_FRAME_SIZE
	.align		4
.L_49:
        /*00b4*/ 	.byte	0x04, 0x11
        /*00b6*/ 	.short	(.L_51 - .L_50)
	.align		4
.L_50:
        /*00b8*/ 	.word	index@(_ZN7cutlass13device_kernelIN5flash11enable_sm90INS1_16FlashAttnFwdSm90INS1_25CollectiveMainloopFwdSm90ILi2EN4cute5tupleIJNS5_1CILi1EEES8_S8_EEENS6_IJNS7_ILi192EEENS7_ILi128EEENS7_ILi96EEEEEELi96ENS_12float_e4m3_tEfNS_4arch4Sm90ELb0ELb0ELb1ELb1ELb0ELb0ELb0ELb1ELb1ELb1ELb0ELb0EEENS1_21CollectiveEpilogueFwdINS6_IJSA_SC_SB_EEES9_NS_10bfloat16_tESG_Li384ELb1ELb1ELb0ELb1EEENS1_36VarlenDynamicPersistentTileSchedulerILi192ELi128ELi384ELi128ELb0ELb1ELb1ELb0ELb1ELb1EEEEEEEEEvNT_6ParamsE)
        /*00bc*/ 	.word	0x00000010


	//----- nvinfo : EIATTR_REGCOUNT
	.align		4
.L_51:
        /*00c0*/ 	.byte	0x04, 0x2f
        /*00c2*/ 	.short	(.L_53 - .L_52)
	.align		4
.L_52:
        /*00c4*/ 	.word	index@(_ZN7cutlass13device_kernelIN5flash11enable_sm90INS1_16FlashAttnFwdSm90INS1_25CollectiveMainloopFwdSm90ILi2EN4cute5tupleIJNS5_1CILi1EEES8_S8_EEENS6_IJNS7_ILi192EEENS7_ILi128EEENS7_ILi96EEEEEELi96ENS_12float_e4m3_tEfNS_4arch4Sm90ELb0ELb0ELb1ELb0ELb0ELb0ELb0ELb1ELb1ELb1ELb0ELb0EEENS1_21CollectiveEpilogueFwdINS6_IJSA_SC_SB_EEES9_NS_10bfloat16_tESG_Li384ELb0ELb1ELb0ELb1EEENS1_29StaticPersistentTileSchedulerILb0EEEEEEEEEvNT_6ParamsE)
        /*00c8*/ 	.word	0x00000080


	//----- nvinfo : EIATTR_FRAME_SIZE
	.align		4
.L_53:
        /*00cc*/ 	.byte	0x04, 0x11
        /*00ce*/ 	.short	(.L_55 - .L_54)
	.align		4
.L_54:
        /*00d0*/ 	.word	index@(_ZN7cutlass13device_kernelIN5flash11enable_sm90INS1_16FlashAttnFwdSm90INS1_25CollectiveMainloopFwdSm90ILi2EN4cute5tupleIJNS5_1CILi1EEES8_S8_EEENS6_IJNS7_ILi192EEENS7_ILi128EEENS7_ILi96EEEEEELi96ENS_12float_e4m3_tEfNS_4arch4Sm90ELb0ELb0ELb1ELb0ELb0ELb0ELb0ELb1ELb1ELb1ELb0ELb0EEENS1_21CollectiveEpilogueFwdINS6_IJSA_SC_SB_EEES9_NS_10bfloat16_tESG_Li384ELb0ELb1ELb0ELb1EEENS1_29StaticPersistentTileSchedulerILb0EEEEEEEEEvNT_6ParamsE)
        /*00d4*/ 	.word	0x00000000


	//----- nvinfo : EIATTR_MIN_STACK_SIZE
	.align		4
.L_55:
        /*00d8*/ 	.byte	0x04, 0x12
        /*00da*/ 	.short	(.L_57 - .L_56)
	.align		4
.L_56:
        /*00dc*/ 	.word	index@(_ZN7cutlass13device_kernelIN5flash11enable_sm90INS1_16FlashAttnFwdSm90INS1_25CollectiveMainloopFwdSm90ILi2EN4cute5tupleIJNS5_1CILi1EEES8_S8_EEENS6_IJNS7_ILi192EEENS7_ILi128EEENS7_ILi96EEEEEELi96ENS_12float_e4m3_tEfNS_4arch4Sm90ELb0ELb0ELb1ELb0ELb0ELb0ELb0ELb1ELb1ELb1ELb0ELb0EEENS1_21CollectiveEpilogueFwdINS6_IJSA_SC_SB_EEES9_NS_10bfloat16_tESG_Li384ELb0ELb1ELb0ELb1EEENS1_29StaticPersistentTileSchedulerILb0EEEEEEEEEvNT_6ParamsE)
        /*00e0*/ 	.word	0x00000000


	//----- nvinfo : EIATTR_MIN_STACK_SIZE
	.align		4
.L_57:
        /*00e4*/ 	.byte	0x04, 0x12
        /*00e6*/ 	.short	(.L_59 - .L_58)
	.align		4
.L_58:
        /*00e8*/ 	.word	index@(_ZN7cutlass13device_kernelIN5flash11enable_sm90INS1_16FlashAttnFwdSm90INS1_25CollectiveMainloopFwdSm90ILi2EN4cute5tupleIJNS5_1CILi1EEES8_S8_EEENS6_IJNS7_ILi192EEENS7_ILi128EEENS7_ILi96EEEEEELi96ENS_12float_e4m3_tEfNS_4arch4Sm90ELb0ELb0ELb1ELb1ELb0ELb0ELb0ELb1ELb1ELb1ELb0ELb0EEENS1_21CollectiveEpilogueFwdINS6_IJSA_SC_SB_EEES9_NS_10bfloat16_tESG_Li384ELb1ELb1ELb0ELb1EEENS1_36VarlenDynamicPersistentTileSchedulerILi192ELi128ELi384ELi128ELb0ELb1ELb1ELb0ELb1ELb1EEEEEEEEEvNT_6ParamsE)
        /*00ec*/ 	.word	0x00000010


	//----- nvinfo : EIATTR_MIN_STACK_SIZE
	.align		4
.L_59:
        /*00f0*/ 	.byte	0x04, 0x12
        /*00f2*/ 	.short	(.L_61 - .L_60)
	.align		4
.L_60:
        /*00f4*/ 	.word	index@(_ZN7cutlass13device_kernelIN5flash11enable_sm90INS1_16FlashAttnFwdSm90INS1_25CollectiveMainloopFwdSm90ILi2EN4cute5tupleIJNS5_1CILi1EEES8_S8_EEENS6_IJNS7_ILi192EEENS7_ILi128EEENS7_ILi96EEEEEELi96ENS_12float_e4m3_tEfNS_4arch4Sm90ELb0ELb0ELb1ELb1ELb0ELb1ELb0ELb1ELb1ELb1ELb0ELb0EEENS1_21CollectiveEpilogueFwdINS6_IJSA_SC_SB_EEES9_NS_10bfloat16_tESG_Li384ELb1ELb1ELb0ELb1EEENS1_36VarlenDynamicPersistentTileSchedulerILi192ELi128ELi384ELi128ELb0ELb1ELb1ELb0ELb1ELb1EEEEEEEEEvNT_6ParamsE)
        /*00f8*/ 	.word	0x00000070


	//----- nvinfo : EIATTR_MIN_STACK_SIZE
	.align		4
.L_61:
        /*00fc*/ 	.byte	0x04, 0x12
        /*00fe*/ 	.short	(.L_63 - .L_62)
	.align		4
.L_62:
        /*0100*/ 	.word	index@(_ZN7cutlass13device_kernelIN5flash11enable_sm90INS1_16FlashAttnFwdSm90INS1_25CollectiveMainloopFwdSm90ILi2EN4cute5tupleIJNS5_1CILi1EEES8_S8_EEENS6_IJNS7_ILi192EEENS7_ILi128EEENS7_ILi96EEEEEELi96ENS_12float_e4m3_tEfNS_4arch4Sm90ELb0ELb1ELb1ELb0ELb0ELb0ELb0ELb1ELb1ELb1ELb0ELb0EEENS1_21CollectiveEpilogueFwdINS6_IJSA_SC_SB_EEES9_NS_10bfloat16_tESG_Li384ELb0ELb1ELb0ELb1EEENS1_30DynamicPersistentTileSchedulerILi384ELi128ELb0ELb1ELb1EEEEEEEEEvNT_6ParamsE)
        /*0104*/ 	.word	0x00000008


	//----- nvinfo : EIATTR_MIN_STACK_SIZE
	.align		4
.L_63:
        /*0108*/ 	.byte	0x04, 0x12
        /*010a*/ 	.short	(.L_65 - .L_64)
	.align		4
.L_64:
        /*010c*/ 	.word	index@(_ZN7cutlass13device_kernelIN5flash11enable_sm90INS1_16FlashAttnFwdSm90INS1_25CollectiveMainloopFwdSm90ILi2EN4cute5tupleIJNS5_1CILi1EEES8_S8_EEENS6_IJNS7_ILi192EEENS7_ILi128EEENS7_ILi96EEEEEELi96ENS_12float_e4m3_tEfNS_4arch4Sm90ELb0ELb1ELb1ELb1ELb0ELb0ELb0ELb1ELb1ELb1ELb0ELb0EEENS1_21CollectiveEpilogueFwdINS6_IJSA_SC_SB_EEES9_NS_10bfloat16_tESG_Li384ELb1ELb1ELb0ELb1EEENS1_36VarlenDynamicPersistentTileSchedulerILi192ELi128ELi384ELi128ELb0ELb1ELb1ELb1ELb0ELb1EEEEEEEEEvNT_6ParamsE)
        /*0110*/ 	.word	0x00000010


	//----- nvinfo : EIATTR_MIN_STACK_SIZE
	.align		4
.L_65:
        /*0114*/ 	.byte	0x04, 0x12
        /*0116*/ 	.short	(.L_67 - .L_66)
	.align		4
.L_66:
        /*0118*/ 	.word	index@(_ZN7cutlass13device_kernelIN5flash11enable_sm90INS1_16FlashAttnFwdSm90INS1_25CollectiveMainloopFwdSm90ILi2EN4cute5tupleIJNS5_1CILi1EEES8_S8_EEENS6_IJNS7_ILi192EEENS7_ILi128EEENS7_ILi96EEEEEELi96ENS_12float_e4m3_tEfNS_4arch4Sm90ELb0ELb1ELb1ELb1ELb0ELb1ELb0ELb1ELb1ELb1ELb0ELb0EEENS1_21CollectiveEpilogueFwdINS6_IJSA_SC_SB_EEES9_NS_10bfloat16_tESG_Li384ELb1ELb1ELb0ELb1EEENS1_36VarlenDynamicPersistentTileSchedulerILi192ELi128ELi384ELi128ELb0ELb1ELb1ELb1ELb0ELb1EEEEEEEEEvNT_6ParamsE)
        /*011c*/ 	.word	0x00000088


	//----- nvinfo : EIATTR_MIN_STACK_SIZE
	.align		4
.L_67:
        /*0120*/ 	.byte	0x04, 0x12
        /*0122*/ 	.short	(.L_69 - .L_68)
	.align		4
.L_68:
        /*0124*/ 	.word	index@(_ZN7cutlass13device_kernelIN5flash11enable_sm90INS1_16FlashAttnFwdSm90INS1_25CollectiveMainloopFwdSm90ILi2EN4cute5tupleIJNS5_1CILi1EEES8_S8_EEENS6_IJNS7_ILi192EEENS7_ILi128EEENS7_ILi96EEEEEELi96ENS_12float_e4m3_tEfNS_4arch4Sm90ELb1ELb0ELb1ELb0ELb0ELb0ELb0ELb1ELb1ELb1ELb0ELb0EEENS1_21CollectiveEpilogueFwdINS6_IJSA_SC_SB_EEES9_NS_10bfloat16_tESG_Li384ELb0ELb1ELb0ELb1EEENS1_30DynamicPersistentTileSchedulerILi384ELi128ELb0ELb1ELb1EEEEEEEEEvNT_6ParamsE)
        /*0128*/ 	.word	0x00000008


	//----- nvinfo : EIATTR_MIN_STACK_SIZE
	.align		4
.L_69:
        /*012c*/ 	.byte	0x04, 0x12
        /*012e*/ 	.short	(.L_71 - .L_70)
	.align		4
.L_70:
        /*0130*/ 	.word	index@(_ZN7cutlass13device_kernelIN5flash11enable_sm90INS1_16FlashAttnFwdSm90INS1_25CollectiveMainloopFwdSm90ILi2EN4cute5tupleIJNS5_1CILi1EEES8_S8_EEENS6_IJNS7_ILi192EEENS7_ILi128EEENS7_ILi96EEEEEELi96ENS_12float_e4m3_tEfNS_4arch4Sm90ELb1ELb0ELb1ELb1ELb0ELb0ELb0ELb1ELb1ELb1ELb0ELb0EEENS1_21CollectiveEpilogueFwdINS6_IJSA_SC_SB_EEES9_NS_10bfloat16_tESG_Li384ELb1ELb1ELb0ELb1EEENS1_36VarlenDynamicPersistentTileSchedulerILi192ELi128ELi384ELi128ELb0ELb1ELb1ELb1ELb1ELb1EEEEEEEEEvNT_6ParamsE)
        /*0134*/ 	.word	0x00000018


	//----- nvinfo : EIATTR_MIN_STACK_SIZE
	.align		4
.L_71:
        /*0138*/ 	.byte	0x04, 0x12
        /*013a*/ 	.short	(.L_73 - .L_72)
	.align		4
.L_72:
        /*013c*/ 	.word	index@(_ZN7cutlass13device_kernelIN5flash11enable_sm90INS1_16FlashAttnFwdSm90INS1_25CollectiveMainloopFwdSm90ILi2EN4cute5tupleIJNS5_1CILi1EEES8_S8_EEENS6_IJNS7_ILi192EEENS7_ILi128EEENS7_ILi96EEEEEELi96ENS_12float_e4m3_tEfNS_4arch4Sm90ELb1ELb0ELb1ELb1ELb0ELb1ELb0ELb1ELb1ELb1ELb0ELb0EEENS1_21CollectiveEpilogueFwdINS6_IJSA_SC_SB_EEES9_NS_10bfloat16_tESG_Li384ELb1ELb1ELb0ELb1EEENS1_36VarlenDynamicPersistentTileSchedulerILi192ELi128ELi384ELi128ELb0ELb1ELb1ELb1ELb1ELb1EEEEEEEEEvNT_6ParamsE)
        /*0140*/ 	.word	0x00000088
.L_73:


//--------------------- .nv.compat                --------------------------
	.section	.nv.compat,"",@"SHT_CUDA_COMPAT_INFO"
	.align	4
        /*0000*/ 	.byte	0x02, 0x09, 0x01, 0x00, 0x02, 0x02, 0x04, 0x00, 0x02, 0x05, 0x05, 0x00, 0x03, 0x07, 0x01, 0x01
        /*0010*/ 	.byte	0x02, 0x03, 0x01, 0x00, 0x02, 0x06, 0x01, 0x00, 0x04, 0x0b, 0x08, 0x00, 0x00, 0x00, 0x00, 0x00
        /*0020*/ 	.byte	0x00, 0x00, 0x00, 0x00


//--------------------- .nv.info._ZN7cutlass13device_kernelIN5flash11enable_sm90INS1_16FlashAttnFwdSm90INS1_25CollectiveMainloopFwdSm90ILi2EN4cute5tupleIJNS5_1CILi1EEES8_S8_EEENS6_IJNS7_ILi192EEENS7_ILi128EEENS7_ILi96EEEEEELi96ENS_12float_e4m3_tEfNS_4arch4Sm90ELb0ELb0ELb1ELb0ELb0ELb0ELb0ELb1ELb1ELb1ELb0ELb0EEENS1_21CollectiveEpilogueFwdINS6_IJSA_SC_SB_EEES9_NS_10bfloat16_tESG_Li384ELb0ELb1ELb0ELb1EEENS1_29StaticPersistentTileSchedulerILb0EEEEEEEEEvNT_6ParamsE --------------------------
	.section	.nv.info._ZN7cutlass13device_kernelIN5flash11enable_sm90INS1_16FlashAttnFwdSm90INS1_25CollectiveMainloopFwdSm90ILi2EN4cute5tupleIJNS5_1CILi1EEES8_S8_EEENS6_IJNS7_ILi192EEENS7_ILi128EEENS7_ILi96EEEEEELi96ENS_12float_e4m3_tEfNS_4arch4Sm90ELb0ELb0ELb1ELb0ELb0ELb0ELb0ELb1ELb1ELb1ELb0ELb0EEENS1_21CollectiveEpilogueFwdINS6_IJSA_SC_SB_EEES9_NS_10bfloat16_tESG_Li384ELb0ELb1ELb0ELb1EEENS1_29StaticPersistentTileSchedulerILb0EEEEEEEEEvNT_6ParamsE,"",@"SHT_CUDA_INFO"
	.sectionflags	@""
	.align	4


	//----- nvinfo : EIATTR_CUDA_API_VERSION
	.align		4
        /*0000*/ 	.byte	0x04, 0x37
        /*0002*/ 	.short	(.L_75 - .L_74)
.L_74:
        /*0004*/ 	.word	0x00000082


	//----- nvinfo : EIATTR_KPARAM_INFO
	.align		4
.L_75:
        /*0008*/ 	.byte	0x04, 0x17
        /*000a*/ 	.short	(.L_77 - .L_76)
.L_76:
        /*000c*/ 	.word	0x00000000
        /*0010*/ 	.short	0x0000
        /*0012*/ 	.short	0x0070
        /*0014*/ 	.byte	0x00, 0xf0, 0x01, 0x28


	//----- nvinfo : EIATTR_SPARSE_MMA_MASK
	.align		4
.L_77:
        /*0018*/ 	.byte	0x03, 0x50
        /*001a*/ 	.short	0x0000


	//----- nvinfo : EIATTR_MAXREG_COUNT
	.align		4
        /*001c*/ 	.byte	0x03, 0x1b
        /*001e*/ 	.short	0x0080


	//----- nvinfo : EIATTR_NUM_BARRIERS
	.align		4
        /*0020*/ 	.byte	0x02, 0x4c
        /*0022*/ 	.byte	0x09
	.zero		1


	//----- nvinfo : EIATTR_EXTERNS
	.align		4
        /*0024*/ 	.byte	0x04, 0x0f
        /*0026*/ 	.short	(.L_79 - .L_78)


	//   ....[0]....
	.align		4
.L_78:
        /*0028*/ 	.word	index@(__assertfail)


	//----- nvinfo : EIATTR_MERCURY_ISA_VERSION
	.align		4
.L_79:
        /*002c*/ 	.byte	0x03, 0x5f
        /*002e*/ 	.short	0x0101


	//----- nvinfo : EIATTR_INT_WARP_WIDE_INSTR_OFFSETS
	.align		4
        /*0030*/ 	.byte	0x04, 0x31
        /*0032*/ 	.short	(.L_81 - .L_80)


	//   ....[0]....
.L_80:
        /*0034*/ 	.word	0x00000120


	//   ....[1]....
        /*0038*/ 	.word	0x00000160


	//   ....[2]....
        /*003c*/ 	.word	0x000001d0


	//----- nvinfo : EIATTR_COOP_GROUP_MASK_REGIDS
	.align		4
.L_81:
        /*0040*/ 	.byte	0x04, 0x29
        /*0042*/ 	.short	(.L_83 - .L_82)


	//   ....[0]....
.L_82:
        /*0044*/ 	.word	0xffffffff


	//   ....[1]....
        /*0048*/ 	.word	0xffffffff


	//   ....[2]....
        /*004c*/ 	.word	0xffffffff


	//   ....[3]....
        /*0050*/ 	.word	0xffffffff


	//   ....[4]....
        /*0054*/ 	.word	0xffffffff


	//   ....[5]....
        /*0058*/ 	.word	0xffffffff


	//   ....[6]....
        /*005c*/ 	.word	0xffffffff


	//   ....[7]....
        /*0060*/ 	.word	0xffffffff


	//   ....[8]....
        /*0064*/ 	.word	0xffffffff


	//   ....[9]....
        /*0068*/ 	.word	0xffffffff


	//   ....[10]....
        /*006c*/ 	.word	0xffffffff


	//   ....[11]....
        /*0070*/ 	.word	0xffffffff


	//   ....[12]....
        /*0074*/ 	.word	0xffffffff


	//   ....[13]....
        /*0078*/ 	.word	0xffffffff


	//   ....[14]....
        /*007c*/ 	.word	0xffffffff


	//   ....[15]....
        /*0080*/ 	.word	0xffffffff


	//   ....[16]....
        /*0084*/ 	.word	0xffffffff


	//   ....[17]....
        /*0088*/ 	.word	0xffffffff


	//   ....[18]....
        /*008c*/ 	.word	0xffffffff


	//   ....[19]....
        /*0090*/ 	.word	0xffffffff


	//   ....[20]....
        /*0094*/ 	.word	0xffffffff


	//   ....[21]....
        /*0098*/ 	.word	0xffffffff


	//   ....[22]....
        /*009c*/ 	.word	0xffffffff


	//   ....[23]....
        /*00a0*/ 	.word	0xffffffff


	//   ....[24]....
        /*00a4*/ 	.word	0xffffffff


	//   ....[25]....
        /*00a8*/ 	.word	0xffffffff


	//   ....[26]....
        /*00ac*/ 	.word	0xffffffff


	//   ....[27]....
        /*00b0*/ 	.word	0xffffffff


	//   ....[28]....
        /*00b4*/ 	.word	0xffffffff


	//   ....[29]....
        /*00b8*/ 	.word	0xffffffff


	//   ....[30]....
        /*00bc*/ 	.word	0xffffffff


	//   ....[31]....
        /*00c0*/ 	.word	0xffffffff


	//   ....[32]....
        /*00c4*/ 	.word	0xffffffff


	//   ....[33]....
        /*00c8*/ 	.word	0xffffffff


	//   ....[34]....
        /*00cc*/ 	.word	0xffffffff


	//   ....[35]....
        /*00d0*/ 	.word	0xffffffff


	//   ....[36]....
        /*00d4*/ 	.word	0xffffffff


	//   ....[37]....
        /*00d8*/ 	.word	0xffffffff


	//   ....[38]....
        /*00dc*/ 	.word	0xffffffff


	//   ....[39]....
        /*00e0*/ 	.word	0xffffffff


	//   ....[40]....
        /*00e4*/ 	.word	0xffffffff


	//   ....[41]....
        /*00e8*/ 	.word	0xffffffff


	//   ....[42]....
        /*00ec*/ 	.word	0xffffffff


	//   ....[43]....
        /*00f0*/ 	.word	0xffffffff


	//   ....[44]....
        /*00f4*/ 	.word	0xffffffff


	//   ....[45]....
        /*00f8*/ 	.word	0xffffffff


	//   ....[46]....
        /*00fc*/ 	.word	0xffffffff


	//   ....[47]....
        /*0100*/ 	.word	0xffffffff


	//   ....[48]....
        /*0104*/ 	.word	0xffffffff


	//   ....[49]....
        /*0108*/ 	.word	0xffffffff


	//   ....[50]....
        /*010c*/ 	.word	0xffffffff


	//   ....[51]....
        /*0110*/ 	.word	0xffffffff


	//   ....[52]....
        /*0114*/ 	.word	0xffffffff


	//   ....[53]....
        /*0118*/ 	.word	0xffffffff


	//   ....[54]....
        /*011c*/ 	.word	0xffffffff


	//   ....[55]....
        /*0120*/ 	.word	0xffffffff


	//   ....[56]....
        /*0124*/ 	.word	0xffffffff


	//   ....[57]....
        /*0128*/ 	.word	0xffffffff


	//   ....[58]....
        /*012c*/ 	.word	0xffffffff


	//   ....[59]....
        /*0130*/ 	.word	0xffffffff


	//   ....[60]....
        /*0134*/ 	.word	0x0500000f


	//   ....[61]....
        /*0138*/ 	.word	0x0500000f


	//   ....[62]....
        /*013c*/ 	.word	0x0500000f


	//   ....[63]....
        /*0140*/ 	.word	0x0500000f


	//   ....[64]....
        /*0144*/ 	.word	0x0500000f


	//   ....[65]....
        /*0148*/ 	.word	0x0500000f


	//   ....[66]....
        /*014c*/ 	.word	0x0500000f


	//----- nvinfo : EIATTR_COOP_GROUP_INSTR_OFFSETS
	.align		4
.L_83:
        /*0150*/ 	.byte	0x04, 0x28
        /*0152*/ 	.short	(.L_85 - .L_84)


	//   ....[0]....
.L_84:
        /*0154*/ 	.word	0x00000050


	//   ....[1]....
        /*0158*/ 	.word	0x00000130


	//   ....[2]....
        /*015c*/ 	.word	0x00000180


	//   ....[3]....
        /*0160*/ 	.word	0x000003b0


	//   ....[4]....
        /*0164*/ 	.word	0x00000510


	//   ....[5]....
        /*0168*/ 	.word	0x00000630


	//   ....[6]....
        /*016c*/ 	.word	0x00000790


	//   ....[7]....
        /*0170*/ 	.word	0x00000d60


	//   ....[8]....
        /*0174*/ 	.word	0x000029d0


	//   ....[9]....
        /*0178*/ 	.word	0x00002a30


	//   ....[10]....
        /*017c*/ 	.word	0x00002fd0


	//   ....[11]....
        /*0180*/ 	.word	0x00003080


	//   ....[12]....
        /*0184*/ 	.word	0x00004dd0


	//   ....[13]....
        /*0188*/ 	.word	0x00004df0


	//   ....[14]....
        /*018c*/ 	.word	0x00004e30


	//   ....[15]....
        /*0190*/ 	.word	0x00004e40


	//   ....[16]....
        /*0194*/ 	.word	0x00006460


	//   ....[17]....
        /*0198*/ 	.word	0x00006470


	//   ....[18]....
        /*019c*/ 	.word	0x000064f0


	//   ....[19]....
        /*01a0*/ 	.word	0x00006500


	//   ....[20]....
        /*01a4*/ 	.word	0x00007490


	//   ....[21]....
        /*01a8*/ 	.word	0x000074a0


	//   ....[22]....
        /*01ac*/ 	.word	0x000074b0


	//   ....[23]....
        /*01b0*/ 	.word	0x000074c0


	//   ....[24]....
        /*01b4*/ 	.word	0x000074d0


	//   ....[25]....
        /*01b8*/ 	.word	0x000074e0


	//   ....[26]....
        /*01bc*/ 	.word	0x000074f0


	//   ....[27]....
        /*01c0*/ 	.word	0x00007500


	//   ....[28]....
        /*01c4*/ 	.word	0x00007520


	//   ....[29]....
        /*01c8*/ 	.word	0x00007530


	//   ....[30]....
        /*01cc*/ 	.word	0x00007540


	//   ....[31]....
        /*01d0*/ 	.word	0x00007560


	//   ....[32]....
        /*01d4*/ 	.word	0x00007570


	//   ....[33]....
        /*01d8*/ 	.word	0x00007580


	//   ....[34]....
        /*01dc*/ 	.word	0x00007590


	//   ....[35]....
        /*01e0*/ 	.word	0x000075a0


	//   ....[36]....
        /*01e4*/ 	.word	0x000075b0


	//   ....[37]....
        /*01e8*/ 	.word	0x000075c0


	//   ....[38]....
        /*01ec*/ 	.word	0x000075d0


	//   ....[39]....
        /*01f0*/ 	.word	0x000075e0


	//   ....[40]....
        /*01f4*/ 	.word	0x000075f0


	//   ....[41]....
        /*01f8*/ 	.word	0x00007620


	//   ....[42]....
        /*01fc*/ 	.word	0x00007650


	//   ....[43]....
        /*0200*/ 	.word	0x00007660


	//   ....[44]....
        /*0204*/ 	.word	0x00007780


	//   ....[45]....
        /*0208*/ 	.word	0x000077b0


	//   ....[46]....
        /*020c*/ 	.word	0x000077e0


	//   ....[47]....
        /*0210*/ 	.word	0x00007810


	//   ....[48]....
        /*0214*/ 	.word	0x00007cb0


	//   ....[49]....
        /*0218*/ 	.word	0x00007cf0


	//   ....[50]....
        /*021c*/ 	.word	0x00007e00


	//   ....[51]....
        /*0220*/ 	.word	0x00007e40


	//   ....[52]....
        /*0224*/ 	.word	0x00008ac0


	//   ....[53]....
        /*0228*/ 	.word	0x00009830


	//   ....[54]....
        /*022c*/ 	.word	0x00009860


	//   ....[55]....
        /*0230*/ 	.word	0x00009890


	//   ....[56]....
        /*0234*/ 	.word	0x000098b0


	//   ....[57]....
        /*0238*/ 	.word	0x000098c0


	//   ....[58]....
        /*023c*/ 	.word	0x00009910


	//   ....[59]....
        /*0240*/ 	.word	0x0000b0e0


	//   ....[60]....
        /*0244*/ 	.word	0x0000b5d0


	//   ....[61]....
        /*0248*/ 	.word	0x0000b780


	//   ....[62]....
        /*024c*/ 	.word	0x0000b7d0


	//   ....[63]....
        /*0250*/ 	.word	0x0000b880


	//   ....[64]....
        /*0254*/ 	.word	0x0000b930


	//   ....[65]....
        /*0258*/ 	.word	0x0000b9b0


	//   ....[66]....
        /*025c*/ 	.word	0x0000baa0


	//----- nvinfo : EIATTR_REG_RECONFIG
	.align		4
.L_85:
        /*0260*/ 	.byte	0x01, 0x54
	.zero		2


	//----- nvinfo : EIATTR_SYSCALL_OFFSETS
	.align		4
        /*0264*/ 	.byte	0x04, 0x46
        /*0266*/ 	.short	(.L_87 - .L_86)


	//   ....[0]....
.L_86:
        /*0268*/ 	.word	0x000010c0


	//   ....[1]....
        /*026c*/ 	.word	0x000085b0


	//   ....[2]....
        /*0270*/ 	.word	0x000086f0


	//   ....[3]....
        /*0274*/ 	.word	0x00008830


	//   ....[4]....
        /*0278*/ 	.word	0x00008950


	//   ....[5]....
        /*027c*/ 	.word	0x000093b0


	//----- nvinfo : EIATTR_MBARRIER_INSTR_OFFSETS
	.align		4
.L_87:
        /*0280*/ 	.byte	0x04, 0x39
        /*0282*/ 	.short	(.L_89 - .L_88)


	//   ....[0]....
.L_88:
        /*0284*/ 	.word	0x00000260
        /*0288*/ 	.word	0x000000ff
        /*028c*/ 	.word	0x00019c00
        /*0290*/ 	.short	0x0100
        /*0292*/ 	.byte	0x08
	.zero		1


	//   ....[1]....
        /*0294*/ 	.word	0x00000270
        /*0298*/ 	.word	0x000000ff
        /*029c*/ 	.word	0x00019c20
        /*02a0*/ 	.short	0x0100
        /*02a2*/ 	.byte	0x08
	.zero		1


	//   ....[2]....
        /*02a4*/ 	.word	0x00000360
        /*02a8*/ 	.word	0x000000ff
        /*02ac*/ 	.word	0x00019c30
        /*02b0*/ 	.short	0x0100
        /*02b2*/ 	.byte	0x08
	.zero		1


	//   ....[3]....
        /*02b4*/ 	.word	0x00000370
        /*02b8*/ 	.word	0x000000ff
        /*02bc*/ 	.word	0x00019c40
        /*02c0*/ 	.short	0x0100
        /*02c2*/ 	.byte	0x08
	.zero		1


	//   ....[4]....
        /*02c4*/ 	.word	0x00000380
        /*02c8*/ 	.word	0x000000ff
        /*02cc*/ 	.word	0x00019c38
        /*02d0*/ 	.short	0x0100
        /*02d2*/ 	.byte	0x08
	.zero		1


	//   ....[5]....
        /*02d4*/ 	.word	0x00000390
        /*02d8*/ 	.word	0x000000ff
        /*02dc*/ 	.word	0x00019c48
        /*02e0*/ 	.short	0x0100
        /*02e2*/ 	.byte	0x08
	.zero		1


	//   ....[6]....
        /*02e4*/ 	.word	0x000004c0
        /*02e8*/ 	.word	0x000000ff
        /*02ec*/ 	.word	0x00019c50
        /*02f0*/ 	.short	0x0100
        /*02f2*/ 	.byte	0x08
	.zero		1


	//   ....[7]....
        /*02f4*/ 	.word	0x000004d0
        /*02f8*/ 	.word	0x000000ff
        /*02fc*/ 	.word	0x00019c60
        /*0300*/ 	.short	0x0100
        /*0302*/ 	.byte	0x08
	.zero		1


	//   ....[8]....
        /*0304*/ 	.word	0x000004e0
        /*0308*/ 	.word	0x000000ff
        /*030c*/ 	.word	0x00019c58
        /*0310*/ 	.short	0x0100
        /*0312*/ 	.byte	0x08
	.zero		1


	//   ....[9]....
        /*0314*/ 	.word	0x000004f0
        /*0318*/ 	.word	0x000000ff
        /*031c*/ 	.word	0x00019c68
        /*0320*/ 	.short	0x0100
        /*0322*/ 	.byte	0x08
	.zero		1


	//   ....[10]....
        /*0324*/ 	.word	0x000005e0
        /*0328*/ 	.word	0x000000ff
        /*032c*/ 	.word	0x00019c70
        /*0330*/ 	.short	0x0100
        /*0332*/ 	.byte	0x06
	.zero		1


	//   ....[11]....
        /*0334*/ 	.word	0x000005f0
        /*0338*/ 	.word	0x000000ff
        /*033c*/ 	.word	0x00019c80
        /*0340*/ 	.short	0x0100
        /*0342*/ 	.byte	0x06
	.zero		1


	//   ....[12]....
        /*0344*/ 	.word	0x00000600
        /*0348*/ 	.word	0x000000ff
        /*034c*/ 	.word	0x00019c78
        /*0350*/ 	.short	0x0100
        /*0352*/ 	.byte	0x06
	.zero		1


	//   ....[13]....
        /*0354*/ 	.word	0x00000610
        /*0358*/ 	.word	0x000000ff
        /*035c*/ 	.word	0x00019c88
        /*0360*/ 	.short	0x0100
        /*0362*/ 	.byte	0x06
	.zero		1


	//   ....[14]....
        /*0364*/ 	.word	0x00000740
        /*0368*/ 	.word	0x000000ff
        /*036c*/ 	.word	0x00019c90
        /*0370*/ 	.short	0x0100
        /*0372*/ 	.byte	0x08
	.zero		1


	//   ....[15]....
        /*0374*/ 	.word	0x00000750
        /*0378*/ 	.word	0x000000ff
        /*037c*/ 	.word	0x00019ca0
        /*0380*/ 	.short	0x0100
        /*0382*/ 	.byte	0x08
	.zero		1


	//   ....[16]....
        /*0384*/ 	.word	0x00000760
        /*0388*/ 	.word	0x000000ff
        /*038c*/ 	.word	0x00019c98
        /*0390*/ 	.short	0x0100
        /*0392*/ 	.byte	0x08
	.zero		1


	//   ....[17]....
        /*0394*/ 	.word	0x00000770
        /*0398*/ 	.word	0x000000ff
        /*039c*/ 	.word	0x00019ca8
        /*03a0*/ 	.short	0x0100
        /*03a2*/ 	.byte	0x08
	.zero		1


	//   ....[18]....
        /*03a4*/ 	.word	0x000008a0
        /*03a8*/ 	.word	0x000000ff
        /*03ac*/ 	.word	0x00019cb0
        /*03b0*/ 	.short	0x0100
        /*03b2*/ 	.byte	0x08
	.zero		1


	//   ....[19]....
        /*03b4*/ 	.word	0x000008b0
        /*03b8*/ 	.word	0x000000ff
        /*03bc*/ 	.word	0x00019cc0
        /*03c0*/ 	.short	0x0100
        /*03c2*/ 	.byte	0x08
	.zero		1


	//   ....[20]....
        /*03c4*/ 	.word	0x000008c0
        /*03c8*/ 	.word	0x000000ff
        /*03cc*/ 	.word	0x00019cb8
        /*03d0*/ 	.short	0x0100
        /*03d2*/ 	.byte	0x08
	.zero		1


	//   ....[21]....
        /*03d4*/ 	.word	0x000008d0
        /*03d8*/ 	.word	0x000000ff
        /*03dc*/ 	.word	0x00019cc8
        /*03e0*/ 	.short	0x0100
        /*03e2*/ 	.byte	0x08
	.zero		1


	//   ....[22]....
        /*03e4*/ 	.word	0x00001450
        /*03e8*/ 	.word	0x000000ff
        /*03ec*/ 	.word	0x00019c00
        /*03f0*/ 	.short	0x010a
        /*03f2*/ 	.byte	0x2b
	.zero		1


	//   ....[23]....
        /*03f4*/ 	.word	0x000014f0
        /*03f8*/ 	.word	0x00000003
        /*03fc*/ 	.word	0x00019c30
        /*0400*/ 	.short	0x010a
        /*0402*/ 	.byte	0x3f
	.zero		1


	//   ....[24]....
        /*0404*/ 	.word	0x00001560
        /*0408*/ 	.word	0x00000003
        /*040c*/ 	.word	0x00019c30
        /*0410*/ 	.short	0x010a
        /*0412*/ 	.byte	0x3f
	.zero		1


	//   ....[25]....
        /*0414*/ 	.word	0x00003460
        /*0418*/ 	.word	0x00000014
        /*041c*/ 	.word	0x00000000
        /*0420*/ 	.short	0x0101
        /*0422*/ 	.byte	0x3f
	.zero		1


	//   ....[26]....
        /*0424*/ 	.word	0x00003e20
        /*0428*/ 	.word	0x000000ff
        /*042c*/ 	.word	0x00019c30
        /*0430*/ 	.short	0x010a
        /*0432*/ 	.byte	0x14
	.zero		1


	//   ....[27]....
        /*0434*/ 	.word	0x00003e60
        /*0438*/ 	.word	0x000000ff
        /*043c*/ 	.word	0x00019c30
        /*0440*/ 	.short	0x010a
        /*0442*/ 	.byte	0x14
	.zero		1


	//   ....[28]....
        /*0444*/ 	.word	0x00003fc0
        /*0448*/ 	.word	0x000000ff
        /*044c*/ 	.word	0x00019c50
        /*0450*/ 	.short	0x010a
        /*0452*/ 	.byte	0x0e
	.zero		1


	//   ....[29]....
        /*0454*/ 	.word	0x00004000
        /*0458*/ 	.word	0x000000ff
        /*045c*/ 	.word	0x00019c50
        /*0460*/ 	.short	0x010a
        /*0462*/ 	.byte	0x0e
	.zero		1


	//   ....[30]....
        /*0464*/ 	.word	0x00005990
        /*0468*/ 	.word	0x00000004
        /*046c*/ 	.word	0x00000000
        /*0470*/ 	.short	0x0101
        /*0472*/ 	.byte	0x3f
	.zero		1


	//   ....[31]....
        /*0474*/ 	.word	0x00005c40
        /*0478*/ 	.word	0x000000ff
        /*047c*/ 	.word	0x00000000
        /*0480*/ 	.short	0x0101
        /*0482*/ 	.byte	0x06
	.zero		1


	//   ....[32]....
        /*0484*/ 	.word	0x00006170
        /*0488*/ 	.word	0x000000ff
        /*048c*/ 	.word	0x00019c50
        /*0490*/ 	.short	0x010a
        /*0492*/ 	.byte	0x04
	.zero		1


	//   ....[33]....
        /*0494*/ 	.word	0x000061b0
        /*0498*/ 	.word	0x000000ff
        /*049c*/ 	.word	0x00019c50
        /*04a0*/ 	.short	0x010a
        /*04a2*/ 	.byte	0x04
	.zero		1


	//   ....[34]....
        /*04a4*/ 	.word	0x00006c90
        /*04a8*/ 	.word	0x000000ff
        /*04ac*/ 	.word	0x00000000
        /*04b0*/ 	.short	0x0101
        /*04b2*/ 	.byte	0x04
	.zero		1


	//   ....[35]....
        /*04b4*/ 	.word	0x00007cd0
        /*04b8*/ 	.word	0x000000ff
        /*04bc*/ 	.word	0x00000000
        /*04c0*/ 	.short	0x0101
        /*04c2*/ 	.byte	0x2b
	.zero		1


	//   ....[36]....
        /*04c4*/ 	.word	0x00008cf0
        /*04c8*/ 	.word	0x00000005
        /*04cc*/ 	.word	0x00019c80
        /*04d0*/ 	.short	0x010a
        /*04d2*/ 	.byte	0x3f
	.zero		1


	//   ....[37]....
        /*04d4*/ 	.word	0x00008f60
        /*04d8*/ 	.word	0x00000005
        /*04dc*/ 	.word	0x00019c40
        /*04e0*/ 	.short	0x010a
        /*04e2*/ 	.byte	0x3f
	.zero		1


	//   ....[38]....
        /*04e4*/ 	.word	0x00009a90
        /*04e8*/ 	.word	0x000000ff
        /*04ec*/ 	.word	0x00019c00
        /*04f0*/ 	.short	0x0107
        /*04f2*/ 	.byte	0x28
	.zero		1


	//   ....[39]....
        /*04f4*/ 	.word	0x00009ae0
        /*04f8*/ 	.word	0x000000ff
        /*04fc*/ 	.word	0x00019c00
        /*0500*/ 	.short	0x0101
        /*0502*/ 	.byte	0x28
	.zero		1


	//   ....[40]....
        /*0504*/ 	.word	0x00009b10
        /*0508*/ 	.word	0x000000ff
        /*050c*/ 	.word	0x00019c20
        /*0510*/ 	.short	0x010a
        /*0512*/ 	.byte	0x28
	.zero		1


	//   ....[41]....
        /*0514*/ 	.word	0x00009dc0
        /*0518*/ 	.word	0x00000006
        /*051c*/ 	.word	0x00019c80
        /*0520*/ 	.short	0x010a
        /*0522*/ 	.byte	0x3f
	.zero		1


	//   ....[42]....
        /*0524*/ 	.word	0x0000a1f0
        /*0528*/ 	.word	0x00000006
        /*052c*/ 	.word	0x00019c40
        /*0530*/ 	.short	0x010a
        /*0532*/ 	.byte	0x3f
	.zero		1


	//   ....[43]....
        /*0534*/ 	.word	0x0000a6a0
        /*0538*/ 	.word	0x00000003
        /*053c*/ 	.word	0x00019c70
        /*0540*/ 	.short	0x010a
        /*0542*/ 	.byte	0x3f
	.zero		1


	//   ....[44]....
        /*0544*/ 	.word	0x0000a710
        /*0548*/ 	.word	0x00000003
        /*054c*/ 	.word	0x00019c60
        /*0550*/ 	.short	0x010a
        /*0552*/ 	.byte	0x3f
	.zero		1


	//   ....[45]....
        /*0554*/ 	.word	0x0000aa40
        /*0558*/ 	.word	0x00000003
        /*055c*/ 	.word	0x00019c50
        /*0560*/ 	.short	0x0101
        /*0562*/ 	.byte	0x3f
	.zero		1


	//   ....[46]....
        /*0564*/ 	.word	0x0000aab0
        /*0568*/ 	.word	0x00000002
        /*056c*/ 	.word	0x00000000
        /*0570*/ 	.short	0x0101
        /*0572*/ 	.byte	0x3f
	.zero		1


	//   ....[47]....
        /*0574*/ 	.word	0x0000ab90
        /*0578*/ 	.word	0x00000002
        /*057c*/ 	.word	0x00019c70
        /*0580*/ 	.short	0x010a
        /*0582*/ 	.byte	0x3f
	.zero		1


	//   ....[48]....
        /*0584*/ 	.word	0x0000ac00
        /*0588*/ 	.word	0x00000002
        /*058c*/ 	.word	0x00019c60
        /*0590*/ 	.short	0x010a
        /*0592*/ 	.byte	0x3f
	.zero		1


	//   ....[49]....
        /*0594*/ 	.word	0x0000af80
        /*0598*/ 	.word	0x00000002
        /*059c*/ 	.word	0x00019c50
        /*05a0*/ 	.short	0x0101
        /*05a2*/ 	.byte	0x3f
	.zero		1


	//   ....[50]....
        /*05a4*/ 	.word	0x0000afd0
        /*05a8*/ 	.word	0x00000000
        /*05ac*/ 	.word	0x00000000
        /*05b0*/ 	.short	0x0101
        /*05b2*/ 	.byte	0x3f
	.zero		1


	//   ....[51]....
        /*05b4*/ 	.word	0x0000b090
        /*05b8*/ 	.word	0x00000007
        /*05bc*/ 	.word	0x00019c20
        /*05c0*/ 	.short	0x010a
        /*05c2*/ 	.byte	0x3f
	.zero		1


	//   ....[52]....
        /*05c4*/ 	.word	0x0000b1e0
        /*05c8*/ 	.word	0x00000005
        /*05cc*/ 	.word	0x00000000
        /*05d0*/ 	.short	0x010a
        /*05d2*/ 	.byte	0x3f
	.zero		1


	//   ....[53]....
        /*05d4*/ 	.word	0x0000b250
        /*05d8*/ 	.word	0x00000003
        /*05dc*/ 	.word	0x00000000
        /*05e0*/ 	.short	0x010a
        /*05e2*/ 	.byte	0x3f
	.zero		1


	//   ....[54]....
        /*05e4*/ 	.word	0x0000b2a0
        /*05e8*/ 	.word	0x00000003
        /*05ec*/ 	.word	0x00019c60
        /*05f0*/ 	.short	0x010a
        /*05f2*/ 	.byte	0x3f
	.zero		1


	//   ....[55]....
        /*05f4*/ 	.word	0x0000b2f0
        /*05f8*/ 	.word	0x00000005
        /*05fc*/ 	.word	0x00019c60
        /*0600*/ 	.short	0x010a
        /*0602*/ 	.byte	0x3f
	.zero		1


	//   ....[56]....
        /*0604*/ 	.word	0x0000b330
        /*0608*/ 	.word	0x00000003
        /*060c*/ 	.word	0x00019c80
        /*0610*/ 	.short	0x010a
        /*0612*/ 	.byte	0x3f
	.zero		1


	//   ....[57]....
        /*0614*/ 	.word	0x0000b350
        /*0618*/ 	.word	0x00000005
        /*061c*/ 	.word	0x00019c80
        /*0620*/ 	.short	0x010a
        /*0622*/ 	.byte	0x3f
	.zero		1


	//   ....[58]....
        /*0624*/ 	.word	0x0000b3c0
        /*0628*/ 	.word	0x00000003
        /*062c*/ 	.word	0x00019c00
        /*0630*/ 	.short	0x010a
        /*0632*/ 	.byte	0x3f
	.zero		1


	//   ....[59]....
        /*0634*/ 	.word	0x0000b410
        /*0638*/ 	.word	0x00000003
        /*063c*/ 	.word	0x00019c30
        /*0640*/ 	.short	0x010a
        /*0642*/ 	.byte	0x3f
	.zero		1


	//   ....[60]....
        /*0644*/ 	.word	0x0000b470
        /*0648*/ 	.word	0x00000008
        /*064c*/ 	.word	0x00019c30
        /*0650*/ 	.short	0x010a
        /*0652*/ 	.byte	0x3f
	.zero		1


	//   ....[61]....
        /*0654*/ 	.word	0x0000b4d0
        /*0658*/ 	.word	0x00000008
        /*065c*/ 	.word	0x00019c50
        /*0660*/ 	.short	0x010a
        /*0662*/ 	.byte	0x3f
	.zero		1


	//   ....[62]....
        /*0664*/ 	.word	0x0000b530
        /*0668*/ 	.word	0x00000003
        /*066c*/ 	.word	0x00019c50
        /*0670*/ 	.short	0x010a
        /*0672*/ 	.byte	0x3f
	.zero		1


	//   ....[63]....
        /*0674*/ 	.word	0x0000b680
        /*0678*/ 	.word	0x00000005
        /*067c*/ 	.word	0x00019c80
        /*0680*/ 	.short	0x010a
        /*0682*/ 	.byte	0x3f
	.zero		1


	//   ....[64]....
        /*0684*/ 	.word	0x0000b6d0
        /*0688*/ 	.word	0x00000005
        /*068c*/ 	.word	0x00019c40
        /*0690*/ 	.short	0x010a
        /*0692*/ 	.byte	0x3f
	.zero		1


	//   ....[65]....
        /*0694*/ 	.word	0x0000bae0
        /*0698*/ 	.word	0x00000003
        /*069c*/ 	.word	0x00019c20
        /*06a0*/ 	.short	0x010a
        /*06a2*/ 	.byte	0x3f
	.zero		1


	//   ....[66]....
        /*06a4*/ 	.word	0x0000bb30
        /*06a8*/ 	.word	0x00000006
        /*06ac*/ 	.word	0x00019c80
        /*06b0*/ 	.short	0x010a
        /*06b2*/ 	.byte	0x3f
	.zero		1


	//   ....[67]....
        /*06b4*/ 	.word	0x0000bb80
        /*06b8*/ 	.word	0x00000006
        /*06bc*/ 	.word	0x00019c40
        /*06c0*/ 	.short	0x010a
        /*06c2*/ 	.byte	0x3f
	.zero		1


	//   ....[68]....
        /*06c4*/ 	.word	0x0000bbd0
        /*06c8*/ 	.word	0x00000003
        /*06cc*/ 	.word	0x00019c70
        /*06d0*/ 	.short	0x010a
        /*06d2*/ 	.byte	0x3f
	.zero		1


	//   ....[69]....
        /*06d4*/ 	.word	0x0000bc20
        /*06d8*/ 	.word	0x00000003
        /*06dc*/ 	.word	0x00019c60
        /*06e0*/ 	.short	0x010a
        /*06e2*/ 	.byte	0x3f
	.zero		1


	//   ....[70]....
        /*06e4*/ 	.word	0x0000bc70
        /*06e8*/ 	.word	0x00000002
        /*06ec*/ 	.word	0x00019c70
        /*06f0*/ 	.short	0x010a
        /*06f2*/ 	.byte	0x3f
	.zero		1


	//   ....[71]....
        /*06f4*/ 	.word	0x0000bcc0
        /*06f8*/ 	.word	0x00000002
        /*06fc*/ 	.word	0x00019c60
        /*0700*/ 	.short	0x010a
        /*0702*/ 	.byte	0x3f
	.zero		1


	//   ....[72]....
        /*0704*/ 	.word	0x0000bd10
        /*0708*/ 	.word	0x00000007
        /*070c*/ 	.word	0x00019c20
        /*0710*/ 	.short	0x010a
        /*0712*/ 	.byte	0x3f
	.zero		1


	//   ....[73]....
        /*0714*/ 	.word	0x0000bd60
        /*0718*/ 	.word	0x00000005
        /*071c*/ 	.word	0x00000000
        /*0720*/ 	.short	0x010a
        /*0722*/ 	.byte	0x3f
	.zero		1


	//   ....[74]....
        /*0724*/ 	.word	0x0000bdb0
        /*0728*/ 	.word	0x00000003
        /*072c*/ 	.word	0x00000000
        /*0730*/ 	.short	0x010a
        /*0732*/ 	.byte	0x3f
	.zero		1


	//   ....[75]....
        /*0734*/ 	.word	0x0000be00
        /*0738*/ 	.word	0x00000003
        /*073c*/ 	.word	0x00019c60
        /*0740*/ 	.short	0x010a
        /*0742*/ 	.byte	0x3f
	.zero		1


	//   ....[76]....
        /*0744*/ 	.word	0x0000be50
        /*0748*/ 	.word	0x00000005
        /*074c*/ 	.word	0x00019c60
        /*0750*/ 	.short	0x010a
        /*0752*/ 	.byte	0x3f
	.zero		1


	//   ....[77]....
        /*0754*/ 	.word	0x0000bea0
        /*0758*/ 	.word	0x00000003
        /*075c*/ 	.word	0x00019c80
        /*0760*/ 	.short	0x010a
        /*0762*/ 	.byte	0x3f
	.zero		1


	//----- nvinfo : EIATTR_NUM_MBARRIERS
	.align		4
.L_89:
        /*0764*/ 	.byte	0x03, 0x38
        /*0766*/ 	.short	0x0016


	//----- nvinfo : EIATTR_EXIT_INSTR_OFFSETS
	.align		4
        /*0768*/ 	.byte	0x04, 0x1c
        /*076a*/ 	.short	(.L_91 - .L_90)


	//   ....[0]....
.L_90:
        /*076c*/ 	.word	0x000009f0


	//   ....[1]....
        /*0770*/ 	.word	0x00007f60


	//   ....[2]....
        /*0774*/ 	.word	0x0000b100


	//   ....[3]....
        /*0778*/ 	.word	0x0000b3a0


	//----- nvinfo : EIATTR_MAX_THREADS
	.align		4
.L_91:
        /*077c*/ 	.byte	0x04, 0x05
        /*077e*/ 	.short	(.L_93 - .L_92)
.L_92:
        /*0780*/ 	.word	0x00000200
        /*0784*/ 	.word	0x00000001
        /*0788*/ 	.word	0x00000001


	//----- nvinfo : EIATTR_CRS_STACK_SIZE
	.align		4
.L_93:
        /*078c*/ 	.byte	0x04, 0x1e
        /*078e*/ 	.short	(.L_95 - .L_94)
.L_94:
        /*0790*/ 	.word	0x00000000


	//----- nvinfo : EIATTR_CBANK_PARAM_SIZE
	.align		4
.L_95:
        /*0794*/ 	.byte	0x03, 0x19
        /*0796*/ 	.short	0x0a70


	//----- nvinfo : EIATTR_PARAM_CBANK
	.align		4
        /*0798*/ 	.byte	0x04, 0x0a
        /*079a*/ 	.short	(.L_97 - .L_96)
	.align		4
.L_96:
        /*079c*/ 	.word	index@(.nv.constant0._ZN7cutlass13device_kernelIN5flash11enable_sm90INS1_16FlashAttnFwdSm90INS1_25CollectiveMainloopFwdSm90ILi2EN4cute5tupleIJNS5_1CILi1EEES8_S8_EEENS6_IJNS7_ILi192EEENS7_ILi128EEENS7_ILi96EEEEEELi96ENS_12float_e4m3_tEfNS_4arch4Sm90ELb0ELb0ELb1ELb0ELb0ELb0ELb0ELb1ELb1ELb1ELb0ELb0EEENS1_21CollectiveEpilogueFwdINS6_IJSA_SC_SB_EEES9_NS_10bfloat16_tESG_Li384ELb0ELb1ELb0ELb1EEENS1_29StaticPersistentTileSchedulerILb0EEEEEEEEEvNT_6ParamsE)
        /*07a0*/ 	.short	0x0210
        /*07a2*/ 	.short	0x0a70


	//----- nvinfo : EIATTR_SW_WAR
	.align		4
.L_97:
        /*07a4*/ 	.byte	0x04, 0x36
        /*07a6*/ 	.short	(.L_99 - .L_98)
.L_98:
        /*07a8*/ 	.word	0x00000008
.L_99:


//--------------------- .nv.info._ZN7cutlass13device_kernelIN5flash11enable_sm90INS1_16FlashAttnFwdSm90INS1_25CollectiveMainloopFwdSm90ILi2EN4cute5tupleIJNS5_1CILi1EEES8_S8_EEENS6_IJNS7_ILi192EEENS7_ILi128EEENS7_ILi96EEEEEELi96ENS_12float_e4m3_tEfNS_4arch4Sm90ELb0ELb0ELb1ELb1ELb0ELb0ELb0ELb1ELb1ELb1ELb0ELb0EEENS1_21CollectiveEpilogueFwdINS6_IJSA_SC_SB_EEES9_NS_10bfloat16_tESG_Li384ELb1ELb1ELb0ELb1EEENS1_36VarlenDynamicPersistentTileSchedulerILi192ELi128ELi384ELi128ELb0ELb1ELb1ELb0ELb1ELb1EEEEEEEEEvNT_6ParamsE --------------------------
	.section	.nv.info._ZN7cutlass13device_kernelIN5flash11enable_sm90INS1_16FlashAttnFwdSm90INS1_25CollectiveMainloopFwdSm90ILi2EN4cute5tupleIJNS5_1CILi1EEES8_S8_EEENS6_IJNS7_ILi192EEENS7_ILi128EEENS7_ILi96EEEEEELi96ENS_12float_e4m3_tEfNS_4arch4Sm90ELb0ELb0ELb1ELb1ELb0ELb0ELb0ELb1ELb1ELb1ELb0ELb0EEENS1_21CollectiveEpilogueFwdINS6_IJSA_SC_SB_EEES9_NS_10bfloat16_tESG_Li384ELb1ELb1ELb0ELb1EEENS1_36VarlenDynamicPersistentTileSchedulerILi192ELi128ELi384ELi128ELb0ELb1ELb1ELb0ELb1ELb1EEEEEEEEEvNT_6ParamsE,"",@"SHT_CUDA_INFO"
	.sectionflags	@""
	.align	4


	//----- nvinfo : EIATTR_CUDA_API_VERSION
	.align		4
        /*0000*/ 	.byte	0x04, 0x37
        /*0002*/ 	.short	(.L_101 - .L_100)
.L_100:
        /*0004*/ 	.word	0x00000082


	//----- nvinfo : EIATTR_KPARAM_INFO
	.align		4
.L_101:
        /*0008*/ 	.byte	0x04, 0x17
        /*000a*/ 	.short	(.L_103 - .L_102)
.L_102:
        /*000c*/ 	.word	0x00000000
        /*0010*/ 	.short	0x0000
        /*0012*/ 	.short	0x0070
        /*0014*/ 	.byte	0x00, 0xf0, 0x01, 0x2a


	//----- nvinfo : EIATTR_SPARSE_MMA_MASK
	.align		4
.L_103:
        /*0018*/ 	.byte	0x03, 0x50
        /*001a*/ 	.short	0x0000


	//----- nvinfo : EIATTR_MAXREG_COUNT
	.align		4
        /*001c*/ 	.byte	0x03, 0x1b
        /*001e*/ 	.short	0x0080


	//----- nvinfo : EIATTR_NUM_BARRIERS
	.align		4
        /*0020*/ 	.byte	0x02, 0x4c
        /*0022*/ 	.byte	0x09
	.zero		1


	//----- nvinfo : EIATTR_EXTERNS
	.align		4
        /*0024*/ 	.byte	0x04, 0x0f
        /*0026*/ 	.short	(.L_105 - .L_104)


	//   ....[0]....
	.align		4
.L_104:
        /*0028*/ 	.word	index@(__assertfail)


	//----- nvinfo : EIATTR_ANNOTATIONS
	.align		4
.L_105:
        /*002c*/ 	.byte	0x04, 0x55
        /*002e*/ 	.short	(.L_107 - .L_106)


	//   ....[0]....
.L_106:
        /*0030*/ 	.word	0x00000001
        /*0034*/ 	.byte	0xf0, 0x9a, 0x00, 0x00, 0x01, 0x00, 0x00, 0x00, 0xf0, 0x9d, 0x00, 0x00, 0x01, 0x00, 0x00, 0x00
        /*0044*/ 	.byte	0x20, 0x9e, 0x00, 0x00, 0x01, 0x00, 0x00, 0x00, 0x30, 0x9e, 0x00, 0x00, 0x01, 0x00, 0x00, 0x00
        /*0054*/ 	.byte	0x30, 0xb9, 0x00, 0x00, 0x01, 0x00, 0x00, 0x00, 0xc0, 0xbc, 0x00, 0x00, 0x01, 0x00, 0x00, 0x00
        /*0064*/ 	.byte	0xe0, 0xbc, 0x00, 0x00, 0x01, 0x00, 0x00, 0x00, 0xb0, 0xc9, 0x00, 0x00, 0x01, 0x00, 0x00, 0x00
        /*0074*/ 	.byte	0xf0, 0xcf, 0x00, 0x00, 0x01, 0x00, 0x00, 0x00, 0x70, 0xdd, 0x00, 0x00


	//----- nvinfo : EIATTR_MERCURY_ISA_VERSION
	.align		4
.L_107:
        /*0080*/ 	.byte	0x03, 0x5f
        /*0082*/ 	.short	0x0101


	//----- nvinfo : EIATTR_UNUSED_LOAD_BYTE_OFFSET
	.align		4
        /*0084*/ 	.byte	0x04, 0x44
        /*0086*/ 	.short	(.L_109 - .L_108)


	//   ....[0]....
.L_108:
        /*0088*/ 	.word	0x00000a00
        /*008c*/ 	.word	0x0000fff0


	//   ....[1]....
        /*0090*/ 	.word	0x00007000
        /*0094*/ 	.word	0x0000fff0


	//----- nvinfo : EIATTR_INT_WARP_WIDE_INSTR_OFFSETS
	.align		4
.L_109:
        /*0098*/ 	.byte	0x04, 0x31
        /*009a*/ 	.short	(.L_111 - .L_110)


	//   ....[0]....
.L_110:
        /*009c*/ 	.word	0x00000130


	//   ....[1]....
        /*00a0*/ 	.word	0x00000170


	//   ....[2]....
        /*00a4*/ 	.word	0x000001e0


	//   ....[3]....
        /*00a8*/ 	.word	0x0000a460


	//   ....[4]....
        /*00ac*/ 	.word	0x0000a4f0


	//   ....[5]....
        /*00b0*/ 	.word	0x0000ce10


	//   ....[6]....
        /*00b4*/ 	.word	0x0000cea0


	//----- nvinfo : EIATTR_COOP_GROUP_MASK_REGIDS
	.align		4
.L_111:
        /*00b8*/ 	.byte	0x04, 0x29
        /*00ba*/ 	.short	(.L_113 - .L_112)


	//   ....[0]....
.L_112:
        /*00bc*/ 	.word	0xffffffff


	//   ....[1]....
        /*00c0*/ 	.word	0xffffffff


	//   ....[2]....
        /*00c4*/ 	.word	0xffffffff


	//   ....[3]....
        /*00c8*/ 	.word	0xffffffff


	//   ....[4]....
        /*00cc*/ 	.word	0xffffffff


	//   ....[5]....
        /*00d0*/ 	.word	0xffffffff


	//   ....[6]....
        /*00d4*/ 	.word	0xffffffff


	//   ....[7]....
        /*00d8*/ 	.word	0xffffffff


	//   ....[8]....
        /*00dc*/ 	.word	0xffffffff


	//   ....[9]....
        /*00e0*/ 	.word	0xffffffff


	//   ....[10]....
        /*00e4*/ 	.word	0xffffffff


	//   ....[11]....
        /*00e8*/ 	.word	0xffffffff


	//   ....[12]....
        /*00ec*/ 	.word	0xffffffff


	//   ....[13]....
        /*00f0*/ 	.word	0xffffffff


	//   ....[14]....
        /*00f4*/ 	.word	0xffffffff


	//   ....[15]....
        /*00f8*/ 	.word	0xffffffff


	//   ....[16]....
        /*00fc*/ 	.word	0xffffffff


	//   ....[17]....
        /*0100*/ 	.word	0xffffffff


	//   ....[18]....
        /*0104*/ 	.word	0xffffffff


	//   ....[19]....
        /*0108*/ 	.word	0xffffffff


	//   ....[20]....
        /*010c*/ 	.word	0xffffffff


	//   ....[21]....
        /*0110*/ 	.word	0xffffffff


	//   ....[22]....
        /*0114*/ 	.word	0xffffffff


	//   ....[23]....
        /*0118*/ 	.word	0xffffffff


	//   ....[24]....
        /*011c*/ 	.word	0xffffffff


	//   ....[25]....
        /*0120*/ 	.word	0xffffffff


	//   ....[26]....
        /*0124*/ 	.word	0xffffffff


	//   ....[27]....
        /*0128*/ 	.word	0xffffffff


	//   ....[28]....
        /*012c*/ 	.word	0xffffffff


	//   ....[29]....
        /*0130*/ 	.word	0xffffffff


	//   ....[30]....
        /*0134*/ 	.word	0xffffffff


	//   ....[31]....
        /*0138*/ 	.word	0xffffffff


	//   ....[32]....
        /*013c*/ 	.word	0xffffffff


	//   ....[33]....
        /*0140*/ 	.word	0xffffffff


	//   ....[34]....
        /*0144*/ 	.word	0xffffffff


	//   ....[35]....
        /*0148*/ 	.word	0xffffffff


	//   ....[36]....
        /*014c*/ 	.word	0xffffffff


	//   ....[37]....
        /*0150*/ 	.word	0xffffffff


	//   ....[38]....
        /*0154*/ 	.word	0xffffffff


	//   ....[39]....
        /*0158*/ 	.word	0xffffffff


	//   ....[40]....
        /*015c*/ 	.word	0xffffffff


	//   ....[41]....
        /*0160*/ 	.word	0xffffffff


	//   ....[42]....
        /*0164*/ 	.word	0xffffffff


	//   ....[43]....
        /*0168*/ 	.word	0xffffffff


	//   ....[44]....
        /*016c*/ 	.word	0xffffffff


	//   ....[45]....
        /*0170*/ 	.word	0xffffffff


	//   ....[46]....
        /*0174*/ 	.word	0xffffffff


	//   ....[47]....
        /*0178*/ 	.word	0xffffffff


	//   ....[48]....
        /*017c*/ 	.word	0xffffffff


	//   ....[49]....
        /*0180*/ 	.word	0xffffffff


	//   ....[50]....
        /*0184*/ 	.word	0xffffffff


	//   ....[51]....
        /*0188*/ 	.word	0xffffffff


	//   ....[52]....
        /*018c*/ 	.word	0xffffffff


	//   ....[53]....
        /*0190*/ 	.word	0xffffffff


	//   ....[54]....
        /*0194*/ 	.word	0xffffffff


	//   ....[55]....
        /*0198*/ 	.word	0xffffffff


	//   ....[56]....
        /*019c*/ 	.word	0xffffffff


	//   ....[57]....
        /*01a0*/ 	.word	0xffffffff


	//   ....[58]....
        /*01a4*/ 	.word	0xffffffff


	//   ....[59]....
        /*01a8*/ 	.word	0xffffffff


	//   ....[60]....
        /*01ac*/ 	.word	0xffffffff


	//   ....[61]....
        /*01b0*/ 	.word	0xffffffff


	//   ....[62]....
        /*01b4*/ 	.word	0xffffffff


	//   ....[63]....
        /*01b8*/ 	.word	0xffffffff


	//   ....[64]....
        /*01bc*/ 	.word	0xffffffff


	//   ....[65]....
        /*01c0*/ 	.word	0xffffffff


	//   ....[66]....
        /*01c4*/ 	.word	0xffffffff


	//   ....[67]....
        /*01c8*/ 	.word	0xffffffff


	//   ....[68]....
        /*01cc*/ 	.word	0xffffffff


	//   ....[69]....
        /*01d0*/ 	.word	0xffffffff


	//   ....[70]....
        /*01d4*/ 	.word	0xffffffff


	//   ....[71]....
        /*01d8*/ 	.word	0xffffffff


	//   ....[72]....
        /*01dc*/ 	.word	0xffffffff


	//   ....[73]....
        /*01e0*/ 	.word	0xffffffff


	//   ....[74]....
        /*01e4*/ 	.word	0xffffffff


	//   ....[75]....
        /*01e8*/ 	.word	0xffffffff


	//   ....[76]....
        /*01ec*/ 	.word	0xffffffff


	//   ....[77]....
        /*01f0*/ 	.word	0xffffffff


	//   ....[78]....
        /*01f4*/ 	.word	0xffffffff


	//   ....[79]....
        /*01f8*/ 	.word	0xffffffff


	//   ....[80]....
        /*01fc*/ 	.word	0xffffffff


	//   ....[81]....
        /*0200*/ 	.word	0xffffffff


	//   ....[82]....
        /*0204*/ 	.word	0xffffffff


	//   ....[83]....
        /*0208*/ 	.word	0xffffffff


	//   ....[84]....
        /*020c*/ 	.word	0xffffffff


	//   ....[85]....
        /*0210*/ 	.word	0xffffffff


	//   ....[86]....
        /*0214*/ 	.word	0xffffffff


	//   ....[87]....
        /*0218*/ 	.word	0xffffffff


	//   ....[88]....
        /*021c*/ 	.word	0xffffffff


	//   ....[89]....
        /*0220*/ 	.word	0xffffffff


	//   ....[90]....
        /*0224*/ 	.word	0xffffffff


	//   ....[91]....
        /*0228*/ 	.word	0xffffffff


	//   ....[92]....
        /*022c*/ 	.word	0xffffffff


	//   ....[93]....
        /*0230*/ 	.word	0xffffffff


	//   ....[94]....
        /*0234*/ 	.word	0xffffffff


	//   ....[95]....
        /*0238*/ 	.word	0xffffffff


	//   ....[96]....
        /*023c*/ 	.word	0xffffffff


	//   ....[97]....
        /*0240*/ 	.word	0x0500000f


	//   ....[98]....
        /*0244*/ 	.word	0x0500000f


	//   ....[99]....
        /*0248*/ 	.word	0x0500000f


	//   ....[100]....
        /*024c*/ 	.word	0x0500000f


	//   ....[101]....
        /*0250*/ 	.word	0x0500000f


	//   ....[102]....
        /*0254*/ 	.word	0x0500000f


	//   ....[103]....
        /*0258*/ 	.word	0x0500000f


	//   ....[104]....
        /*025c*/ 	.word	0x0500000f


	//----- nvinfo : EIATTR_COOP_GROUP_INSTR_OFFSETS
	.align		4
.L_113:
        /*0260*/ 	.byte	0x04, 0x28
        /*0262*/ 	.short	(.L_115 - .L_114)


	//   ....[0]....
.L_114:
        /*0264*/ 	.word	0x00000060


	//   ....[1]....
        /*0268*/ 	.word	0x00000140


	//   ....[2]....
        /*026c*/ 	.word	0x00000190


	//   ....[3]....
        /*0270*/ 	.word	0x000003c0


	//   ....[4]....
        /*0274*/ 	.word	0x00000520


	//   ....[5]....
        /*0278*/ 	.word	0x00000640


	//   ....[6]....
        /*027c*/ 	.word	0x000007a0


	//   ....[7]....
        /*0280*/ 	.word	0x00001310


	//   ....[8]....
        /*0284*/ 	.word	0x00002de0


	//   ....[9]....
        /*0288*/ 	.word	0x00002e40


	//   ....[10]....
        /*028c*/ 	.word	0x00003430


	//   ....[11]....
        /*0290*/ 	.word	0x000034c0


	//   ....[12]....
        /*0294*/ 	.word	0x00005260


	//   ....[13]....
        /*0298*/ 	.word	0x00005280


	//   ....[14]....
        /*029c*/ 	.word	0x000052a0


	//   ....[15]....
        /*02a0*/ 	.word	0x000052c0


	//   ....[16]....
        /*02a4*/ 	.word	0x00006950


	//   ....[17]....
        /*02a8*/ 	.word	0x00006970


	//   ....[18]....
        /*02ac*/ 	.word	0x000069f0


	//   ....[19]....
        /*02b0*/ 	.word	0x00006a00


	//   ....[20]....
        /*02b4*/ 	.word	0x000076d0


	//   ....[21]....
        /*02b8*/ 	.word	0x000076e0


	//   ....[22]....
        /*02bc*/ 	.word	0x000076f0


	//   ....[23]....
        /*02c0*/ 	.word	0x00007700


	//   ....[24]....
        /*02c4*/ 	.word	0x00007710


	//   ....[25]....
        /*02c8*/ 	.word	0x00007720


	//   ....[26]....
        /*02cc*/ 	.word	0x00007730


	//   ....[27]....
        /*02d0*/ 	.word	0x00007740


	//   ....[28]....
        /*02d4*/ 	.word	0x00007770


	//   ....[29]....
        /*02d8*/ 	.word	0x00007780


	//   ....[30]....
        /*02dc*/ 	.word	0x000077b0


	//   ....[31]....
        /*02e0*/ 	.word	0x000077d0


	//   ....[32]....
        /*02e4*/ 	.word	0x00007800


	//   ....[33]....
        /*02e8*/ 	.word	0x00007810


	//   ....[34]....
        /*02ec*/ 	.word	0x00007840


	//   ....[35]....
        /*02f0*/ 	.word	0x00007850


	//   ....[36]....
        /*02f4*/ 	.word	0x00007860


	//   ....[37]....
        /*02f8*/ 	.word	0x00007890


	//   ....[38]....
        /*02fc*/ 	.word	0x000078a0


	//   ....[39]....
        /*0300*/ 	.word	0x000078c0


	//   ....[40]....
        /*0304*/ 	.word	0x000078d0


	//   ....[41]....
        /*0308*/ 	.word	0x000078e0


	//   ....[42]....
        /*030c*/ 	.word	0x00007910


	//   ....[43]....
        /*0310*/ 	.word	0x00007940


	//   ....[44]....
        /*0314*/ 	.word	0x00007f10


	//   ....[45]....
        /*0318*/ 	.word	0x00007f50


	//   ....[46]....
        /*031c*/ 	.word	0x00007f80


	//   ....[47]....
        /*0320*/ 	.word	0x00007fb0


	//   ....[48]....
        /*0324*/ 	.word	0x00008480


	//   ....[49]....
        /*0328*/ 	.word	0x000084b0


	//   ....[50]....
        /*032c*/ 	.word	0x000085c0


	//   ....[51]....
        /*0330*/ 	.word	0x000085e0


	//   ....[52]....
        /*0334*/ 	.word	0x00008f00


	//   ....[53]....
        /*0338*/ 	.word	0x00008f10


	//   ....[54]....
        /*033c*/ 	.word	0x00009010


	//   ....[55]....
        /*0340*/ 	.word	0x00009030


	//   ....[56]....
        /*0344*/ 	.word	0x000091b0


	//   ....[57]....
        /*0348*/ 	.word	0x00009380


	//   ....[58]....
        /*034c*/ 	.word	0x000093b0


	//   ....[59]....
        /*0350*/ 	.word	0x000093e0


	//   ....[60]....
        /*0354*/ 	.word	0x00009410


	//   ....[61]....
        /*0358*/ 	.word	0x00009440


	//   ....[62]....
        /*035c*/ 	.word	0x00009480


	//   ....[63]....
        /*0360*/ 	.word	0x00009600


	//   ....[64]....
        /*0364*/ 	.word	0x00009630


	//   ....[65]....
        /*0368*/ 	.word	0x00009660


	//   ....[66]....
        /*036c*/ 	.word	0x00009690


	//   ....[67]....
        /*0370*/ 	.word	0x000096c0


	//   ....[68]....
        /*0374*/ 	.word	0x00009700


	//   ....[69]....
        /*0378*/ 	.word	0x00009780


	//   ....[70]....
        /*037c*/ 	.word	0x000097c0


	//   ....[71]....
        /*0380*/ 	.word	0x00009850


	//   ....[72]....
        /*0384*/ 	.word	0x0000abb0


	//   ....[73]....
        /*0388*/ 	.word	0x0000b9f0


	//   ....[74]....
        /*038c*/ 	.word	0x0000ba20


	//   ....[75]....
        /*0390*/ 	.word	0x0000ba50


	//   ....[76]....
        /*0394*/ 	.word	0x0000ba60


	//   ....[77]....
        /*0398*/ 	.word	0x0000ba70


	//   ....[78]....
        /*039c*/ 	.word	0x0000bb30


	//   ....[79]....
        /*03a0*/ 	.word	0x0000d5a0


	//   ....[80]....
        /*03a4*/ 	.word	0x0000d5d0


	//   ....[81]....
        /*03a8*/ 	.word	0x0000d600


	//   ....[82]....
        /*03ac*/ 	.word	0x0000d610


	//   ....[83]....
        /*03b0*/ 	.word	0x0000d640


	//   ....[84]....
        /*03b4*/ 	.word	0x0000d650


	//   ....[85]....
        /*03b8*/ 	.word	0x0000d680


	//   ....[86]....
        /*03bc*/ 	.word	0x0000d6c0


	//   ....[87]....
        /*03c0*/ 	.word	0x0000d800


	//   ....[88]....
        /*03c4*/ 	.word	0x0000d830


	//   ....[89]....
        /*03c8*/ 	.word	0x0000d860


	//   ....[90]....
        /*03cc*/ 	.word	0x0000d890


	//   ....[91]....
        /*03d0*/ 	.word	0x0000d8c0


	//   ....[92]....
        /*03d4*/ 	.word	0x0000d900


	//   ....[93]....
        /*03d8*/ 	.word	0x0000d990


	//   ....[94]....
        /*03dc*/ 	.word	0x0000d9d0


	//   ....[95]....
        /*03e0*/ 	.word	0x0000da60


	//   ....[96]....
        /*03e4*/ 	.word	0x0000de90


	//   ....[97]....
        /*03e8*/ 	.word	0x0000e370


	//   ....[98]....
        /*03ec*/ 	.word	0x0000e530


	//   ....[99]....
        /*03f0*/ 	.word	0x0000e590


	//   ....[100]....
        /*03f4*/ 	.word	0x0000e5f0


	//   ....[101]....
        /*03f8*/ 	.word	0x0000e6f0


	//   ....[102]....
        /*03fc*/ 	.word	0x0000e760


	//   ....[103]....
        /*0400*/ 	.word	0x0000e830


	//   ....[104]....
        /*0404*/ 	.word	0x0000eb70


	//----- nvinfo : EIATTR_REG_RECONFIG
	.align		4
.L_115:
        /*0408*/ 	.byte	0x01, 0x54
	.zero		2


	//----- nvinfo : EIATTR_SYSCALL_OFFSETS
	.align		4
        /*040c*/ 	.byte	0x04, 0x46
        /*040e*/ 	.short	(.L_117 - .L_116)


	//   ....[0]....
.L_116:
        /*0410*/ 	.word	0x00001500


	//   ....[1]....
        /*0414*/ 	.word	0x0000a650


	//   ....[2]....
        /*0418*/ 	.word	0x0000a7c0


	//   ....[3]....
        /*041c*/ 	.word	0x0000a910


	//   ....[4]....
        /*0420*/ 	.word	0x0000aa50


	//   ....[5]....
        /*0424*/ 	.word	0x0000b500


	//----- nvinfo : EIATTR_MBARRIER_INSTR_OFFSETS
	.align		4
.L_117:
        /*0428*/ 	.byte	0x04, 0x39
        /*042a*/ 	.short	(.L_119 - .L_118)


	//   ....[0]....
.L_118:
        /*042c*/ 	.word	0x00000270
        /*0430*/ 	.word	0x000000ff
        /*0434*/ 	.word	0x00019c00
        /*0438*/ 	.short	0x0100
        /*043a*/ 	.byte	0x08
	.zero		1


	//   ....[1]....
        /*043c*/ 	.word	0x00000280
        /*0440*/ 	.word	0x000000ff
        /*0444*/ 	.word	0x00019c20
        /*0448*/ 	.short	0x0100
        /*044a*/ 	.byte	0x08
	.zero		1


	//   ....[2]....
        /*044c*/ 	.word	0x00000370
        /*0450*/ 	.word	0x000000ff
        /*0454*/ 	.word	0x00019c30
        /*0458*/ 	.short	0x0100
        /*045a*/ 	.byte	0x08
	.zero		1


	//   ....[3]....
        /*045c*/ 	.word	0x00000380
        /*0460*/ 	.word	0x000000ff
        /*0464*/ 	.word	0x00019c40
        /*0468*/ 	.short	0x0100
        /*046a*/ 	.byte	0x08
	.zero		1


	//   ....[4]....
        /*046c*/ 	.word	0x00000390
        /*0470*/ 	.word	0x000000ff
        /*0474*/ 	.word	0x00019c38
        /*0478*/ 	.short	0x0100
        /*047a*/ 	.byte	0x08
	.zero		1


	//   ....[5]....
        /*047c*/ 	.word	0x000003a0
        /*0480*/ 	.word	0x000000ff
        /*0484*/ 	.word	0x00019c48
        /*0488*/ 	.short	0x0100
        /*048a*/ 	.byte	0x08
	.zero		1


	//   ....[6]....
        /*048c*/ 	.word	0x000004d0
        /*0490*/ 	.word	0x000000ff
        /*0494*/ 	.word	0x00019c50
        /*0498*/ 	.short	0x0100
        /*049a*/ 	.byte	0x08
	.zero		1


	//   ....[7]....
        /*049c*/ 	.word	0x000004e0
        /*04a0*/ 	.word	0x000000ff
        /*04a4*/ 	.word	0x00019c60
        /*04a8*/ 	.short	0x0100
        /*04aa*/ 	.byte	0x08
	.zero		1


	//   ....[8]....
        /*04ac*/ 	.word	0x000004f0
        /*04b0*/ 	.word	0x000000ff
        /*04b4*/ 	.word	0x00019c58
        /*04b8*/ 	.short	0x0100
        /*04ba*/ 	.byte	0x08
	.zero		1


	//   ....[9]....
        /*04bc*/ 	.word	0x00000500
        /*04c0*/ 	.word	0x000000ff
        /*04c4*/ 	.word	0x00019c68
        /*04c8*/ 	.short	0x0100
        /*04ca*/ 	.byte	0x08
	.zero		1


	//   ....[10]....
        /*04cc*/ 	.word	0x000005f0
        /*04d0*/ 	.word	0x000000ff
        /*04d4*/ 	.word	0x00019c70
        /*04d8*/ 	.short	0x0100
        /*04da*/ 	.byte	0x06
	.zero		1


	//   ....[11]....
        /*04dc*/ 	.word	0x00000600
        /*04e0*/ 	.word	0x000000ff
        /*04e4*/ 	.word	0x00019c80
        /*04e8*/ 	.short	0x0100
        /*04ea*/ 	.byte	0x06
	.zero		1


	//   ....[12]....
        /*04ec*/ 	.word	0x00000610
        /*04f0*/ 	.word	0x000000ff
        /*04f4*/ 	.word	0x00019c78
        /*04f8*/ 	.short	0x0100
        /*04fa*/ 	.byte	0x06
	.zero		1


	//   ....[13]....
        /*04fc*/ 	.word	0x00000620
        /*0500*/ 	.word	0x000000ff
        /*0504*/ 	.word	0x00019c88
        /*0508*/ 	.short	0x0100
        /*050a*/ 	.byte	0x06
	.zero		1


	//   ....[14]....
        /*050c*/ 	.word	0x00000750
        /*0510*/ 	.word	0x000000ff
        /*0514*/ 	.word	0x00019c90
        /*0518*/ 	.short	0x0100
        /*051a*/ 	.byte	0x08
	.zero		1


	//   ....[15]....
        /*051c*/ 	.word	0x00000760
        /*0520*/ 	.word	0x000000ff
        /*0524*/ 	.word	0x00019ca0
        /*0528*/ 	.short	0x0100
        /*052a*/ 	.byte	0x08
	.zero		1


	//   ....[16]....
        /*052c*/ 	.word	0x00000770
        /*0530*/ 	.word	0x000000ff
        /*0534*/ 	.word	0x00019c98
        /*0538*/ 	.short	0x0100
        /*053a*/ 	.byte	0x08
	.zero		1


	//   ....[17]....
        /*053c*/ 	.word	0x00000780
        /*0540*/ 	.word	0x000000ff
        /*0544*/ 	.word	0x00019ca8
        /*0548*/ 	.short	0x0100
        /*054a*/ 	.byte	0x08
	.zero		1


	//   ....[18]....
        /*054c*/ 	.word	0x000008b0
        /*0550*/ 	.word	0x000000ff
        /*0554*/ 	.word	0x00019cb0
        /*0558*/ 	.short	0x0100
        /*055a*/ 	.byte	0x08
	.zero		1


	//   ....[19]....
        /*055c*/ 	.word	0x000008c0
        /*0560*/ 	.word	0x000000ff
        /*0564*/ 	.word	0x00019cc0
        /*0568*/ 	.short	0x0100
        /*056a*/ 	.byte	0x08
	.zero		1


	//   ....[20]....
        /*056c*/ 	.word	0x000008d0
        /*0570*/ 	.word	0x000000ff
        /*0574*/ 	.word	0x00019cb8
        /*0578*/ 	.short	0x0100
        /*057a*/ 	.byte	0x08
	.zero		1


	//   ....[21]....
        /*057c*/ 	.word	0x000008e0
        /*0580*/ 	.word	0x000000ff
        /*0584*/ 	.word	0x00019cc8
        /*0588*/ 	.short	0x0100
        /*058a*/ 	.byte	0x08
	.zero		1


	//   ....[22]....
        /*058c*/ 	.word	0x00001870
        /*0590*/ 	.word	0x00000002
        /*0594*/ 	.word	0x00019c00
        /*0598*/ 	.short	0x010a
        /*059a*/ 	.byte	0x3f
	.zero		1


	//   ....[23]....
        /*059c*/ 	.word	0x00001910
        /*05a0*/ 	.word	0x00000004
        /*05a4*/ 	.word	0x00019c30
        /*05a8*/ 	.short	0x010a
        /*05aa*/ 	.byte	0x3f
	.zero		1


	//   ....[24]....
        /*05ac*/ 	.word	0x00001980
        /*05b0*/ 	.word	0x00000004
        /*05b4*/ 	.word	0x00019c30
        /*05b8*/ 	.short	0x010a
        /*05ba*/ 	.byte	0x3f
	.zero		1


	//   ....[25]....
        /*05bc*/ 	.word	0x00003900
        /*05c0*/ 	.word	0x00000019
        /*05c4*/ 	.word	0x00000000
        /*05c8*/ 	.short	0x0101
        /*05ca*/ 	.byte	0x3f
	.zero		1


	//   ....[26]....
        /*05cc*/ 	.word	0x000042a0
        /*05d0*/ 	.word	0x00000006
        /*05d4*/ 	.word	0x00019c30
        /*05d8*/ 	.short	0x010a
        /*05da*/ 	.byte	0x3f
	.zero		1


	//   ....[27]....
        /*05dc*/ 	.word	0x000042e0
        /*05e0*/ 	.word	0x00000006
        /*05e4*/ 	.word	0x00019c30
        /*05e8*/ 	.short	0x010a
        /*05ea*/ 	.byte	0x3f
	.zero		1


	//   ....[28]....
        /*05ec*/ 	.word	0x00004450
        /*05f0*/ 	.word	0x000000ff
        /*05f4*/ 	.word	0x00019c50
        /*05f8*/ 	.short	0x010a
        /*05fa*/ 	.byte	0x0b
	.zero		1


	//   ....[29]....
        /*05fc*/ 	.word	0x00004490
        /*0600*/ 	.word	0x000000ff
        /*0604*/ 	.word	0x00019c50
        /*0608*/ 	.short	0x010a
        /*060a*/ 	.byte	0x0b
	.zero		1


	//   ....[30]....
        /*060c*/ 	.word	0x00005e30
        /*0610*/ 	.word	0x00000005
        /*0614*/ 	.word	0x00000000
        /*0618*/ 	.short	0x0101
        /*061a*/ 	.byte	0x3f
	.zero		1


	//   ....[31]....
        /*061c*/ 	.word	0x00006150
        /*0620*/ 	.word	0x000000ff
        /*0624*/ 	.word	0x00000000
        /*0628*/ 	.short	0x0101
        /*062a*/ 	.byte	0x06
	.zero		1


	//   ....[32]....
        /*062c*/ 	.word	0x00006610
        /*0630*/ 	.word	0x0000000f
        /*0634*/ 	.word	0x00019c50
        /*0638*/ 	.short	0x010a
        /*063a*/ 	.byte	0x3f
	.zero		1


	//   ....[33]....
        /*063c*/ 	.word	0x00006660
        /*0640*/ 	.word	0x0000000f
        /*0644*/ 	.word	0x00019c50
        /*0648*/ 	.short	0x010a
        /*064a*/ 	.byte	0x3f
	.zero		1


	//   ....[34]....
        /*064c*/ 	.word	0x00006ca0
        /*0650*/ 	.word	0x00000003
        /*0654*/ 	.word	0x00000000
        /*0658*/ 	.short	0x0101
        /*065a*/ 	.byte	0x3f
	.zero		1


	//   ....[35]....
        /*065c*/ 	.word	0x000084a0
        /*0660*/ 	.word	0x00000003
        /*0664*/ 	.word	0x00000000
        /*0668*/ 	.short	0x0101
        /*066a*/ 	.byte	0x3f
	.zero		1


	//   ....[36]....
        /*066c*/ 	.word	0x0000ae00
        /*0670*/ 	.word	0x00000002
        /*0674*/ 	.word	0x00019c80
        /*0678*/ 	.short	0x010a
        /*067a*/ 	.byte	0x3f
	.zero		1


	//   ....[37]....
        /*067c*/ 	.word	0x0000b060
        /*0680*/ 	.word	0x00000002
        /*0684*/ 	.word	0x00019c40
        /*0688*/ 	.short	0x010a
        /*068a*/ 	.byte	0x3f
	.zero		1


	//   ....[38]....
        /*068c*/ 	.word	0x0000bc40
        /*0690*/ 	.word	0x00000011
        /*0694*/ 	.word	0x00019c00
        /*0698*/ 	.short	0x0107
        /*069a*/ 	.byte	0x3f
	.zero		1


	//   ....[39]....
        /*069c*/ 	.word	0x0000bd40
        /*06a0*/ 	.word	0x00000011
        /*06a4*/ 	.word	0x00019c00
        /*06a8*/ 	.short	0x0101
        /*06aa*/ 	.byte	0x3f
	.zero		1


	//   ....[40]....
        /*06ac*/ 	.word	0x0000bd60
        /*06b0*/ 	.word	0x00000011
        /*06b4*/ 	.word	0x00019c20
        /*06b8*/ 	.short	0x010a
        /*06ba*/ 	.byte	0x3f
	.zero		1


	//   ....[41]....
        /*06bc*/ 	.word	0x0000c050
        /*06c0*/ 	.word	0x00000004
        /*06c4*/ 	.word	0x00019c80
        /*06c8*/ 	.short	0x010a
        /*06ca*/ 	.byte	0x3f
	.zero		1


	//   ....[42]....
        /*06cc*/ 	.word	0x0000c470
        /*06d0*/ 	.word	0x00000004
        /*06d4*/ 	.word	0x00019c40
        /*06d8*/ 	.short	0x010a
        /*06da*/ 	.byte	0x3f
	.zero		1


	//   ....[43]....
        /*06dc*/ 	.word	0x0000c910
        /*06e0*/ 	.word	0x00000003
        /*06e4*/ 	.word	0x00019c70
        /*06e8*/ 	.short	0x010a
        /*06ea*/ 	.byte	0x3f
	.zero		1


	//   ....[44]....
        /*06ec*/ 	.word	0x0000c990
        /*06f0*/ 	.word	0x00000003
        /*06f4*/ 	.word	0x00019c60
        /*06f8*/ 	.short	0x010a
        /*06fa*/ 	.byte	0x3f
	.zero		1


	//   ....[45]....
        /*06fc*/ 	.word	0x0000ccf0
        /*0700*/ 	.word	0x00000003
        /*0704*/ 	.word	0x00019c50
        /*0708*/ 	.short	0x0101
        /*070a*/ 	.byte	0x3f
	.zero		1


	//   ....[46]....
        /*070c*/ 	.word	0x0000cd70
        /*0710*/ 	.word	0x00000002
        /*0714*/ 	.word	0x00000000
        /*0718*/ 	.short	0x0101
        /*071a*/ 	.byte	0x3f
	.zero		1


	//   ....[47]....
        /*071c*/ 	.word	0x0000cf60
        /*0720*/ 	.word	0x00000003
        /*0724*/ 	.word	0x00019c70
        /*0728*/ 	.short	0x010a
        /*072a*/ 	.byte	0x3f
	.zero		1


	//   ....[48]....
        /*072c*/ 	.word	0x0000cfd0
        /*0730*/ 	.word	0x00000003
        /*0734*/ 	.word	0x00019c60
        /*0738*/ 	.short	0x010a
        /*073a*/ 	.byte	0x3f
	.zero		1


	//   ....[49]....
        /*073c*/ 	.word	0x0000d330
        /*0740*/ 	.word	0x00000003
        /*0744*/ 	.word	0x00019c50
        /*0748*/ 	.short	0x0101
        /*074a*/ 	.byte	0x3f
	.zero		1


	//   ....[50]....
        /*074c*/ 	.word	0x0000d380
        /*0750*/ 	.word	0x00000000
        /*0754*/ 	.word	0x00000000
        /*0758*/ 	.short	0x0101
        /*075a*/ 	.byte	0x3f
	.zero		1


	//   ....[51]....
        /*075c*/ 	.word	0x0000de10
        /*0760*/ 	.word	0x00000007
        /*0764*/ 	.word	0x00019c20
        /*0768*/ 	.short	0x010a
        /*076a*/ 	.byte	0x3f
	.zero		1


	//   ....[52]....
        /*076c*/ 	.word	0x0000dfb0
        /*0770*/ 	.word	0x00000005
        /*0774*/ 	.word	0x00000000
        /*0778*/ 	.short	0x010a
        /*077a*/ 	.byte	0x3f
	.zero		1


	//   ....[53]....
        /*077c*/ 	.word	0x0000e020
        /*0780*/ 	.word	0x00000003
        /*0784*/ 	.word	0x00000000
        /*0788*/ 	.short	0x010a
        /*078a*/ 	.byte	0x3f
	.zero		1


	//   ....[54]....
        /*078c*/ 	.word	0x0000e070
        /*0790*/ 	.word	0x00000003
        /*0794*/ 	.word	0x00019c60
        /*0798*/ 	.short	0x010a
        /*079a*/ 	.byte	0x3f
	.zero		1


	//   ....[55]....
        /*079c*/ 	.word	0x0000e0c0
        /*07a0*/ 	.word	0x00000005
        /*07a4*/ 	.word	0x00019c60
        /*07a8*/ 	.short	0x010a
        /*07aa*/ 	.byte	0x3f
	.zero		1


	//   ....[56]....
        /*07ac*/ 	.word	0x0000e100
        /*07b0*/ 	.word	0x00000003
        /*07b4*/ 	.word	0x00019c80
        /*07b8*/ 	.short	0x010a
        /*07ba*/ 	.byte	0x3f
	.zero		1


	//   ....[57]....
        /*07bc*/ 	.word	0x0000e120
        /*07c0*/ 	.word	0x00000005
        /*07c4*/ 	.word	0x00019c80
        /*07c8*/ 	.short	0x010a
        /*07ca*/ 	.byte	0x3f
	.zero		1


	//   ....[58]....
        /*07cc*/ 	.word	0x0000e180
        /*07d0*/ 	.word	0x00000002
        /*07d4*/ 	.word	0x00019c00
        /*07d8*/ 	.short	0x010a
        /*07da*/ 	.byte	0x3f
	.zero		1


	//   ....[59]....
        /*07dc*/ 	.word	0x0000e1d0
        /*07e0*/ 	.word	0x00000004
        /*07e4*/ 	.word	0x00019c30
        /*07e8*/ 	.short	0x010a
        /*07ea*/ 	.byte	0x3f
	.zero		1


	//   ....[60]....
        /*07ec*/ 	.word	0x0000e220
        /*07f0*/ 	.word	0x00000006
        /*07f4*/ 	.word	0x00019c30
        /*07f8*/ 	.short	0x010a
        /*07fa*/ 	.byte	0x3f
	.zero		1


	//   ....[61]....
        /*07fc*/ 	.word	0x0000e280
        /*0800*/ 	.word	0x0000000a
        /*0804*/ 	.word	0x00019c50
        /*0808*/ 	.short	0x010a
        /*080a*/ 	.byte	0x3f
	.zero		1


	//   ....[62]....
        /*080c*/ 	.word	0x0000e2d0
        /*0810*/ 	.word	0x0000000f
        /*0814*/ 	.word	0x00019c50
        /*0818*/ 	.short	0x010a
        /*081a*/ 	.byte	0x3f
	.zero		1


	//   ....[63]....
        /*081c*/ 	.word	0x0000e420
        /*0820*/ 	.word	0x00000002
        /*0824*/ 	.word	0x00019c80
        /*0828*/ 	.short	0x010a
        /*082a*/ 	.byte	0x3f
	.zero		1


	//   ....[64]....
        /*082c*/ 	.word	0x0000e470
        /*0830*/ 	.word	0x00000002
        /*0834*/ 	.word	0x00019c40
        /*0838*/ 	.short	0x010a
        /*083a*/ 	.byte	0x3f
	.zero		1


	//   ....[65]....
        /*083c*/ 	.word	0x0000e860
        /*0840*/ 	.word	0x00000011
        /*0844*/ 	.word	0x00019c20
        /*0848*/ 	.short	0x010a
        /*084a*/ 	.byte	0x3f
	.zero		1


	//   ....[66]....
        /*084c*/ 	.word	0x0000e8b0
        /*0850*/ 	.word	0x00000004
        /*0854*/ 	.word	0x00019c80
        /*0858*/ 	.short	0x010a
        /*085a*/ 	.byte	0x3f
	.zero		1


	//   ....[67]....
        /*085c*/ 	.word	0x0000e900
        /*0860*/ 	.word	0x00000004
        /*0864*/ 	.word	0x00019c40
        /*0868*/ 	.short	0x010a
        /*086a*/ 	.byte	0x3f
	.zero		1


	//   ....[68]....
        /*086c*/ 	.word	0x0000e950
        /*0870*/ 	.word	0x00000003
        /*0874*/ 	.word	0x00019c70
        /*0878*/ 	.short	0x010a
        /*087a*/ 	.byte	0x3f
	.zero		1


	//   ....[69]....
        /*087c*/ 	.word	0x0000e9a0
        /*0880*/ 	.word	0x00000003
        /*0884*/ 	.word	0x00019c60
        /*0888*/ 	.short	0x010a
        /*088a*/ 	.byte	0x3f
	.zero		1


	//   ....[70]....
        /*088c*/ 	.word	0x0000e9f0
        /*0890*/ 	.word	0x00000003
        /*0894*/ 	.word	0x00019c70
        /*0898*/ 	.short	0x010a
        /*089a*/ 	.byte	0x3f
	.zero		1


	//   ....[71]....
        /*089c*/ 	.word	0x0000ea40
        /*08a0*/ 	.word	0x00000003
        /*08a4*/ 	.word	0x00019c60
        /*08a8*/ 	.short	0x010a
        /*08aa*/ 	.byte	0x3f
	.zero		1


	//   ....[72]....
        /*08ac*/ 	.word	0x0000ea90
        /*08b0*/ 	.word	0x00000007
        /*08b4*/ 	.word	0x00019c20
        /*08b8*/ 	.short	0x010a
        /*08ba*/ 	.byte	0x3f
	.zero		1


	//   ....[73]....
        /*08bc*/ 	.word	0x0000ec30
        /*08c0*/ 	.word	0x00000005
        /*08c4*/ 	.word	0x00000000
        /*08c8*/ 	.short	0x010a
        /*08ca*/ 	.byte	0x3f
	.zero		1


	//   ....[74]....
        /*08cc*/ 	.word	0x0000ec80
        /*08d0*/ 	.word	0x00000003
        /*08d4*/ 	.word	0x00000000
        /*08d8*/ 	.short	0x010a
        /*08da*/ 	.byte	0x3f
	.zero		1


	//   ....[75]....
        /*08dc*/ 	.word	0x0000ecd0
        /*08e0*/ 	.word	0x00000003
        /*08e4*/ 	.word	0x00019c60
        /*08e8*/ 	.short	0x010a
        /*08ea*/ 	.byte	0x3f
	.zero		1


	//   ....[76]....
        /*08ec*/ 	.word	0x0000ed20
        /*08f0*/ 	.word	0x00000005
        /*08f4*/ 	.word	0x00019c60
        /*08f8*/ 	.short	0x010a
        /*08fa*/ 	.byte	0x3f
	.zero		1


	//   ....[77]....
        /*08fc*/ 	.word	0x0000ed70
        /*0900*/ 	.word	0x00000003
        /*0904*/ 	.word	0x00019c80
        /*0908*/ 	.short	0x010a
        /*090a*/ 	.byte	0x3f
	.zero		1


	//----- nvinfo : EIATTR_NUM_MBARRIERS
	.align		4
.L_119:
        /*090c*/ 	.byte	0x03, 0x38
        /*090e*/ 	.short	0x0016


	//----- nvinfo : EIATTR_EXIT_INSTR_OFFSETS
	.align		4
        /*0910*/ 	.byte	0x04, 0x1c
        /*0912*/ 	.short	(.L_121 - .L_120)


	//   ....[0]....
.L_120:
        /*0914*/ 	.word	0x00000a40


	//   ....[1]....
        /*0918*/ 	.word	0x00009150


	//   ....[2]....
        /*091c*/ 	.word	0x0000e170


	//----- nvinfo : EIATTR_MAX_THREADS
	.align		4
.L_121:
        /*0920*/ 	.byte	0x04, 0x05
        /*0922*/ 	.short	(.L_123 - .L_122)
.L_122:
        /*0924*/ 	.word	0x00000200
        /*0928*/ 	.word	0x00000001
        /*092c*/ 	.word	0x00000001


	//----- nvinfo : EIATTR_CRS_STACK_SIZE
	.align		4
.L_123:
        /*0930*/ 	.byte	0x04, 0x1e
        /*0932*/ 	.short	(.L_125 - .L_124)
.L_124:
        /*0934*/ 	.word	0x00000000


	//----- nvinfo : EIATTR_CBANK_PARAM_SIZE
	.align		4
.L_125:
        /*0938*/ 	.byte	0x03, 0x19
        /*093a*/ 	.short	0x0af0


	//----- nvinfo : EIATTR_PARAM_CBANK
	.align		4
        /*093c*/ 	.byte	0x04, 0x0a
        /*093e*/ 	.short	(.L_127 - .L_126)
	.align		4
.L_126:
        /*0940*/ 	.word	index@(.nv.constant0._ZN7cutlass13device_kernelIN5flash11enable_sm90INS1_16FlashAttnFwdSm90INS1_25CollectiveMainloopFwdSm90ILi2EN4cute5tupleIJNS5_1CILi1EEES8_S8_EEENS6_IJNS7_ILi192EEENS7_ILi128EEENS7_ILi96EEEEEELi96ENS_12float_e4m3_tEfNS_4arch4Sm90ELb0ELb0ELb1ELb1ELb0ELb0ELb0ELb1ELb1ELb1ELb0ELb0EEENS1_21CollectiveEpilogueFwdINS6_IJSA_SC_SB_EEES9_NS_10bfloat16_tESG_Li384ELb1ELb1ELb0ELb1EEENS1_36VarlenDynamicPersistentTileSchedulerILi192ELi128ELi384ELi128ELb0ELb1ELb1ELb0ELb1ELb1EEEEEEEEEvNT_6ParamsE)
        /*0944*/ 	.short	0x0210
        /*0946*/ 	.short	0x0af0


	//----- nvinfo : EIATTR_SW_WAR
	.align		4
.L_127:
        /*0948*/ 	.byte	0x04, 0x36
        /*094a*/ 	.short	(.L_129 - .L_128)
.L_128:
        /*094c*/ 	.word	0x00000008
.L_129:


//--------------------- .nv.info._ZN7cutlass13device_kernelIN5flash11enable_sm90INS1_16FlashAttnFwdSm90INS1_25CollectiveMainloopFwdSm90ILi2EN4cute5tupleIJNS5_1CILi1EEES8_S8_EEENS6_IJNS7_ILi192EEENS7_ILi128EEENS7_ILi96EEEEEELi96ENS_12float_e4m3_tEfNS_4arch4Sm90ELb0ELb0ELb1ELb1ELb0ELb1ELb0ELb1ELb1ELb1ELb0ELb0EEENS1_21CollectiveEpilogueFwdINS6_IJSA_SC_SB_EEES9_NS_10bfloat16_tESG_Li384ELb1ELb1ELb0ELb1EEENS1_36VarlenDynamicPersistentTileSchedulerILi192ELi128ELi384ELi128ELb0ELb1ELb1ELb0ELb1ELb1EEEEEEEEEvNT_6ParamsE --------------------------
	.section	.nv.info._ZN7cutlass13device_kernelIN5flash11enable_sm90INS1_16FlashAttnFwdSm90INS1_25CollectiveMainloopFwdSm90ILi2EN4cute5tupleIJNS5_1CILi1EEES8_S8_EEENS6_IJNS7_ILi192EEENS7_ILi128EEENS7_ILi96EEEEEELi96ENS_12float_e4m3_tEfNS_4arch4Sm90ELb0ELb0ELb1ELb1ELb0ELb1ELb0ELb1ELb1ELb1ELb0ELb0EEENS1_21CollectiveEpilogueFwdINS6_IJSA_SC_SB_EEES9_NS_10bfloat16_tESG_Li384ELb1ELb1ELb0ELb1EEENS1_36VarlenDynamicPersistentTileSchedulerILi192ELi128ELi384ELi128ELb0ELb1ELb1ELb0ELb1ELb1EEEEEEEEEvNT_6ParamsE,"",@"SHT_CUDA_INFO"
	.sectionflags	@""
	.align	4


	//----- nvinfo : EIATTR_CUDA_API_VERSION
	.align		4
        /*0000*/ 	.byte	0x04, 0x37
        /*0002*/ 	.short	(.L_131 - .L_130)
.L_130:
        /*0004*/ 	.word	0x00000082


	//----- nvinfo : EIATTR_KPARAM_INFO
	.align		4
.L_131:
        /*0008*/ 	.byte	0x04, 0x17
        /*000a*/ 	.short	(.L_133 - .L_132)
.L_132:
        /*000c*/ 	.word	0x00000000
        /*0010*/ 	.short	0x0000
        /*0012*/ 	.short	0x0070
        /*0014*/ 	.byte	0x00, 0xf0, 0x01, 0x2a


	//----- nvinfo : EIATTR_SPARSE_MMA_MASK
	.align		4
.L_133:
        /*0018*/ 	.byte	0x03, 0x50
        /*001a*/ 	.short	0x0000


	//----- nvinfo : EIATTR_MAXREG_COUNT
	.align		4
        /*001c*/ 	.byte	0x03, 0x1b
        /*001e*/ 	.short	0x0080


	//----- nvinfo : EIATTR_NUM_BARRIERS
	.align		4
        /*0020*/ 	.byte	0x02, 0x4c
        /*0022*/ 	.byte	0x10
	.zero		1


	//----- nvinfo : EIATTR_EXTERNS
	.align		4
        /*0024*/ 	.byte	0x04, 0x0f
        /*0026*/ 	.short	(.L_135 - .L_134)


	//   ....[0]....
	.align		4
.L_134:
        /*0028*/ 	.word	index@(__assertfail)


	//----- nvinfo : EIATTR_ANNOTATIONS
	.align		4
.L_135:
        /*002c*/ 	.byte	0x04, 0x55
        /*002e*/ 	.short	(.L_137 - .L_136)


	//   ....[0]....
.L_136:
        /*0030*/ 	.word	0x00000001
        /*0034*/ 	.byte	0x90, 0x0a, 0x00, 0x00, 0x01, 0x00, 0x00, 0x00, 0xb0, 0x0c, 0x00, 0x00, 0x01, 0x00, 0x00, 0x00
        /* <DEDUP_REMOVED lines=70> */
        /*04a4*/ 	.byte	0x70, 0x7f, 0x01, 0x00, 0x01, 0x00, 0x00, 0x00, 0x40, 0x8d, 0x01, 0x00


	//----- nvinfo : EIATTR_MERCURY_ISA_VERSION
	.align		4
.L_137:
        /*04b0*/ 	.byte	0x03, 0x5f
        /*04b2*/ 	.short	0x0101


	//----- nvinfo : EIATTR_UNUSED_LOAD_BYTE_OFFSET
	.align		4
        /*04b4*/ 	.byte	0x04, 0x44
        /*04b6*/ 	.short	(.L_139 - .L_138)


	//   ....[0]....
.L_138:
        /*04b8*/ 	.word	0x00000aa0
        /*04bc*/ 	.word	0x0000fff0


	//   ....[1]....
        /*04c0*/ 	.word	0x000108e0
        /*04c4*/ 	.word	0x0000fff0


	//----- nvinfo : EIATTR_INT_WARP_WIDE_INSTR_OFFSETS
	.align		4
.L_139:
        /*04c8*/ 	.byte	0x04, 0x31
        /*04ca*/ 	.short	(.L_141 - .L_140)


	//   ....[0]....
.L_140:
        /*04cc*/ 	.word	0x00000190


	//   ....[1]....
        /*04d0*/ 	.word	0x000001d0


	//   ....[2]....
        /*04d4*/ 	.word	0x00000240


	//   ....[3]....
        /*04d8*/ 	.word	0x00015310


	//   ....[4]....
        /*04dc*/ 	.word	0x000153a0


	//   ....[5]....
        /*04e0*/ 	.word	0x00017d70


	//   ....[6]....
        /*04e4*/ 	.word	0x00017e00


	//----- nvinfo : EIATTR_COOP_GROUP_MASK_REGIDS
	.align		4
.L_141:
        /*04e8*/ 	.byte	0x04, 0x29
        /*04ea*/ 	.short	(.L_143 - .L_142)


	//   ....[0]....
.L_142:
        /*04ec*/ 	.word	0xffffffff


	//   ....[1]....
        /*04f0*/ 	.word	0xffffffff


	//   ....[2]....
        /*04f4*/ 	.word	0xffffffff


	//   ....[3]....
        /*04f8*/ 	.word	0xffffffff


	//   ....[4]....
        /*04fc*/ 	.word	0xffffffff


	//   ....[5]....
        /*0500*/ 	.word	0xffffffff


	//   ....[6]....
        /*0504*/ 	.word	0xffffffff


	//   ....[7]....
        /*0508*/ 	.word	0xffffffff


	//   ....[8]....
        /*050c*/ 	.word	0xffffffff


	//   ....[9]....
        /*0510*/ 	.word	0xffffffff


	//   ....[10]....
        /*0514*/ 	.word	0xffffffff


	//   ....[11]....
        /*0518*/ 	.word	0xffffffff


	//   ....[12]....
        /*051c*/ 	.word	0xffffffff


	//   ....[13]....
        /*0520*/ 	.word	0xffffffff


	//   ....[14]....
        /*0524*/ 	.word	0xffffffff


	//   ....[15]....
        /*0528*/ 	.word	0xffffffff


	//   ....[16]....
        /*052c*/ 	.word	0xffffffff


	//   ....[17]....
        /*0530*/ 	.word	0xffffffff


	//   ....[18]....
        /*0534*/ 	.word	0xffffffff


	//   ....[19]....
        /*0538*/ 	.word	0xffffffff


	//   ....[20]....
        /*053c*/ 	.word	0xffffffff


	//   ....[21]....
        /*0540*/ 	.word	0xffffffff


	//   ....[22]....
        /*0544*/ 	.word	0xffffffff


	//   ....[23]....
        /*0548*/ 	.word	0xffffffff


	//   ....[24]....
        /*054c*/ 	.word	0xffffffff


	//   ....[25]....
        /*0550*/ 	.word	0xffffffff


	//   ....[26]....
        /*0554*/ 	.word	0xffffffff


	//   ....[27]....
        /*0558*/ 	.word	0xffffffff


	//   ....[28]....
        /*055c*/ 	.word	0xffffffff


	//   ....[29]....
        /*0560*/ 	.word	0xffffffff


	//   ....[30]....
        /*0564*/ 	.word	0xffffffff


	//   ....[31]....
        /*0568*/ 	.word	0xffffffff


	//   ....[32]....
        /*056c*/ 	.word	0xffffffff


	//   ....[33]....
        /*0570*/ 	.word	0xffffffff


	//   ....[34]....
        /*0574*/ 	.word	0xffffffff


	//   ....[35]....
        /*0578*/ 	.word	0xffffffff


	//   ....[36]....
        /*057c*/ 	.word	0xffffffff


	//   ....[37]....
        /*0580*/ 	.word	0xffffffff


	//   ....[38]....
        /*0584*/ 	.word	0xffffffff


	//   ....[39]....
        /*0588*/ 	.word	0xffffffff


	//   ....[40]....
        /*058c*/ 	.word	0xffffffff


	//   ....[41]....
        /*0590*/ 	.word	0xffffffff


	//   ....[42]....
        /*0594*/ 	.word	0xffffffff


	//   ....[43]....
        /*0598*/ 	.word	0xffffffff


	//   ....[44]....
        /*059c*/ 	.word	0xffffffff


	//   ....[45]....
        /*05a0*/ 	.word	0xffffffff


	//   ....[46]....
        /*05a4*/ 	.word	0xffffffff


	//   ....[47]....
        /*05a8*/ 	.word	0xffffffff


	//   ....[48]....
        /*05ac*/ 	.word	0xffffffff


	//   ....[49]....
        /*05b0*/ 	.word	0xffffffff


	//   ....[50]....
        /*05b4*/ 	.word	0xffffffff


	//   ....[51]....
        /*05b8*/ 	.word	0xffffffff


	//   ....[52]....
        /*05bc*/ 	.word	0xffffffff


	//   ....[53]....
        /*05c0*/ 	.word	0xffffffff


	//   ....[54]....
        /*05c4*/ 	.word	0xffffffff


	//   ....[55]....
        /*05c8*/ 	.word	0xffffffff


	//   ....[56]....
        /*05cc*/ 	.word	0xffffffff


	//   ....[57]....
        /*05d0*/ 	.word	0xffffffff


	//   ....[58]....
        /*05d4*/ 	.word	0xffffffff


	//   ....[59]....
        /*05d8*/ 	.word	0xffffffff


	//   ....[60]....
        /*05dc*/ 	.word	0xffffffff


	//   ....[61]....
        /*05e0*/ 	.word	0xffffffff


	//   ....[62]....
        /*05e4*/ 	.word	0xffffffff


	//   ....[63]....
        /*05e8*/ 	.word	0xffffffff


	//   ....[64]....
        /*05ec*/ 	.word	0xffffffff


	//   ....[65]....
        /*05f0*/ 	.word	0xffffffff


	//   ....[66]....
        /*05f4*/ 	.word	0xffffffff


	//   ....[67]....
        /*05f8*/ 	.word	0xffffffff


	//   ....[68]....
        /*05fc*/ 	.word	0xffffffff


	//   ....[69]....
        /*0600*/ 	.word	0xffffffff


	//   ....[70]....
        /*0604*/ 	.word	0xffffffff


	//   ....[71]....
        /*0608*/ 	.word	0xffffffff


	//   ....[72]....
        /*060c*/ 	.word	0xffffffff


	//   ....[73]....
        /*0610*/ 	.word	0xffffffff


	//   ....[74]....
        /*0614*/ 	.word	0xffffffff


	//   ....[75]....
        /*0618*/ 	.word	0xffffffff


	//   ....[76]....
        /*061c*/ 	.word	0xffffffff


	//   ....[77]....
        /*0620*/ 	.word	0xffffffff


	//   ....[78]....
        /*0624*/ 	.word	0xffffffff


	//   ....[79]....
        /*0628*/ 	.word	0xffffffff


	//   ....[80]....
        /*062c*/ 	.word	0xffffffff


	//   ....[81]....
        /*0630*/ 	.word	0xffffffff


	//   ....[82]....
        /*0634*/ 	.word	0xffffffff


	//   ....[83]....
        /*0638*/ 	.word	0xffffffff


	//   ....[84]....
        /*063c*/ 	.word	0xffffffff


	//   ....[85]....
        /*0640*/ 	.word	0xffffffff


	//   ....[86]....
        /*0644*/ 	.word	0xffffffff


	//   ....[87]....
        /*0648*/ 	.word	0xffffffff


	//   ....[88]....
        /*064c*/ 	.word	0xffffffff


	//   ....[89]....
        /*0650*/ 	.word	0xffffffff


	//   ....[90]....
        /*0654*/ 	.word	0xffffffff


	//   ....[91]....
        /*0658*/ 	.word	0xffffffff


	//   ....[92]....
        /*065c*/ 	.word	0xffffffff


	//   ....[93]....
        /*0660*/ 	.word	0xffffffff


	//   ....[94]....
        /*0664*/ 	.word	0xffffffff


	//   ....[95]....
        /*0668*/ 	.word	0xffffffff


	//   ....[96]....
        /*066c*/ 	.word	0xffffffff


	//   ....[97]....
        /*0670*/ 	.word	0xffffffff


	//   ....[98]....
        /*0674*/ 	.word	0xffffffff


	//   ....[99]....
        /*0678*/ 	.word	0xffffffff


	//   ....[100]....
        /*067c*/ 	.word	0xffffffff


	//   ....[101]....
        /*0680*/ 	.word	0xffffffff


	//   ....[102]....
        /*0684*/ 	.word	0xffffffff


	//   ....[103]....
        /*0688*/ 	.word	0xffffffff


	//   ....[104]....
        /*068c*/ 	.word	0xffffffff


	//   ....[105]....
        /*0690*/ 	.word	0xffffffff


	//   ....[106]....
        /*0694*/ 	.word	0x0500000f


	//   ....[107]....
        /*0698*/ 	.word	0x0500000f


	//   ....[108]....
        /*069c*/ 	.word	0x0500000f


	//   ....[109]....
        /*06a0*/ 	.word	0x0500000f


	//   ....[110]....
        /*06a4*/ 	.word	0x0500000f


	//   ....[111]....
        /*06a8*/ 	.word	0x0500000f


	//   ....[112]....
        /*06ac*/ 	.word	0x0500000f


	//   ....[113]....
        /*06b0*/ 	.word	0x0500000f


	//   ....[114]....
        /*06b4*/ 	.word	0x0500000f


	//   ....[115]....
        /*06b8*/ 	.word	0x0500000f


	//   ....[116]....
        /*06bc*/ 	.word	0x0500000f


	//   ....[117]....
        /*06c0*/ 	.word	0x0500000f


	//   ....[118]....
        /*06c4*/ 	.word	0x0500000f


	//   ....[119]....
        /*06c8*/ 	.word	0x0500000f


	//   ....[120]....
        /*06cc*/ 	.word	0x0500000f


	//   ....[121]....
        /*06d0*/ 	.word	0x0500000f


	//   ....[122]....
        /*06d4*/ 	.word	0x0500000f


	//   ....[123]....
        /*06d8*/ 	.word	0x0500000f


	//   ....[124]....
        /*06dc*/ 	.word	0x0500000f


	//   ....[125]....
        /*06e0*/ 	.word	0x0500000f


	//   ....[126]....
        /*06e4*/ 	.word	0x0500000f


	//   ....[127]....
        /*06e8*/ 	.word	0x0500000f


	//   ....[128]....
        /*06ec*/ 	.word	0x0500000f


	//   ....[129]....
        /*06f0*/ 	.word	0x0500000f


	//   ....[130]....
        /*06f4*/ 	.word	0x0500000f


	//   ....[131]....
        /*06f8*/ 	.word	0x0500000f


	//   ....[132]....
        /*06fc*/ 	.word	0x0500000f


	//   ....[133]....
        /*0700*/ 	.word	0x0500000f


	//   ....[134]....
        /*0704*/ 	.word	0x0500000f


	//   ....[135]....
        /*0708*/ 	.word	0x0500000f


	//   ....[136]....
        /*070c*/ 	.word	0x0500000f


	//   ....[137]....
        /*0710*/ 	.word	0x0500000f


	//   ....[138]....
        /*0714*/ 	.word	0x0500000f


	//   ....[139]....
        /*0718*/ 	.word	0x0500000f


	//----- nvinfo : EIATTR_COOP_GROUP_INSTR_OFFSETS
	.align		4
.L_143:
        /*071c*/ 	.byte	0x04, 0x28
        /*071e*/ 	.short	(.L_145 - .L_144)


	//   ....[0]....
.L_144:
        /*0720*/ 	.word	0x00000070


	//   ....[1]....
        /*0724*/ 	.word	0x000001a0


	//   ....[2]....
        /*0728*/ 	.word	0x000001f0


	//   ....[3]....
        /*072c*/ 	.word	0x00000420


	//   ....[4]....
        /*0730*/ 	.word	0x00000580


	//   ....[5]....
        /*0734*/ 	.word	0x000006a0


	//   ....[6]....
        /*0738*/ 	.word	0x00000800


	//   ....[7]....
        /*073c*/ 	.word	0x000067e0


	//   ....[8]....
        /*0740*/ 	.word	0x00006ff0


	//   ....[9]....
        /*0744*/ 	.word	0x00007000


	//   ....[10]....
        /*0748*/ 	.word	0x00007010


	//   ....[11]....
        /*074c*/ 	.word	0x00007020


	//   ....[12]....
        /*0750*/ 	.word	0x00008b10


	//   ....[13]....
        /*0754*/ 	.word	0x00008b20


	//   ....[14]....
        /*0758*/ 	.word	0x00008b30


	//   ....[15]....
        /*075c*/ 	.word	0x00008b40


	//   ....[16]....
        /*0760*/ 	.word	0x0000c210


	//   ....[17]....
        /*0764*/ 	.word	0x0000c2c0


	//   ....[18]....
        /*0768*/ 	.word	0x0000c620


	//   ....[19]....
        /*076c*/ 	.word	0x0000c650


	//   ....[20]....
        /*0770*/ 	.word	0x0000ead0


	//   ....[21]....
        /*0774*/ 	.word	0x0000eae0


	//   ....[22]....
        /*0778*/ 	.word	0x0000eb20


	//   ....[23]....
        /*077c*/ 	.word	0x0000eb50


	//   ....[24]....
        /*0780*/ 	.word	0x00010220


	//   ....[25]....
        /*0784*/ 	.word	0x00010230


	//   ....[26]....
        /*0788*/ 	.word	0x00010270


	//   ....[27]....
        /*078c*/ 	.word	0x00010350


	//   ....[28]....
        /*0790*/ 	.word	0x00010ea0


	//   ....[29]....
        /*0794*/ 	.word	0x00010ed0


	//   ....[30]....
        /*0798*/ 	.word	0x00010f00


	//   ....[31]....
        /*079c*/ 	.word	0x00010f20


	//   ....[32]....
        /*07a0*/ 	.word	0x00010f40


	//   ....[33]....
        /*07a4*/ 	.word	0x00010f60


	//   ....[34]....
        /*07a8*/ 	.word	0x00010f90


	//   ....[35]....
        /*07ac*/ 	.word	0x00010fb0


	//   ....[36]....
        /*07b0*/ 	.word	0x00010fc0


	//   ....[37]....
        /*07b4*/ 	.word	0x00010fd0


	//   ....[38]....
        /*07b8*/ 	.word	0x00010fe0


	//   ....[39]....
        /*07bc*/ 	.word	0x00010ff0


	//   ....[40]....
        /*07c0*/ 	.word	0x00011020


	//   ....[41]....
        /*07c4*/ 	.word	0x00011030


	//   ....[42]....
        /*07c8*/ 	.word	0x00011040


	//   ....[43]....
        /*07cc*/ 	.word	0x00011050


	//   ....[44]....
        /*07d0*/ 	.word	0x00011060


	//   ....[45]....
        /*07d4*/ 	.word	0x00011070


	//   ....[46]....
        /*07d8*/ 	.word	0x00011080


	//   ....[47]....
        /*07dc*/ 	.word	0x00011090


	//   ....[48]....
        /*07e0*/ 	.word	0x000110a0


	//   ....[49]....
        /*07e4*/ 	.word	0x000110b0


	//   ....[50]....
        /*07e8*/ 	.word	0x000110c0


	//   ....[51]....
        /*07ec*/ 	.word	0x000110d0


	//   ....[52]....
        /*07f0*/ 	.word	0x00011870


	//   ....[53]....
        /*07f4*/ 	.word	0x000118b0


	//   ....[54]....
        /*07f8*/ 	.word	0x00011900


	//   ....[55]....
        /*07fc*/ 	.word	0x00011910


	//   ....[56]....
        /*0800*/ 	.word	0x00011e20


	//   ....[57]....
        /*0804*/ 	.word	0x00011e50


	//   ....[58]....
        /*0808*/ 	.word	0x00011f50


	//   ....[59]....
        /*080c*/ 	.word	0x00011f70


	//   ....[60]....
        /*0810*/ 	.word	0x000128b0


	//   ....[61]....
        /*0814*/ 	.word	0x000128c0


	//   ....[62]....
        /*0818*/ 	.word	0x000129c0


	//   ....[63]....
        /*081c*/ 	.word	0x000129e0


	//   ....[64]....
        /*0820*/ 	.word	0x00012b70


	//   ....[65]....
        /*0824*/ 	.word	0x00012d30


	//   ....[66]....
        /*0828*/ 	.word	0x00012d60


	//   ....[67]....
        /*082c*/ 	.word	0x00012d90


	//   ....[68]....
        /*0830*/ 	.word	0x00012dc0


	//   ....[69]....
        /*0834*/ 	.word	0x00012df0


	//   ....[70]....
        /*0838*/ 	.word	0x00012e20


	//   ....[71]....
        /*083c*/ 	.word	0x00012f90


	//   ....[72]....
        /*0840*/ 	.word	0x00012fc0


	//   ....[73]....
        /*0844*/ 	.word	0x00012ff0


	//   ....[74]....
        /*0848*/ 	.word	0x00013020


	//   ....[75]....
        /*084c*/ 	.word	0x00013050


	//   ....[76]....
        /*0850*/ 	.word	0x00013080


	//   ....[77]....
        /*0854*/ 	.word	0x00013110


	//   ....[78]....
        /*0858*/ 	.word	0x00013140


	//   ....[79]....
        /*085c*/ 	.word	0x000131c0


	//   ....[80]....
        /*0860*/ 	.word	0x00013ec0


	//   ....[81]....
        /*0864*/ 	.word	0x00015a50


	//   ....[82]....
        /*0868*/ 	.word	0x00016910


	//   ....[83]....
        /*086c*/ 	.word	0x00016940


	//   ....[84]....
        /*0870*/ 	.word	0x00016960


	//   ....[85]....
        /*0874*/ 	.word	0x00016970


	//   ....[86]....
        /*0878*/ 	.word	0x00016a70


	//   ....[87]....
        /*087c*/ 	.word	0x00016a80


	//   ....[88]....
        /*0880*/ 	.word	0x000184d0


	//   ....[89]....
        /*0884*/ 	.word	0x00018500


	//   ....[90]....
        /*0888*/ 	.word	0x00018540


	//   ....[91]....
        /*088c*/ 	.word	0x00018570


	//   ....[92]....
        /*0890*/ 	.word	0x000185a0


	//   ....[93]....
        /*0894*/ 	.word	0x000185d0


	//   ....[94]....
        /*0898*/ 	.word	0x00018600


	//   ....[95]....
        /*089c*/ 	.word	0x00018630


	//   ....[96]....
        /*08a0*/ 	.word	0x000187b0


	//   ....[97]....
        /*08a4*/ 	.word	0x000187e0


	//   ....[98]....
        /*08a8*/ 	.word	0x00018810


	//   ....[99]....
        /*08ac*/ 	.word	0x00018840


	//   ....[100]....
        /*08b0*/ 	.word	0x00018870


	//   ....[101]....
        /*08b4*/ 	.word	0x000188a0


	//   ....[102]....
        /*08b8*/ 	.word	0x00018960


	//   ....[103]....
        /*08bc*/ 	.word	0x00018980


	//   ....[104]....
        /*08c0*/ 	.word	0x000189f0


	//   ....[105]....
        /*08c4*/ 	.word	0x00018e60


	//   ....[106]....
        /*08c8*/ 	.word	0x000192e0


	//   ....[107]....
        /*08cc*/ 	.word	0x00019370


	//   ....[108]....
        /*08d0*/ 	.word	0x000193c0


	//   ....[109]....
        /*08d4*/ 	.word	0x00019410


	//   ....[110]....
        /*08d8*/ 	.word	0x000194f0


	//   ....[111]....
        /*08dc*/ 	.word	0x00019580


	//   ....[112]....
        /*08e0*/ 	.word	0x000195d0


	//   ....[113]....
        /*08e4*/ 	.word	0x00019620


	//   ....[114]....
        /*08e8*/ 	.word	0x00019880


	//   ....[115]....
        /*08ec*/ 	.word	0x00019b60


	//   ....[116]....
        /*08f0*/ 	.word	0x00019d30


	//   ....[117]....
        /*08f4*/ 	.word	0x00019d90


	//   ....[118]....
        /*08f8*/ 	.word	0x00019df0


	//   ....[119]....
        /*08fc*/ 	.word	0x00019e90


	//   ....[120]....
        /*0900*/ 	.word	0x00019f60


	//   ....[121]....
        /*0904*/ 	.word	0x0001a040


	//   ....[122]....
        /*0908*/ 	.word	0x0001a310


	//   ....[123]....
        /*090c*/ 	.word	0x0001a3b0


	//   ....[124]....
        /*0910*/ 	.word	0x0001a4d0


	//   ....[125]....
        /*0914*/ 	.word	0x0001a540


	//   ....[126]....
        /*0918*/ 	.word	0x0001a5b0


	//   ....[127]....
        /*091c*/ 	.word	0x0001a620


	//   ....[128]....
        /*0920*/ 	.word	0x0001a690


	//   ....[129]....
        /*0924*/ 	.word	0x0001a710


	//   ....[130]....
        /*0928*/ 	.word	0x0001a7a0


	//   ....[131]....
        /*092c*/ 	.word	0x0001a830


	//   ....[132]....
        /*0930*/ 	.word	0x0001a8a0


	//   ....[133]....
        /*0934*/ 	.word	0x0001a910


	//   ....[134]....
        /*0938*/ 	.word	0x0001a980


	//   ....[135]....
        /*093c*/ 	.word	0x0001aa00


	//   ....[136]....
        /*0940*/ 	.word	0x0001aa70


	//   ....[137]....
        /*0944*/ 	.word	0x0001ab10


	//   ....[138]....
        /*0948*/ 	.word	0x0001aba0


	//   ....[139]....
        /*094c*/ 	.word	0x0001acc0


	//----- nvinfo : EIATTR_REG_RECONFIG
	.align		4
.L_145:
        /*0950*/ 	.byte	0x01, 0x54
	.zero		2


	//----- nvinfo : EIATTR_SYSCALL_OFFSETS
	.align		4
        /*0954*/ 	.byte	0x04, 0x46
        /*0956*/ 	.short	(.L_147 - .L_146)


	//   ....[0]....
.L_146:
        /*0958*/ 	.word	0x00001980


	//   ....[1]....
        /*095c*/ 	.word	0x00001ad0


	//   ....[2]....
        /*0960*/ 	.word	0x00006950


	//   ....[3]....
        /*0964*/ 	.word	0x00006f30


	//   ....[4]....
        /*0968*/ 	.word	0x00015500


	//   ....[5]....
        /*096c*/ 	.word	0x00015670


	//   ....[6]....
        /*0970*/ 	.word	0x000157c0


	//   ....[7]....
        /*0974*/ 	.word	0x00015900


	//   ....[8]....
        /*0978*/ 	.word	0x000163c0


	//----- nvinfo : EIATTR_MBARRIER_INSTR_OFFSETS
	.align		4
.L_147:
        /*097c*/ 	.byte	0x04, 0x39
        /*097e*/ 	.short	(.L_149 - .L_148)


	//   ....[0]....
.L_148:
        /*0980*/ 	.word	0x000002d0
        /*0984*/ 	.word	0x000000ff
        /*0988*/ 	.word	0x00019c00
        /*098c*/ 	.short	0x0100
        /*098e*/ 	.byte	0x08
	.zero		1


	//   ....[1]....
        /*0990*/ 	.word	0x000002e0
        /*0994*/ 	.word	0x000000ff
        /*0998*/ 	.word	0x00019c20
        /*099c*/ 	.short	0x0100
        /*099e*/ 	.byte	0x08
	.zero		1


	//   ....[2]....
        /*09a0*/ 	.word	0x000003d0
        /*09a4*/ 	.word	0x000000ff
        /*09a8*/ 	.word	0x00019c30
        /*09ac*/ 	.short	0x0100
        /*09ae*/ 	.byte	0x08
	.zero		1


	//   ....[3]....
        /*09b0*/ 	.word	0x000003e0
        /*09b4*/ 	.word	0x000000ff
        /*09b8*/ 	.word	0x00019c40
        /*09bc*/ 	.short	0x0100
        /*09be*/ 	.byte	0x08
	.zero		1


	//   ....[4]....
        /*09c0*/ 	.word	0x000003f0
        /*09c4*/ 	.word	0x000000ff
        /*09c8*/ 	.word	0x00019c38
        /*09cc*/ 	.short	0x0100
        /*09ce*/ 	.byte	0x08
	.zero		1


	//   ....[5]....
        /*09d0*/ 	.word	0x00000400
        /*09d4*/ 	.word	0x000000ff
        /*09d8*/ 	.word	0x00019c48
        /*09dc*/ 	.short	0x0100
        /*09de*/ 	.byte	0x08
	.zero		1


	//   ....[6]....
        /*09e0*/ 	.word	0x00000530
        /*09e4*/ 	.word	0x000000ff
        /*09e8*/ 	.word	0x00019c50
        /*09ec*/ 	.short	0x0100
        /*09ee*/ 	.byte	0x08
	.zero		1


	//   ....[7]....
        /*09f0*/ 	.word	0x00000540
        /*09f4*/ 	.word	0x000000ff
        /*09f8*/ 	.word	0x00019c60
        /*09fc*/ 	.short	0x0100
        /*09fe*/ 	.byte	0x08
	.zero		1


	//   ....[8]....
        /*0a00*/ 	.word	0x00000550
        /*0a04*/ 	.word	0x000000ff
        /*0a08*/ 	.word	0x00019c58
        /*0a0c*/ 	.short	0x0100
        /*0a0e*/ 	.byte	0x08
	.zero		1


	//   ....[9]....
        /*0a10*/ 	.word	0x00000560
        /*0a14*/ 	.word	0x000000ff
        /*0a18*/ 	.word	0x00019c68
        /*0a1c*/ 	.short	0x0100
        /*0a1e*/ 	.byte	0x08
	.zero		1


	//   ....[10]....
        /*0a20*/ 	.word	0x00000650
        /*0a24*/ 	.word	0x000000ff
        /*0a28*/ 	.word	0x00019c70
        /*0a2c*/ 	.short	0x0100
        /*0a2e*/ 	.byte	0x06
	.zero		1


	//   ....[11]....
        /*0a30*/ 	.word	0x00000660
        /*0a34*/ 	.word	0x000000ff
        /*0a38*/ 	.word	0x00019c80
        /*0a3c*/ 	.short	0x0100
        /*0a3e*/ 	.byte	0x06
	.zero		1


	//   ....[12]....
        /*0a40*/ 	.word	0x00000670
        /*0a44*/ 	.word	0x000000ff
        /*0a48*/ 	.word	0x00019c78
        /*0a4c*/ 	.short	0x0100
        /*0a4e*/ 	.byte	0x06
	.zero		1


	//   ....[13]....
        /*0a50*/ 	.word	0x00000680
        /*0a54*/ 	.word	0x000000ff
        /*0a58*/ 	.word	0x00019c88
        /*0a5c*/ 	.short	0x0100
        /*0a5e*/ 	.byte	0x06
	.zero		1


	//   ....[14]....
        /*0a60*/ 	.word	0x000007b0
        /*0a64*/ 	.word	0x000000ff
        /*0a68*/ 	.word	0x00019c90
        /*0a6c*/ 	.short	0x0100
        /*0a6e*/ 	.byte	0x08
	.zero		1


	//   ....[15]....
        /*0a70*/ 	.word	0x000007c0
        /*0a74*/ 	.word	0x000000ff
        /*0a78*/ 	.word	0x00019ca0
        /*0a7c*/ 	.short	0x0100
        /*0a7e*/ 	.byte	0x08
	.zero		1


	//   ....[16]....
        /*0a80*/ 	.word	0x000007d0
        /*0a84*/ 	.word	0x000000ff
        /*0a88*/ 	.word	0x00019c98
        /*0a8c*/ 	.short	0x0100
        /*0a8e*/ 	.byte	0x08
	.zero		1


	//   ....[17]....
        /*0a90*/ 	.word	0x000007e0
        /*0a94*/ 	.word	0x000000ff
        /*0a98*/ 	.word	0x00019ca8
        /*0a9c*/ 	.short	0x0100
        /*0a9e*/ 	.byte	0x08
	.zero		1


	//   ....[18]....
        /*0aa0*/ 	.word	0x00000910
        /*0aa4*/ 	.word	0x000000ff
        /*0aa8*/ 	.word	0x00019cb0
        /*0aac*/ 	.short	0x0100
        /*0aae*/ 	.byte	0x08
	.zero		1


	//   ....[19]....
        /*0ab0*/ 	.word	0x00000920
        /*0ab4*/ 	.word	0x000000ff
        /*0ab8*/ 	.word	0x00019cc0
        /*0abc*/ 	.short	0x0100
        /*0abe*/ 	.byte	0x08
	.zero		1


	//   ....[20]....
        /*0ac0*/ 	.word	0x00000930
        /*0ac4*/ 	.word	0x000000ff
        /*0ac8*/ 	.word	0x00019cb8
        /*0acc*/ 	.short	0x0100
        /*0ace*/ 	.byte	0x08
	.zero		1


	//   ....[21]....
        /*0ad0*/ 	.word	0x00000940
        /*0ad4*/ 	.word	0x000000ff
        /*0ad8*/ 	.word	0x00019cc8
        /*0adc*/ 	.short	0x0100
        /*0ade*/ 	.byte	0x08
	.zero		1


	//   ....[22]....
        /*0ae0*/ 	.word	0x000027d0
        /*0ae4*/ 	.word	0x00000053
        /*0ae8*/ 	.word	0x00019c90
        /*0aec*/ 	.short	0x010a
        /*0aee*/ 	.byte	0x3f
	.zero		1


	//   ....[23]....
        /*0af0*/ 	.word	0x00003ff0
        /*0af4*/ 	.word	0x00000053
        /*0af8*/ 	.word	0x00019c90
        /*0afc*/ 	.short	0x010a
        /*0afe*/ 	.byte	0x3f
	.zero		1


	//   ....[24]....
        /*0b00*/ 	.word	0x00006030
        /*0b04*/ 	.word	0x00000053
        /*0b08*/ 	.word	0x00019c90
        /*0b0c*/ 	.short	0x010a
        /*0b0e*/ 	.byte	0x3f
	.zero		1


	//   ....[25]....
        /*0b10*/ 	.word	0x00006200
        /*0b14*/ 	.word	0x00000008
        /*0b18*/ 	.word	0x00000000
        /*0b1c*/ 	.short	0x0101
        /*0b1e*/ 	.byte	0x3f
	.zero		1


	//   ....[26]....
        /*0b20*/ 	.word	0x00006240
        /*0b24*/ 	.word	0x00000053
        /*0b28*/ 	.word	0x00019cb0
        /*0b2c*/ 	.short	0x010a
        /*0b2e*/ 	.byte	0x3f
	.zero		1


	//   ....[27]....
        /*0b30*/ 	.word	0x000064b0
        /*0b34*/ 	.word	0x00000053
        /*0b38*/ 	.word	0x00000000
        /*0b3c*/ 	.short	0x0101
        /*0b3e*/ 	.byte	0x3f
	.zero		1


	//   ....[28]....
        /*0b40*/ 	.word	0x00006c90
        /*0b44*/ 	.word	0x00000010
        /*0b48*/ 	.word	0x00019c00
        /*0b4c*/ 	.short	0x010a
        /*0b4e*/ 	.byte	0x3f
	.zero		1


	//   ....[29]....
        /*0b50*/ 	.word	0x00006ce0
        /*0b54*/ 	.word	0x00000010
        /*0b58*/ 	.word	0x00019c00
        /*0b5c*/ 	.short	0x010a
        /*0b5e*/ 	.byte	0x3f
	.zero		1


	//   ....[30]....
        /*0b60*/ 	.word	0x00007340
        /*0b64*/ 	.word	0x00000010
        /*0b68*/ 	.word	0x00019c00
        /*0b6c*/ 	.short	0x010a
        /*0b6e*/ 	.byte	0x3f
	.zero		1


	//   ....[31]....
        /*0b70*/ 	.word	0x00008e50
        /*0b74*/ 	.word	0x00000010
        /*0b78*/ 	.word	0x00019c00
        /*0b7c*/ 	.short	0x010a
        /*0b7e*/ 	.byte	0x3f
	.zero		1


	//   ....[32]....
        /*0b80*/ 	.word	0x0000afd0
        /*0b84*/ 	.word	0x00000000
        /*0b88*/ 	.word	0x00019c30
        /*0b8c*/ 	.short	0x010a
        /*0b8e*/ 	.byte	0x3f
	.zero		1


	//   ....[33]....
        /*0b90*/ 	.word	0x0000b070
        /*0b94*/ 	.word	0x00000000
        /*0b98*/ 	.word	0x00019c30
        /*0b9c*/ 	.short	0x010a
        /*0b9e*/ 	.byte	0x3f
	.zero		1


	//   ....[34]....
        /*0ba0*/ 	.word	0x0000ce10
        /*0ba4*/ 	.word	0x00000035
        /*0ba8*/ 	.word	0x00000000
        /*0bac*/ 	.short	0x0101
        /*0bae*/ 	.byte	0x3f
	.zero		1


	//   ....[35]....
        /*0bb0*/ 	.word	0x0000d9d0
        /*0bb4*/ 	.word	0x0000000f
        /*0bb8*/ 	.word	0x00019c30
        /*0bbc*/ 	.short	0x010a
        /*0bbe*/ 	.byte	0x3f
	.zero		1


	//   ....[36]....
        /*0bc0*/ 	.word	0x0000da40
        /*0bc4*/ 	.word	0x0000000f
        /*0bc8*/ 	.word	0x00019c30
        /*0bcc*/ 	.short	0x010a
        /*0bce*/ 	.byte	0x3f
	.zero		1


	//   ....[37]....
        /*0bd0*/ 	.word	0x0000dc50
        /*0bd4*/ 	.word	0x00000014
        /*0bd8*/ 	.word	0x00019c50
        /*0bdc*/ 	.short	0x010a
        /*0bde*/ 	.byte	0x3f
	.zero		1


	//   ....[38]....
        /*0be0*/ 	.word	0x0000dca0
        /*0be4*/ 	.word	0x00000014
        /*0be8*/ 	.word	0x00019c50
        /*0bec*/ 	.short	0x010a
        /*0bee*/ 	.byte	0x3f
	.zero		1


	//   ....[39]....
        /*0bf0*/ 	.word	0x0000f100
        /*0bf4*/ 	.word	0x0000000f
        /*0bf8*/ 	.word	0x00000000
        /*0bfc*/ 	.short	0x0101
        /*0bfe*/ 	.byte	0x3f
	.zero		1


	//   ....[40]....
        /*0c00*/ 	.word	0x0000fe50
        /*0c04*/ 	.word	0x00000014
        /*0c08*/ 	.word	0x00000000
        /*0c0c*/ 	.short	0x0101
        /*0c0e*/ 	.byte	0x3f
	.zero		1


	//   ....[41]....
        /*0c10*/ 	.word	0x0000fed0
        /*0c14*/ 	.word	0x0000000a
        /*0c18*/ 	.word	0x00019c50
        /*0c1c*/ 	.short	0x010a
        /*0c1e*/ 	.byte	0x3f
	.zero		1


	//   ....[42]....
        /*0c20*/ 	.word	0x0000ff20
        /*0c24*/ 	.word	0x0000000a
        /*0c28*/ 	.word	0x00019c50
        /*0c2c*/ 	.short	0x010a
        /*0c2e*/ 	.byte	0x3f
	.zero		1


	//   ....[43]....
        /*0c30*/ 	.word	0x00010810
        /*0c34*/ 	.word	0x00000004
        /*0c38*/ 	.word	0x00000000
        /*0c3c*/ 	.short	0x0101
        /*0c3e*/ 	.byte	0x3f
	.zero		1


	//   ....[44]....
        /*0c40*/ 	.word	0x00011e40
        /*0c44*/ 	.word	0x00000000
        /*0c48*/ 	.word	0x00000000
        /*0c4c*/ 	.short	0x0101
        /*0c4e*/ 	.byte	0x3f
	.zero		1


	//   ....[45]....
        /*0c50*/ 	.word	0x00013fa0
        /*0c54*/ 	.word	0x00000016
        /*0c58*/ 	.word	0x00019c20
        /*0c5c*/ 	.short	0x010a
        /*0c5e*/ 	.byte	0x3f
	.zero		1


	//   ....[46]....
        /*0c60*/ 	.word	0x00014030
        /*0c64*/ 	.word	0x00000008
        /*0c68*/ 	.word	0x00019ca0
        /*0c6c*/ 	.short	0x010a
        /*0c6e*/ 	.byte	0x3f
	.zero		1


	//   ....[47]....
        /*0c70*/ 	.word	0x00014480
        /*0c74*/ 	.word	0x00000008
        /*0c78*/ 	.word	0x00019cc0
        /*0c7c*/ 	.short	0x010a
        /*0c7e*/ 	.byte	0x3f
	.zero		1


	//   ....[48]....
        /*0c80*/ 	.word	0x00014990
        /*0c84*/ 	.word	0x00000008
        /*0c88*/ 	.word	0x00019ca0
        /*0c8c*/ 	.short	0x010a
        /*0c8e*/ 	.byte	0x3f
	.zero		1


	//   ....[49]....
        /*0c90*/ 	.word	0x00014dd0
        /*0c94*/ 	.word	0x00000008
        /*0c98*/ 	.word	0x00019cc0
        /*0c9c*/ 	.short	0x010a
        /*0c9e*/ 	.byte	0x3f
	.zero		1


	//   ....[50]....
        /*0ca0*/ 	.word	0x00015c80
        /*0ca4*/ 	.word	0x00000004
        /*0ca8*/ 	.word	0x00019c80
        /*0cac*/ 	.short	0x010a
        /*0cae*/ 	.byte	0x3f
	.zero		1


	//   ....[51]....
        /*0cb0*/ 	.word	0x00015ee0
        /*0cb4*/ 	.word	0x00000004
        /*0cb8*/ 	.word	0x00019c40
        /*0cbc*/ 	.short	0x010a
        /*0cbe*/ 	.byte	0x3f
	.zero		1


	//   ....[52]....
        /*0cc0*/ 	.word	0x00016b60
        /*0cc4*/ 	.word	0x00000016
        /*0cc8*/ 	.word	0x00019c00
        /*0ccc*/ 	.short	0x0107
        /*0cce*/ 	.byte	0x3f
	.zero		1


	//   ....[53]....
        /*0cd0*/ 	.word	0x00016c60
        /*0cd4*/ 	.word	0x00000016
        /*0cd8*/ 	.word	0x00019c00
        /*0cdc*/ 	.short	0x0101
        /*0cde*/ 	.byte	0x3f
	.zero		1


	//   ....[54]....
        /*0ce0*/ 	.word	0x00016c80
        /*0ce4*/ 	.word	0x00000016
        /*0ce8*/ 	.word	0x00019c20
        /*0cec*/ 	.short	0x010a
        /*0cee*/ 	.byte	0x3f
	.zero		1


	//   ....[55]....
        /*0cf0*/ 	.word	0x00016f80
        /*0cf4*/ 	.word	0x00000006
        /*0cf8*/ 	.word	0x00019c80
        /*0cfc*/ 	.short	0x010a
        /*0cfe*/ 	.byte	0x3f
	.zero		1


	//   ....[56]....
        /*0d00*/ 	.word	0x000173b0
        /*0d04*/ 	.word	0x00000006
        /*0d08*/ 	.word	0x00019c40
        /*0d0c*/ 	.short	0x010a
        /*0d0e*/ 	.byte	0x3f
	.zero		1


	//   ....[57]....
        /*0d10*/ 	.word	0x00017860
        /*0d14*/ 	.word	0x00000003
        /*0d18*/ 	.word	0x00019c70
        /*0d1c*/ 	.short	0x010a
        /*0d1e*/ 	.byte	0x3f
	.zero		1


	//   ....[58]....
        /*0d20*/ 	.word	0x000178d0
        /*0d24*/ 	.word	0x00000003
        /*0d28*/ 	.word	0x00019c60
        /*0d2c*/ 	.short	0x010a
        /*0d2e*/ 	.byte	0x3f
	.zero		1


	//   ....[59]....
        /*0d30*/ 	.word	0x00017c50
        /*0d34*/ 	.word	0x00000003
        /*0d38*/ 	.word	0x00019c50
        /*0d3c*/ 	.short	0x0101
        /*0d3e*/ 	.byte	0x3f
	.zero		1


	//   ....[60]....
        /*0d40*/ 	.word	0x00017cd0
        /*0d44*/ 	.word	0x00000003
        /*0d48*/ 	.word	0x00000000
        /*0d4c*/ 	.short	0x0101
        /*0d4e*/ 	.byte	0x3f
	.zero		1


	//   ....[61]....
        /*0d50*/ 	.word	0x00017ec0
        /*0d54*/ 	.word	0x00000003
        /*0d58*/ 	.word	0x00019c70
        /*0d5c*/ 	.short	0x010a
        /*0d5e*/ 	.byte	0x3f
	.zero		1


	//   ....[62]....
        /*0d60*/ 	.word	0x00017f30
        /*0d64*/ 	.word	0x00000003
        /*0d68*/ 	.word	0x00019c60
        /*0d6c*/ 	.short	0x010a
        /*0d6e*/ 	.byte	0x3f
	.zero		1


	//   ....[63]....
        /*0d70*/ 	.word	0x000182b0
        /*0d74*/ 	.word	0x00000003
        /*0d78*/ 	.word	0x00019c50
        /*0d7c*/ 	.short	0x0101
        /*0d7e*/ 	.byte	0x3f
	.zero		1


	//   ....[64]....
        /*0d80*/ 	.word	0x00018300
        /*0d84*/ 	.word	0x00000000
        /*0d88*/ 	.word	0x00000000
        /*0d8c*/ 	.short	0x0101
        /*0d8e*/ 	.byte	0x3f
	.zero		1


	//   ....[65]....
        /*0d90*/ 	.word	0x00018de0
        /*0d94*/ 	.word	0x00000009
        /*0d98*/ 	.word	0x00019c20
        /*0d9c*/ 	.short	0x010a
        /*0d9e*/ 	.byte	0x3f
	.zero		1


	//   ....[66]....
        /*0da0*/ 	.word	0x00018f70
        /*0da4*/ 	.word	0x00000007
        /*0da8*/ 	.word	0x00000000
        /*0dac*/ 	.short	0x010a
        /*0dae*/ 	.byte	0x3f
	.zero		1


	//   ....[67]....
        /*0db0*/ 	.word	0x00018fe0
        /*0db4*/ 	.word	0x00000003
        /*0db8*/ 	.word	0x00000000
        /*0dbc*/ 	.short	0x010a
        /*0dbe*/ 	.byte	0x3f
	.zero		1


	//   ....[68]....
        /*0dc0*/ 	.word	0x00019030
        /*0dc4*/ 	.word	0x00000003
        /*0dc8*/ 	.word	0x00019c60
        /*0dcc*/ 	.short	0x010a
        /*0dce*/ 	.byte	0x3f
	.zero		1


	//   ....[69]....
        /*0dd0*/ 	.word	0x00019080
        /*0dd4*/ 	.word	0x00000005
        /*0dd8*/ 	.word	0x00019c60
        /*0ddc*/ 	.short	0x010a
        /*0dde*/ 	.byte	0x3f
	.zero		1


	//   ....[70]....
        /*0de0*/ 	.word	0x000190c0
        /*0de4*/ 	.word	0x00000003
        /*0de8*/ 	.word	0x00019c80
        /*0dec*/ 	.short	0x010a
        /*0dee*/ 	.byte	0x3f
	.zero		1


	//   ....[71]....
        /*0df0*/ 	.word	0x000190e0
        /*0df4*/ 	.word	0x00000005
        /*0df8*/ 	.word	0x00019c80
        /*0dfc*/ 	.short	0x010a
        /*0dfe*/ 	.byte	0x3f
	.zero		1


	//   ....[72]....
        /*0e00*/ 	.word	0x00019140
        /*0e04*/ 	.word	0x00000053
        /*0e08*/ 	.word	0x00019c90
        /*0e0c*/ 	.short	0x010a
        /*0e0e*/ 	.byte	0x3f
	.zero		1


	//   ....[73]....
        /*0e10*/ 	.word	0x00019190
        /*0e14*/ 	.word	0x00000053
        /*0e18*/ 	.word	0x00019c90
        /*0e1c*/ 	.short	0x010a
        /*0e1e*/ 	.byte	0x3f
	.zero		1


	//   ....[74]....
        /*0e20*/ 	.word	0x000191e0
        /*0e24*/ 	.word	0x00000053
        /*0e28*/ 	.word	0x00019c90
        /*0e2c*/ 	.short	0x010a
        /*0e2e*/ 	.byte	0x3f
	.zero		1


	//   ....[75]....
        /*0e30*/ 	.word	0x00019230
        /*0e34*/ 	.word	0x00000053
        /*0e38*/ 	.word	0x00019cb0
        /*0e3c*/ 	.short	0x010a
        /*0e3e*/ 	.byte	0x3f
	.zero		1


	//   ....[76]....
        /*0e40*/ 	.word	0x00019440
        /*0e44*/ 	.word	0x00000010
        /*0e48*/ 	.word	0x00019c00
        /*0e4c*/ 	.short	0x010a
        /*0e4e*/ 	.byte	0x3f
	.zero		1


	//   ....[77]....
        /*0e50*/ 	.word	0x00019660
        /*0e54*/ 	.word	0x00000010
        /*0e58*/ 	.word	0x00019c00
        /*0e5c*/ 	.short	0x010a
        /*0e5e*/ 	.byte	0x3f
	.zero		1


	//   ....[78]....
        /*0e60*/ 	.word	0x000196b0
        /*0e64*/ 	.word	0x00000000
        /*0e68*/ 	.word	0x00019c30
        /*0e6c*/ 	.short	0x010a
        /*0e6e*/ 	.byte	0x3f
	.zero		1


	//   ....[79]....
        /*0e70*/ 	.word	0x00019700
        /*0e74*/ 	.word	0x0000000f
        /*0e78*/ 	.word	0x00019c30
        /*0e7c*/ 	.short	0x010a
        /*0e7e*/ 	.byte	0x3f
	.zero		1


	//   ....[80]....
        /*0e80*/ 	.word	0x00019750
        /*0e84*/ 	.word	0x00000014
        /*0e88*/ 	.word	0x00019c50
        /*0e8c*/ 	.short	0x010a
        /*0e8e*/ 	.byte	0x3f
	.zero		1


	//   ....[81]....
        /*0e90*/ 	.word	0x000197a0
        /*0e94*/ 	.word	0x0000000a
        /*0e98*/ 	.word	0x00019c50
        /*0e9c*/ 	.short	0x010a
        /*0e9e*/ 	.byte	0x3f
	.zero		1


	//   ....[82]....
        /*0ea0*/ 	.word	0x00019940
        /*0ea4*/ 	.word	0x00000016
        /*0ea8*/ 	.word	0x00019c20
        /*0eac*/ 	.short	0x010a
        /*0eae*/ 	.byte	0x3f
	.zero		1


	//   ....[83]....
        /*0eb0*/ 	.word	0x00019990
        /*0eb4*/ 	.word	0x00000008
        /*0eb8*/ 	.word	0x00019ca0
        /*0ebc*/ 	.short	0x010a
        /*0ebe*/ 	.byte	0x3f
	.zero		1


	//   ....[84]....
        /*0ec0*/ 	.word	0x000199e0
        /*0ec4*/ 	.word	0x00000008
        /*0ec8*/ 	.word	0x00019cc0
        /*0ecc*/ 	.short	0x010a
        /*0ece*/ 	.byte	0x3f
	.zero		1


	//   ....[85]....
        /*0ed0*/ 	.word	0x00019a30
        /*0ed4*/ 	.word	0x00000008
        /*0ed8*/ 	.word	0x00019ca0
        /*0edc*/ 	.short	0x010a
        /*0ede*/ 	.byte	0x3f
	.zero		1


	//   ....[86]....
        /*0ee0*/ 	.word	0x00019a80
        /*0ee4*/ 	.word	0x00000008
        /*0ee8*/ 	.word	0x00019cc0
        /*0eec*/ 	.short	0x010a
        /*0eee*/ 	.byte	0x3f
	.zero		1


	//   ....[87]....
        /*0ef0*/ 	.word	0x00019c20
        /*0ef4*/ 	.word	0x00000004
        /*0ef8*/ 	.word	0x00019c80
        /*0efc*/ 	.short	0x010a
        /*0efe*/ 	.byte	0x3f
	.zero		1


	//   ....[88]....
        /*0f00*/ 	.word	0x00019c70
        /*0f04*/ 	.word	0x00000004
        /*0f08*/ 	.word	0x00019c40
        /*0f0c*/ 	.short	0x010a
        /*0f0e*/ 	.byte	0x3f
	.zero		1


	//   ....[89]....
        /*0f10*/ 	.word	0x0001a080
        /*0f14*/ 	.word	0x00000016
        /*0f18*/ 	.word	0x00019c20
        /*0f1c*/ 	.short	0x010a
        /*0f1e*/ 	.byte	0x3f
	.zero		1


	//   ....[90]....
        /*0f20*/ 	.word	0x0001a0d0
        /*0f24*/ 	.word	0x00000006
        /*0f28*/ 	.word	0x00019c80
        /*0f2c*/ 	.short	0x010a
        /*0f2e*/ 	.byte	0x3f
	.zero		1


	//   ....[91]....
        /*0f30*/ 	.word	0x0001a120
        /*0f34*/ 	.word	0x00000006
        /*0f38*/ 	.word	0x00019c40
        /*0f3c*/ 	.short	0x010a
        /*0f3e*/ 	.byte	0x3f
	.zero		1


	//   ....[92]....
        /*0f40*/ 	.word	0x0001a170
        /*0f44*/ 	.word	0x00000003
        /*0f48*/ 	.word	0x00019c70
        /*0f4c*/ 	.short	0x010a
        /*0f4e*/ 	.byte	0x3f
	.zero		1


	//   ....[93]....
        /*0f50*/ 	.word	0x0001a1c0
        /*0f54*/ 	.word	0x00000003
        /*0f58*/ 	.word	0x00019c60
        /*0f5c*/ 	.short	0x010a
        /*0f5e*/ 	.byte	0x3f
	.zero		1


	//   ....[94]....
        /*0f60*/ 	.word	0x0001a210
        /*0f64*/ 	.word	0x00000003
        /*0f68*/ 	.word	0x00019c70
        /*0f6c*/ 	.short	0x010a
        /*0f6e*/ 	.byte	0x3f
	.zero		1


	//   ....[95]....
        /*0f70*/ 	.word	0x0001a260
        /*0f74*/ 	.word	0x00000003
        /*0f78*/ 	.word	0x00019c60
        /*0f7c*/ 	.short	0x010a
        /*0f7e*/ 	.byte	0x3f
	.zero		1


	//   ....[96]....
        /*0f80*/ 	.word	0x0001abe0
        /*0f84*/ 	.word	0x00000009
        /*0f88*/ 	.word	0x00019c20
        /*0f8c*/ 	.short	0x010a
        /*0f8e*/ 	.byte	0x3f
	.zero		1


	//   ....[97]....
        /*0f90*/ 	.word	0x0001ad80
        /*0f94*/ 	.word	0x00000007
        /*0f98*/ 	.word	0x00000000
        /*0f9c*/ 	.short	0x010a
        /*0f9e*/ 	.byte	0x3f
	.zero		1


	//   ....[98]....
        /*0fa0*/ 	.word	0x0001add0
        /*0fa4*/ 	.word	0x00000003
        /*0fa8*/ 	.word	0x00000000
        /*0fac*/ 	.short	0x010a
        /*0fae*/ 	.byte	0x3f
	.zero		1


	//   ....[99]....
        /*0fb0*/ 	.word	0x0001ae20
        /*0fb4*/ 	.word	0x00000003
        /*0fb8*/ 	.word	0x00019c60
        /*0fbc*/ 	.short	0x010a
        /*0fbe*/ 	.byte	0x3f
	.zero		1


	//   ....[100]....
        /*0fc0*/ 	.word	0x0001ae70
        /*0fc4*/ 	.word	0x00000005
        /*0fc8*/ 	.word	0x00019c60
        /*0fcc*/ 	.short	0x010a
        /*0fce*/ 	.byte	0x3f
	.zero		1


	//   ....[101]....
        /*0fd0*/ 	.word	0x0001aec0
        /*0fd4*/ 	.word	0x00000003
        /*0fd8*/ 	.word	0x00019c80
        /*0fdc*/ 	.short	0x010a
        /*0fde*/ 	.byte	0x3f
	.zero		1


	//----- nvinfo : EIATTR_NUM_MBARRIERS
	.align		4
.L_149:
        /*0fe0*/ 	.byte	0x03, 0x38
        /*0fe2*/ 	.short	0x0016


	//----- nvinfo : EIATTR_EXIT_INSTR_OFFSETS
	.align		4
        /*0fe4*/ 	.byte	0x04, 0x1c
        /*0fe6*/ 	.short	(.L_151 - .L_150)


	//   ....[0]....
.L_150:
        /*0fe8*/ 	.word	0x00019130


	//----- nvinfo : EIATTR_MAX_THREADS
	.align		4
.L_151:
        /*0fec*/ 	.byte	0x04, 0x05
        /*0fee*/ 	.short	(.L_153 - .L_152)
.L_152:
        /*0ff0*/ 	.word	0x00000200
        /*0ff4*/ 	.word	0x00000001
        /*0ff8*/ 	.word	0x00000001


	//----- nvinfo : EIATTR_CRS_STACK_SIZE
	.align		4
.L_153:
        /*0ffc*/ 	.byte	0x04, 0x1e
        /*0ffe*/ 	.short	(.L_155 - .L_154)
.L_154:
        /*1000*/ 	.word	0x00000000


	//----- nvinfo : EIATTR_CBANK_PARAM_SIZE
	.align		4
.L_155:
        /*1004*/ 	.byte	0x03, 0x19
        /*1006*/ 	.short	0x0af0


	//----- nvinfo : EIATTR_PARAM_CBANK
	.align		4
        /*1008*/ 	.byte	0x04, 0x0a
        /*100a*/ 	.short	(.L_157 - .L_156)
	.align		4
.L_156:
        /*100c*/ 	.word	index@(.nv.constant0._ZN7cutlass13device_kernelIN5flash11enable_sm90INS1_16FlashAttnFwdSm90INS1_25CollectiveMainloopFwdSm90ILi2EN4cute5tupleIJNS5_1CILi1EEES8_S8_EEENS6_IJNS7_ILi192EEENS7_ILi128EEENS7_ILi96EEEEEELi96ENS_12float_e4m3_tEfNS_4arch4Sm90ELb0ELb0ELb1ELb1ELb0ELb1ELb0ELb1ELb1ELb1ELb0ELb0EEENS1_21CollectiveEpilogueFwdINS6_IJSA_SC_SB_EEES9_NS_10bfloat16_tESG_Li384ELb1ELb1ELb0ELb1EEENS1_36VarlenDynamicPersistentTileSchedulerILi192ELi128ELi384ELi128ELb0ELb1ELb1ELb0ELb1ELb1EEEEEEEEEvNT_6ParamsE)
        /*1010*/ 	.short	0x0210
        /*1012*/ 	.short	0x0af0


	//----- nvinfo : EIATTR_SW_WAR
	.align		4
.L_157:
        /*1014*/ 	.byte	0x04, 0x36
        /*1016*/ 	.short	(.L_159 - .L_158)
.L_158:
        /*1018*/ 	.word	0x00000008
.L_159:


//--------------------- .nv.info._ZN7cutlass13device_kernelIN5flash11enable_sm90INS1_16FlashAttnFwdSm90INS1_25CollectiveMainloopFwdSm90ILi2EN4cute5tupleIJNS5_1CILi1EEES8_S8_EEENS6_IJNS7_ILi192EEENS7_ILi128EEENS7_ILi96EEEEEELi96ENS_12float_e4m3_tEfNS_4arch4Sm90ELb0ELb1ELb1ELb0ELb0ELb0ELb0ELb1ELb1ELb1ELb0ELb0EEENS1_21CollectiveEpilogueFwdINS6_IJSA_SC_SB_EEES9_NS_10bfloat16_tESG_Li384ELb0ELb1ELb0ELb1EEENS1_30DynamicPersistentTileSchedulerILi384ELi128ELb0ELb1ELb1EEEEEEEEEvNT_6ParamsE --------------------------
	.section	.nv.info._ZN7cutlass13device_kernelIN5flash11enable_sm90INS1_16FlashAttnFwdSm90INS1_25CollectiveMainloopFwdSm90ILi2EN4cute5tupleIJNS5_1CILi1EEES8_S8_EEENS6_IJNS7_ILi192EEENS7_ILi128EEENS7_ILi96EEEEEELi96ENS_12float_e4m3_tEfNS_4arch4Sm90ELb0ELb1ELb1ELb0ELb0ELb0ELb0ELb1ELb1ELb1ELb0ELb0EEENS1_21CollectiveEpilogueFwdINS6_IJSA_SC_SB_EEES9_NS_10bfloat16_tESG_Li384ELb0ELb1ELb0ELb1EEENS1_30DynamicPersistentTileSchedulerILi384ELi128ELb0ELb1ELb1EEEEEEEEEvNT_6ParamsE,"",@"SHT_CUDA_INFO"
	.sectionflags	@""
	.align	4


	//----- nvinfo : EIATTR_CUDA_API_VERSION
	.align		4
        /*0000*/ 	.byte	0x04, 0x37
        /*0002*/ 	.short	(.L_161 - .L_160)
.L_160:
        /*0004*/ 	.word	0x00000082


	//----- nvinfo : EIATTR_KPARAM_INFO
	.align		4
.L_161:
        /*0008*/ 	.byte	0x04, 0x17
        /*000a*/ 	.short	(.L_163 - .L_162)
.L_162:
        /*000c*/ 	.word	0x00000000
        /*0010*/ 	.short	0x0000
        /*0012*/ 	.short	0x0070
        /*0014*/ 	.byte	0x00, 0xf0, 0x01, 0x2a


	//----- nvinfo : EIATTR_SPARSE_MMA_MASK
	.align		4
.L_163:
        /*0018*/ 	.byte	0x03, 0x50
        /*001a*/ 	.short	0x0000


	//----- nvinfo : EIATTR_MAXREG_COUNT
	.align		4
        /*001c*/ 	.byte	0x03, 0x1b
        /*001e*/ 	.short	0x0080


	//----- nvinfo : EIATTR_NUM_BARRIERS
	.align		4
        /*0020*/ 	.byte	0x02, 0x4c
        /*0022*/ 	.byte	0x09
	.zero		1


	//----- nvinfo : EIATTR_EXTERNS
	.align		4
        /*0024*/ 	.byte	0x04, 0x0f
        /*0026*/ 	.short	(.L_165 - .L_164)


	//   ....[0]....
	.align		4
.L_164:
        /*0028*/ 	.word	index@(__assertfail)


	//----- nvinfo : EIATTR_ANNOTATIONS
	.align		4
.L_165:
        /*002c*/ 	.byte	0x04, 0x55
        /*002e*/ 	.short	(.L_167 - .L_166)


	//   ....[0]....
.L_166:
        /*0030*/ 	.word	0x00000001
        /*0034*/ 	.byte	0x70, 0x0c, 0x01, 0x00, 0x01, 0x00, 0x00, 0x00, 0x50, 0x0d, 0x01, 0x00, 0x01, 0x00, 0x00, 0x00
        /*0044*/ 	.byte	0xa0, 0x30, 0x01, 0x00, 0x01, 0x00, 0x00, 0x00, 0xc0, 0x30, 0x01, 0x00, 0x01, 0x00, 0x00, 0x00
        /*0054*/ 	.byte	0xe0, 0x48, 0x01, 0x00


	//----- nvinfo : EIATTR_MERCURY_ISA_VERSION
	.align		4
.L_167:
        /*0058*/ 	.byte	0x03, 0x5f
        /*005a*/ 	.short	0x0101


	//----- nvinfo : EIATTR_INT_WARP_WIDE_INSTR_OFFSETS
	.align		4
        /*005c*/ 	.byte	0x04, 0x31
        /*005e*/ 	.short	(.L_169 - .L_168)


	//   ....[0]....
.L_168:
        /*0060*/ 	.word	0x00000130


	//   ....[1]....
        /*0064*/ 	.word	0x00000170


	//   ....[2]....
        /*0068*/ 	.word	0x000001e0


	//   ....[3]....
        /*006c*/ 	.word	0x000118a0


	//   ....[4]....
        /*0070*/ 	.word	0x00011930


	//   ....[5]....
        /*0074*/ 	.word	0x000141d0


	//   ....[6]....
        /*0078*/ 	.word	0x00014260


	//----- nvinfo : EIATTR_COOP_GROUP_MASK_REGIDS
	.align		4
.L_169:
        /*007c*/ 	.byte	0x04, 0x29
        /*007e*/ 	.short	(.L_171 - .L_170)


	//   ....[0]....
.L_170:
        /*0080*/ 	.word	0xffffffff


	//   ....[1]....
        /*0084*/ 	.word	0xffffffff


	//   ....[2]....
        /*0088*/ 	.word	0xffffffff


	//   ....[3]....
        /*008c*/ 	.word	0xffffffff


	//   ....[4]....
        /*0090*/ 	.word	0xffffffff


	//   ....[5]....
        /*0094*/ 	.word	0xffffffff


	//   ....[6]....
        /*0098*/ 	.word	0xffffffff


	//   ....[7]....
        /*009c*/ 	.word	0xffffffff


	//   ....[8]....
        /*00a0*/ 	.word	0xffffffff


	//   ....[9]....
        /*00a4*/ 	.word	0xffffffff


	//   ....[10]....
        /*00a8*/ 	.word	0xffffffff


	//   ....[11]....
        /*00ac*/ 	.word	0xffffffff


	//   ....[12]....
        /*00b0*/ 	.word	0xffffffff


	//   ....[13]....
        /*00b4*/ 	.word	0xffffffff


	//   ....[14]....
        /*00b8*/ 	.word	0xffffffff


	//   ....[15]....
        /*00bc*/ 	.word	0xffffffff


	//   ....[16]....
        /*00c0*/ 	.word	0xffffffff


	//   ....[17]....
        /*00c4*/ 	.word	0xffffffff


	//   ....[18]....
        /*00c8*/ 	.word	0xffffffff


	//   ....[19]....
        /*00cc*/ 	.word	0xffffffff


	//   ....[20]....
        /*00d0*/ 	.word	0xffffffff


	//   ....[21]....
        /*00d4*/ 	.word	0xffffffff


	//   ....[22]....
        /*00d8*/ 	.word	0xffffffff


	//   ....[23]....
        /*00dc*/ 	.word	0xffffffff


	//   ....[24]....
        /*00e0*/ 	.word	0xffffffff


	//   ....[25]....
        /*00e4*/ 	.word	0xffffffff


	//   ....[26]....
        /*00e8*/ 	.word	0xffffffff


	//   ....[27]....
        /*00ec*/ 	.word	0xffffffff


	//   ....[28]....
        /*00f0*/ 	.word	0xffffffff


	//   ....[29]....
        /*00f4*/ 	.word	0xffffffff


	//   ....[30]....
        /*00f8*/ 	.word	0xffffffff


	//   ....[31]....
        /*00fc*/ 	.word	0xffffffff


	//   ....[32]....
        /*0100*/ 	.word	0xffffffff


	//   ....[33]....
        /*0104*/ 	.word	0xffffffff


	//   ....[34]....
        /*0108*/ 	.word	0xffffffff


	//   ....[35]....
        /*010c*/ 	.word	0xffffffff


	//   ....[36]....
        /*0110*/ 	.word	0xffffffff


	//   ....[37]....
        /*0114*/ 	.word	0xffffffff


	//   ....[38]....
        /*0118*/ 	.word	0xffffffff


	//   ....[39]....
        /*011c*/ 	.word	0xffffffff


	//   ....[40]....
        /*0120*/ 	.word	0xffffffff


	//   ....[41]....
        /*0124*/ 	.word	0xffffffff


	//   ....[42]....
        /*0128*/ 	.word	0xffffffff


	//   ....[43]....
        /*012c*/ 	.word	0xffffffff


	//   ....[44]....
        /*0130*/ 	.word	0xffffffff


	//   ....[45]....
        /*0134*/ 	.word	0xffffffff


	//   ....[46]....
        /*0138*/ 	.word	0xffffffff


	//   ....[47]....
        /*013c*/ 	.word	0xffffffff


	//   ....[48]....
        /*0140*/ 	.word	0xffffffff


	//   ....[49]....
        /*0144*/ 	.word	0xffffffff


	//   ....[50]....
        /*0148*/ 	.word	0xffffffff


	//   ....[51]....
        /*014c*/ 	.word	0xffffffff


	//   ....[52]....
        /*0150*/ 	.word	0xffffffff


	//   ....[53]....
        /*0154*/ 	.word	0xffffffff


	//   ....[54]....
        /*0158*/ 	.word	0xffffffff


	//   ....[55]....
        /*015c*/ 	.word	0xffffffff


	//   ....[56]....
        /*0160*/ 	.word	0xffffffff


	//   ....[57]....
        /*0164*/ 	.word	0xffffffff


	//   ....[58]....
        /*0168*/ 	.word	0xffffffff


	//   ....[59]....
        /*016c*/ 	.word	0xffffffff


	//   ....[60]....
        /*0170*/ 	.word	0xffffffff


	//   ....[61]....
        /*0174*/ 	.word	0xffffffff


	//   ....[62]....
        /*0178*/ 	.word	0xffffffff


	//   ....[63]....
        /*017c*/ 	.word	0xffffffff


	//   ....[64]....
        /*0180*/ 	.word	0xffffffff


	//   ....[65]....
        /*0184*/ 	.word	0xffffffff


	//   ....[66]....
        /*0188*/ 	.word	0xffffffff


	//   ....[67]....
        /*018c*/ 	.word	0xffffffff


	//   ....[68]....
        /*0190*/ 	.word	0xffffffff


	//   ....[69]....
        /*0194*/ 	.word	0xffffffff


	//   ....[70]....
        /*0198*/ 	.word	0xffffffff


	//   ....[71]....
        /*019c*/ 	.word	0xffffffff


	//   ....[72]....
        /*01a0*/ 	.word	0xffffffff


	//   ....[73]....
        /*01a4*/ 	.word	0xffffffff


	//   ....[74]....
        /*01a8*/ 	.word	0xffffffff


	//   ....[75]....
        /*01ac*/ 	.word	0xffffffff


	//   ....[76]....
        /*01b0*/ 	.word	0xffffffff


	//   ....[77]....
        /*01b4*/ 	.word	0xffffffff


	//   ....[78]....
        /*01b8*/ 	.word	0xffffffff


	//   ....[79]....
        /*01bc*/ 	.word	0xffffffff


	//   ....[80]....
        /*01c0*/ 	.word	0x0500000f


	//   ....[81]....
        /*01c4*/ 	.word	0x0500000f


	//   ....[82]....
        /*01c8*/ 	.word	0x0500000f


	//   ....[83]....
        /*01cc*/ 	.word	0x0500000f


	//   ....[84]....
        /*01d0*/ 	.word	0x0500000f


	//   ....[85]....
        /*01d4*/ 	.word	0x0500000f


	//   ....[86]....
        /*01d8*/ 	.word	0x0500000f


	//   ....[87]....
        /*01dc*/ 	.word	0x0500000f


	//----- nvinfo : EIATTR_COOP_GROUP_INSTR_OFFSETS
	.align		4
.L_171:
        /*01e0*/ 	.byte	0x04, 0x28
        /*01e2*/ 	.short	(.L_173 - .L_172)


	//   ....[0]....
.L_172:
        /*01e4*/ 	.word	0x00000060


	//   ....[1]....
        /*01e8*/ 	.word	0x00000140


	//   ....[2]....
        /*01ec*/ 	.word	0x00000190


	//   ....[3]....
        /*01f0*/ 	.word	0x000003c0


	//   ....[4]....
        /*01f4*/ 	.word	0x00000520


	//   ....[5]....
        /*01f8*/ 	.word	0x00000640


	//   ....[6]....
        /*01fc*/ 	.word	0x000007a0


	//   ....[7]....
        /*0200*/ 	.word	0x000016e0


	//   ....[8]....
        /*0204*/ 	.word	0x00002150


	//   ....[9]....
        /*0208*/ 	.word	0x000033d0


	//   ....[10]....
        /*020c*/ 	.word	0x00003e30


	//   ....[11]....
        /*0210*/ 	.word	0x00003f10


	//   ....[12]....
        /*0214*/ 	.word	0x00004790


	//   ....[13]....
        /*0218*/ 	.word	0x00004810


	//   ....[14]....
        /*021c*/ 	.word	0x000062a0


	//   ....[15]....
        /*0220*/ 	.word	0x00006590


	//   ....[16]....
        /*0224*/ 	.word	0x000070e0


	//   ....[17]....
        /*0228*/ 	.word	0x00007120


	//   ....[18]....
        /*022c*/ 	.word	0x00007b10


	//   ....[19]....
        /*0230*/ 	.word	0x00007bd0


	//   ....[20]....
        /*0234*/ 	.word	0x00009db0


	//   ....[21]....
        /*0238*/ 	.word	0x00009de0


	//   ....[22]....
        /*023c*/ 	.word	0x00009e00


	//   ....[23]....
        /*0240*/ 	.word	0x00009e20


	//   ....[24]....
        /*0244*/ 	.word	0x0000be10


	//   ....[25]....
        /*0248*/ 	.word	0x0000c0b0


	//   ....[26]....
        /*024c*/ 	.word	0x0000cc80


	//   ....[27]....
        /*0250*/ 	.word	0x0000cd80


	//   ....[28]....
        /*0254*/ 	.word	0x0000d5d0


	//   ....[29]....
        /*0258*/ 	.word	0x0000d650


	//   ....[30]....
        /*025c*/ 	.word	0x0000e8e0


	//   ....[31]....
        /*0260*/ 	.word	0x0000e900


	//   ....[32]....
        /*0264*/ 	.word	0x0000e970


	//   ....[33]....
        /*0268*/ 	.word	0x0000e980


	//   ....[34]....
        /*026c*/ 	.word	0x0000f9b0


	//   ....[35]....
        /*0270*/ 	.word	0x0000f9c0


	//   ....[36]....
        /*0274*/ 	.word	0x0000f9d0


	//   ....[37]....
        /*0278*/ 	.word	0x0000f9e0


	//   ....[38]....
        /*027c*/ 	.word	0x0000f9f0


	//   ....[39]....
        /*0280*/ 	.word	0x0000fa00


	//   ....[40]....
        /*0284*/ 	.word	0x0000fa10


	//   ....[41]....
        /*0288*/ 	.word	0x0000fa20


	//   ....[42]....
        /*028c*/ 	.word	0x0000fa30


	//   ....[43]....
        /*0290*/ 	.word	0x0000fa50


	//   ....[44]....
        /*0294*/ 	.word	0x0000fa60


	//   ....[45]....
        /*0298*/ 	.word	0x0000fa70


	//   ....[46]....
        /*029c*/ 	.word	0x0000fa90


	//   ....[47]....
        /*02a0*/ 	.word	0x0000faa0


	//   ....[48]....
        /*02a4*/ 	.word	0x0000fad0


	//   ....[49]....
        /*02a8*/ 	.word	0x0000fae0


	//   ....[50]....
        /*02ac*/ 	.word	0x0000faf0


	//   ....[51]....
        /*02b0*/ 	.word	0x0000fb00


	//   ....[52]....
        /*02b4*/ 	.word	0x0000fb10


	//   ....[53]....
        /*02b8*/ 	.word	0x0000fb20


	//   ....[54]....
        /*02bc*/ 	.word	0x0000fb30


	//   ....[55]....
        /*02c0*/ 	.word	0x0000fb40


	//   ....[56]....
        /*02c4*/ 	.word	0x0000fb50


	//   ....[57]....
        /*02c8*/ 	.word	0x0000fb60


	//   ....[58]....
        /*02cc*/ 	.word	0x0000fc60


	//   ....[59]....
        /*02d0*/ 	.word	0x0000fc90


	//   ....[60]....
        /*02d4*/ 	.word	0x0000fde0


	//   ....[61]....
        /*02d8*/ 	.word	0x0000fe20


	//   ....[62]....
        /*02dc*/ 	.word	0x00010160


	//   ....[63]....
        /*02e0*/ 	.word	0x00010190


	//   ....[64]....
        /*02e4*/ 	.word	0x000102b0


	//   ....[65]....
        /*02e8*/ 	.word	0x000102d0


	//   ....[66]....
        /*02ec*/ 	.word	0x000109b0


	//   ....[67]....
        /*02f0*/ 	.word	0x000109c0


	//   ....[68]....
        /*02f4*/ 	.word	0x00010ac0


	//   ....[69]....
        /*02f8*/ 	.word	0x00010ae0


	//   ....[70]....
        /*02fc*/ 	.word	0x00010ca0


	//   ....[71]....
        /*0300*/ 	.word	0x00012010


	//   ....[72]....
        /*0304*/ 	.word	0x00012dc0


	//   ....[73]....
        /*0308*/ 	.word	0x00012df0


	//   ....[74]....
        /*030c*/ 	.word	0x00012e20


	//   ....[75]....
        /*0310*/ 	.word	0x00012e40


	//   ....[76]....
        /*0314*/ 	.word	0x00012e50


	//   ....[77]....
        /*0318*/ 	.word	0x00012f10


	//   ....[78]....
        /*031c*/ 	.word	0x00014870


	//   ....[79]....
        /*0320*/ 	.word	0x00014a00


	//   ....[80]....
        /*0324*/ 	.word	0x00015090


	//   ....[81]....
        /*0328*/ 	.word	0x00015240


	//   ....[82]....
        /*032c*/ 	.word	0x00015290


	//   ....[83]....
        /*0330*/ 	.word	0x00015320


	//   ....[84]....
        /*0334*/ 	.word	0x00015420


	//   ....[85]....
        /*0338*/ 	.word	0x00015490


	//   ....[86]....
        /*033c*/ 	.word	0x00015560


	//   ....[87]....
        /*0340*/ 	.word	0x000158a0


	//----- nvinfo : EIATTR_REG_RECONFIG
	.align		4
.L_173:
        /*0344*/ 	.byte	0x01, 0x54
	.zero		2


	//----- nvinfo : EIATTR_SYSCALL_OFFSETS
	.align		4
        /*0348*/ 	.byte	0x04, 0x46
        /*034a*/ 	.short	(.L_175 - .L_174)


	//   ....[0]....
.L_174:
        /*034c*/ 	.word	0x000018c0


	//   ....[1]....
        /*0350*/ 	.word	0x00011a90


	//   ....[2]....
        /*0354*/ 	.word	0x00011c00


	//   ....[3]....
        /*0358*/ 	.word	0x00011d50


	//   ....[4]....
        /*035c*/ 	.word	0x00011e90


	//   ....[5]....
        /*0360*/ 	.word	0x00012900


	//----- nvinfo : EIATTR_MBARRIER_INSTR_OFFSETS
	.align		4
.L_175:
        /*0364*/ 	.byte	0x04, 0x39
        /*0366*/ 	.short	(.L_177 - .L_176)


	//   ....[0]....
.L_176:
        /*0368*/ 	.word	0x00000270
        /*036c*/ 	.word	0x000000ff
        /*0370*/ 	.word	0x00019c00
        /*0374*/ 	.short	0x0100
        /*0376*/ 	.byte	0x08
	.zero		1


	//   ....[1]....
        /*0378*/ 	.word	0x00000280
        /*037c*/ 	.word	0x000000ff
        /*0380*/ 	.word	0x00019c20
        /*0384*/ 	.short	0x0100
        /*0386*/ 	.byte	0x08
	.zero		1


	//   ....[2]....
        /*0388*/ 	.word	0x00000370
        /*038c*/ 	.word	0x000000ff
        /*0390*/ 	.word	0x00019c30
        /*0394*/ 	.short	0x0100
        /*0396*/ 	.byte	0x08
	.zero		1


	//   ....[3]....
        /*0398*/ 	.word	0x00000380
        /*039c*/ 	.word	0x000000ff
        /*03a0*/ 	.word	0x00019c40
        /*03a4*/ 	.short	0x0100
        /*03a6*/ 	.byte	0x08
	.zero		1


	//   ....[4]....
        /*03a8*/ 	.word	0x00000390
        /*03ac*/ 	.word	0x000000ff
        /*03b0*/ 	.word	0x00019c38
        /*03b4*/ 	.short	0x0100
        /*03b6*/ 	.byte	0x08
	.zero		1


	//   ....[5]....
        /*03b8*/ 	.word	0x000003a0
        /*03bc*/ 	.word	0x000000ff
        /*03c0*/ 	.word	0x00019c48
        /*03c4*/ 	.short	0x0100
        /*03c6*/ 	.byte	0x08
	.zero		1


	//   ....[6]....
        /*03c8*/ 	.word	0x000004d0
        /*03cc*/ 	.word	0x000000ff
        /*03d0*/ 	.word	0x00019c50
        /*03d4*/ 	.short	0x0100
        /*03d6*/ 	.byte	0x08
	.zero		1


	//   ....[7]....
        /*03d8*/ 	.word	0x000004e0
        /*03dc*/ 	.word	0x000000ff
        /*03e0*/ 	.word	0x00019c60
        /*03e4*/ 	.short	0x0100
        /*03e6*/ 	.byte	0x08
	.zero		1


	//   ....[8]....
        /*03e8*/ 	.word	0x000004f0
        /*03ec*/ 	.word	0x000000ff
        /*03f0*/ 	.word	0x00019c58
        /*03f4*/ 	.short	0x0100
        /*03f6*/ 	.byte	0x08
	.zero		1


	//   ....[9]....
        /*03f8*/ 	.word	0x00000500
        /*03fc*/ 	.word	0x000000ff
        /*0400*/ 	.word	0x00019c68
        /*0404*/ 	.short	0x0100
        /*0406*/ 	.byte	0x08
	.zero		1


	//   ....[10]....
        /*0408*/ 	.word	0x000005f0
        /*040c*/ 	.word	0x000000ff
        /*0410*/ 	.word	0x00019c70
        /*0414*/ 	.short	0x0100
        /*0416*/ 	.byte	0x06
	.zero		1


	//   ....[11]....
        /*0418*/ 	.word	0x00000600
        /*041c*/ 	.word	0x000000ff
        /*0420*/ 	.word	0x00019c80
        /*0424*/ 	.short	0x0100
        /*0426*/ 	.byte	0x06
	.zero		1


	//   ....[12]....
        /*0428*/ 	.word	0x00000610
        /*042c*/ 	.word	0x000000ff
        /*0430*/ 	.word	0x00019c78
        /*0434*/ 	.short	0x0100
        /*0436*/ 	.byte	0x06
	.zero		1


	//   ....[13]....
        /*0438*/ 	.word	0x00000620
        /*043c*/ 	.word	0x000000ff
        /*0440*/ 	.word	0x00019c88
        /*0444*/ 	.short	0x0100
        /*0446*/ 	.byte	0x06
	.zero		1


	//   ....[14]....
        /*0448*/ 	.word	0x00000750
        /*044c*/ 	.word	0x000000ff
        /*0450*/ 	.word	0x00019c90
        /*0454*/ 	.short	0x0100
        /*0456*/ 	.byte	0x08
	.zero		1


	//   ....[15]....
        /*0458*/ 	.word	0x00000760
        /*045c*/ 	.word	0x000000ff
        /*0460*/ 	.word	0x00019ca0
        /*0464*/ 	.short	0x0100
        /*0466*/ 	.byte	0x08
	.zero		1


	//   ....[16]....
        /*0468*/ 	.word	0x00000770
        /*046c*/ 	.word	0x000000ff
        /*0470*/ 	.word	0x00019c98
        /*0474*/ 	.short	0x0100
        /*0476*/ 	.byte	0x08
	.zero		1


	//   ....[17]....
        /*0478*/ 	.word	0x00000780
        /*047c*/ 	.word	0x000000ff
        /*0480*/ 	.word	0x00019ca8
        /*0484*/ 	.short	0x0100
        /*0486*/ 	.byte	0x08
	.zero		1


	//   ....[18]....
        /*0488*/ 	.word	0x000008b0
        /*048c*/ 	.word	0x000000ff
        /*0490*/ 	.word	0x00019cb0
        /*0494*/ 	.short	0x0100
        /*0496*/ 	.byte	0x08
	.zero		1


	//   ....[19]....
        /*0498*/ 	.word	0x000008c0
        /*049c*/ 	.word	0x000000ff
        /*04a0*/ 	.word	0x00019cc0
        /*04a4*/ 	.short	0x0100
        /*04a6*/ 	.byte	0x08
	.zero		1


	//   ....[20]....
        /*04a8*/ 	.word	0x000008d0
        /*04ac*/ 	.word	0x000000ff
        /*04b0*/ 	.word	0x00019cb8
        /*04b4*/ 	.short	0x0100
        /*04b6*/ 	.byte	0x08
	.zero		1


	//   ....[21]....
        /*04b8*/ 	.word	0x000008e0
        /*04bc*/ 	.word	0x000000ff
        /*04c0*/ 	.word	0x00019cc8
        /*04c4*/ 	.short	0x0100
        /*04c6*/ 	.byte	0x08
	.zero		1


	//   ....[22]....
        /*04c8*/ 	.word	0x00001c10
        /*04cc*/ 	.word	0x000000ff
        /*04d0*/ 	.word	0x00019c00
        /*04d4*/ 	.short	0x010a
        /*04d6*/ 	.byte	0x2d
	.zero		1


	//   ....[23]....
        /*04d8*/ 	.word	0x00001cb0
        /*04dc*/ 	.word	0x0000005a
        /*04e0*/ 	.word	0x00019c30
        /*04e4*/ 	.short	0x010a
        /*04e6*/ 	.byte	0x3f
	.zero		1


	//   ....[24]....
        /*04e8*/ 	.word	0x00001d10
        /*04ec*/ 	.word	0x0000005a
        /*04f0*/ 	.word	0x00019c30
        /*04f4*/ 	.short	0x010a
        /*04f6*/ 	.byte	0x3f
	.zero		1


	//   ....[25]....
        /*04f8*/ 	.word	0x00002480
        /*04fc*/ 	.word	0x0000005a
        /*0500*/ 	.word	0x00000000
        /*0504*/ 	.short	0x0101
        /*0506*/ 	.byte	0x3f
	.zero		1


	//   ....[26]....
        /*0508*/ 	.word	0x000056e0
        /*050c*/ 	.word	0x000000ff
        /*0510*/ 	.word	0x00019c30
        /*0514*/ 	.short	0x010a
        /*0516*/ 	.byte	0x06
	.zero		1


	//   ....[27]....
        /*0518*/ 	.word	0x00005720
        /*051c*/ 	.word	0x000000ff
        /*0520*/ 	.word	0x00019c30
        /*0524*/ 	.short	0x010a
        /*0526*/ 	.byte	0x06
	.zero		1


	//   ....[28]....
        /*0528*/ 	.word	0x00005880
        /*052c*/ 	.word	0x000000ff
        /*0530*/ 	.word	0x00019c50
        /*0534*/ 	.short	0x010a
        /*0536*/ 	.byte	0x0b
	.zero		1


	//   ....[29]....
        /*0538*/ 	.word	0x000058c0
        /*053c*/ 	.word	0x000000ff
        /*0540*/ 	.word	0x00019c50
        /*0544*/ 	.short	0x010a
        /*0546*/ 	.byte	0x0b
	.zero		1


	//   ....[30]....
        /*0548*/ 	.word	0x00006300
        /*054c*/ 	.word	0x00000024
        /*0550*/ 	.word	0x00000000
        /*0554*/ 	.short	0x0101
        /*0556*/ 	.byte	0x3f
	.zero		1


	//   ....[31]....
        /*0558*/ 	.word	0x000085e0
        /*055c*/ 	.word	0x000000ff
        /*0560*/ 	.word	0x00000000
        /*0564*/ 	.short	0x0101
        /*0566*/ 	.byte	0x06
	.zero		1


	//   ....[32]....
        /*0568*/ 	.word	0x00008e30
        /*056c*/ 	.word	0x000000ff
        /*0570*/ 	.word	0x00019c30
        /*0574*/ 	.short	0x010a
        /*0576*/ 	.byte	0x06
	.zero		1


	//   ....[33]....
        /*0578*/ 	.word	0x00008e70
        /*057c*/ 	.word	0x000000ff
        /*0580*/ 	.word	0x00019c30
        /*0584*/ 	.short	0x010a
        /*0586*/ 	.byte	0x06
	.zero		1


	//   ....[34]....
        /*0588*/ 	.word	0x00008fd0
        /*058c*/ 	.word	0x000000ff
        /*0590*/ 	.word	0x00019c50
        /*0594*/ 	.short	0x010a
        /*0596*/ 	.byte	0x0e
	.zero		1


	//   ....[35]....
        /*0598*/ 	.word	0x00009010
        /*059c*/ 	.word	0x000000ff
        /*05a0*/ 	.word	0x00019c50
        /*05a4*/ 	.short	0x010a
        /*05a6*/ 	.byte	0x0e
	.zero		1


	//   ....[36]....
        /*05a8*/ 	.word	0x0000a930
        /*05ac*/ 	.word	0x00000003
        /*05b0*/ 	.word	0x00000000
        /*05b4*/ 	.short	0x0101
        /*05b6*/ 	.byte	0x3f
	.zero		1


	//   ....[37]....
        /*05b8*/ 	.word	0x0000ac40
        /*05bc*/ 	.word	0x000000ff
        /*05c0*/ 	.word	0x00000000
        /*05c4*/ 	.short	0x0101
        /*05c6*/ 	.byte	0x06
	.zero		1


	//   ....[38]....
        /*05c8*/ 	.word	0x0000b250
        /*05cc*/ 	.word	0x000000ff
        /*05d0*/ 	.word	0x00019c30
        /*05d4*/ 	.short	0x010a
        /*05d6*/ 	.byte	0x18
	.zero		1


	//   ....[39]....
        /*05d8*/ 	.word	0x0000b290
        /*05dc*/ 	.word	0x000000ff
        /*05e0*/ 	.word	0x00019c30
        /*05e4*/ 	.short	0x010a
        /*05e6*/ 	.byte	0x18
	.zero		1


	//   ....[40]....
        /*05e8*/ 	.word	0x0000b3f0
        /*05ec*/ 	.word	0x000000ff
        /*05f0*/ 	.word	0x00019c50
        /*05f4*/ 	.short	0x010a
        /*05f6*/ 	.byte	0x0b
	.zero		1


	//   ....[41]....
        /*05f8*/ 	.word	0x0000b430
        /*05fc*/ 	.word	0x000000ff
        /*0600*/ 	.word	0x00019c50
        /*0604*/ 	.short	0x010a
        /*0606*/ 	.byte	0x0b
	.zero		1


	//   ....[42]....
        /*0608*/ 	.word	0x0000be20
        /*060c*/ 	.word	0x00000024
        /*0610*/ 	.word	0x00000000
        /*0614*/ 	.short	0x0101
        /*0616*/ 	.byte	0x3f
	.zero		1


	//   ....[43]....
        /*0618*/ 	.word	0x0000e0f0
        /*061c*/ 	.word	0x000000ff
        /*0620*/ 	.word	0x00000000
        /*0624*/ 	.short	0x0101
        /*0626*/ 	.byte	0x06
	.zero		1


	//   ....[44]....
        /*0628*/ 	.word	0x0000e610
        /*062c*/ 	.word	0x000000ff
        /*0630*/ 	.word	0x00019c50
        /*0634*/ 	.short	0x010a
        /*0636*/ 	.byte	0x0b
	.zero		1


	//   ....[45]....
        /*0638*/ 	.word	0x0000e650
        /*063c*/ 	.word	0x000000ff
        /*0640*/ 	.word	0x00019c50
        /*0644*/ 	.short	0x010a
        /*0646*/ 	.byte	0x0b
	.zero		1


	//   ....[46]....
        /*0648*/ 	.word	0x0000ec60
        /*064c*/ 	.word	0x000000ff
        /*0650*/ 	.word	0x00000000
        /*0654*/ 	.short	0x0101
        /*0656*/ 	.byte	0x04
	.zero		1


	//   ....[47]....
        /*0658*/ 	.word	0x00010180
        /*065c*/ 	.word	0x00000003
        /*0660*/ 	.word	0x00000000
        /*0664*/ 	.short	0x0101
        /*0666*/ 	.byte	0x3f
	.zero		1


	//   ....[48]....
        /*0668*/ 	.word	0x00012250
        /*066c*/ 	.word	0x00000005
        /*0670*/ 	.word	0x00019c80
        /*0674*/ 	.short	0x010a
        /*0676*/ 	.byte	0x3f
	.zero		1


	//   ....[49]....
        /*0678*/ 	.word	0x000124b0
        /*067c*/ 	.word	0x00000005
        /*0680*/ 	.word	0x00019c40
        /*0684*/ 	.short	0x010a
        /*0686*/ 	.byte	0x3f
	.zero		1


	//   ....[50]....
        /*0688*/ 	.word	0x00013020
        /*068c*/ 	.word	0x00000011
        /*0690*/ 	.word	0x00019c00
        /*0694*/ 	.short	0x0107
        /*0696*/ 	.byte	0x3f
	.zero		1


	//   ....[51]....
        /*0698*/ 	.word	0x00013120
        /*069c*/ 	.word	0x00000011
        /*06a0*/ 	.word	0x00019c00
        /*06a4*/ 	.short	0x0101
        /*06a6*/ 	.byte	0x3f
	.zero		1


	//   ....[52]....
        /*06a8*/ 	.word	0x00013140
        /*06ac*/ 	.word	0x00000011
        /*06b0*/ 	.word	0x00019c20
        /*06b4*/ 	.short	0x010a
        /*06b6*/ 	.byte	0x3f
	.zero		1


	//   ....[53]....
        /*06b8*/ 	.word	0x00013420
        /*06bc*/ 	.word	0x00000004
        /*06c0*/ 	.word	0x00019c80
        /*06c4*/ 	.short	0x010a
        /*06c6*/ 	.byte	0x3f
	.zero		1


	//   ....[54]....
        /*06c8*/ 	.word	0x00013840
        /*06cc*/ 	.word	0x00000004
        /*06d0*/ 	.word	0x00019c40
        /*06d4*/ 	.short	0x010a
        /*06d6*/ 	.byte	0x3f
	.zero		1


	//   ....[55]....
        /*06d8*/ 	.word	0x00013ce0
        /*06dc*/ 	.word	0x00000003
        /*06e0*/ 	.word	0x00019c70
        /*06e4*/ 	.short	0x010a
        /*06e6*/ 	.byte	0x3f
	.zero		1


	//   ....[56]....
        /*06e8*/ 	.word	0x00013d60
        /*06ec*/ 	.word	0x00000003
        /*06f0*/ 	.word	0x00019c60
        /*06f4*/ 	.short	0x010a
        /*06f6*/ 	.byte	0x3f
	.zero		1


	//   ....[57]....
        /*06f8*/ 	.word	0x000140b0
        /*06fc*/ 	.word	0x00000003
        /*0700*/ 	.word	0x00019c50
        /*0704*/ 	.short	0x0101
        /*0706*/ 	.byte	0x3f
	.zero		1


	//   ....[58]....
        /*0708*/ 	.word	0x00014130
        /*070c*/ 	.word	0x00000002
        /*0710*/ 	.word	0x00000000
        /*0714*/ 	.short	0x0101
        /*0716*/ 	.byte	0x3f
	.zero		1


	//   ....[59]....
        /*0718*/ 	.word	0x00014320
        /*071c*/ 	.word	0x00000003
        /*0720*/ 	.word	0x00019c70
        /*0724*/ 	.short	0x010a
        /*0726*/ 	.byte	0x3f
	.zero		1


	//   ....[60]....
        /*0728*/ 	.word	0x00014390
        /*072c*/ 	.word	0x00000003
        /*0730*/ 	.word	0x00019c60
        /*0734*/ 	.short	0x010a
        /*0736*/ 	.byte	0x3f
	.zero		1


	//   ....[61]....
        /*0738*/ 	.word	0x000146e0
        /*073c*/ 	.word	0x00000003
        /*0740*/ 	.word	0x00019c50
        /*0744*/ 	.short	0x0101
        /*0746*/ 	.byte	0x3f
	.zero		1


	//   ....[62]....
        /*0748*/ 	.word	0x00014770
        /*074c*/ 	.word	0x00000000
        /*0750*/ 	.word	0x00000000
        /*0754*/ 	.short	0x0101
        /*0756*/ 	.byte	0x3f
	.zero		1


	//   ....[63]....
        /*0758*/ 	.word	0x00014980
        /*075c*/ 	.word	0x00000006
        /*0760*/ 	.word	0x00019c20
        /*0764*/ 	.short	0x010a
        /*0766*/ 	.byte	0x3f
	.zero		1


	//   ....[64]....
        /*0768*/ 	.word	0x00014b20
        /*076c*/ 	.word	0x00000005
        /*0770*/ 	.word	0x00000000
        /*0774*/ 	.short	0x010a
        /*0776*/ 	.byte	0x3f
	.zero		1


	//   ....[65]....
        /*0778*/ 	.word	0x00014b90
        /*077c*/ 	.word	0x00000009
        /*0780*/ 	.word	0x00000000
        /*0784*/ 	.short	0x010a
        /*0786*/ 	.byte	0x3f
	.zero		1


	//   ....[66]....
        /*0788*/ 	.word	0x00014be0
        /*078c*/ 	.word	0x00000013
        /*0790*/ 	.word	0x00019c60
        /*0794*/ 	.short	0x010a
        /*0796*/ 	.byte	0x3f
	.zero		1


	//   ....[67]....
        /*0798*/ 	.word	0x00014c30
        /*079c*/ 	.word	0x00000007
        /*07a0*/ 	.word	0x00019c60
        /*07a4*/ 	.short	0x010a
        /*07a6*/ 	.byte	0x3f
	.zero		1


	//   ....[68]....
        /*07a8*/ 	.word	0x00014c70
        /*07ac*/ 	.word	0x00000013
        /*07b0*/ 	.word	0x00019c80
        /*07b4*/ 	.short	0x010a
        /*07b6*/ 	.byte	0x3f
	.zero		1


	//   ....[69]....
        /*07b8*/ 	.word	0x00014c90
        /*07bc*/ 	.word	0x00000007
        /*07c0*/ 	.word	0x00019c80
        /*07c4*/ 	.short	0x010a
        /*07c6*/ 	.byte	0x3f
	.zero		1


	//   ....[70]....
        /*07c8*/ 	.word	0x00014d00
        /*07cc*/ 	.word	0x00000003
        /*07d0*/ 	.word	0x00019c00
        /*07d4*/ 	.short	0x010a
        /*07d6*/ 	.byte	0x3f
	.zero		1


	//   ....[71]....
        /*07d8*/ 	.word	0x00014d50
        /*07dc*/ 	.word	0x0000005a
        /*07e0*/ 	.word	0x00019c30
        /*07e4*/ 	.short	0x010a
        /*07e6*/ 	.byte	0x3f
	.zero		1


	//   ....[72]....
        /*07e8*/ 	.word	0x00014db0
        /*07ec*/ 	.word	0x00000008
        /*07f0*/ 	.word	0x00019c30
        /*07f4*/ 	.short	0x010a
        /*07f6*/ 	.byte	0x3f
	.zero		1


	//   ....[73]....
        /*07f8*/ 	.word	0x00014e10
        /*07fc*/ 	.word	0x00000008
        /*0800*/ 	.word	0x00019c50
        /*0804*/ 	.short	0x010a
        /*0806*/ 	.byte	0x3f
	.zero		1


	//   ....[74]....
        /*0808*/ 	.word	0x00014e70
        /*080c*/ 	.word	0x00000006
        /*0810*/ 	.word	0x00019c30
        /*0814*/ 	.short	0x010a
        /*0816*/ 	.byte	0x3f
	.zero		1


	//   ....[75]....
        /*0818*/ 	.word	0x00014ed0
        /*081c*/ 	.word	0x00000006
        /*0820*/ 	.word	0x00019c50
        /*0824*/ 	.short	0x010a
        /*0826*/ 	.byte	0x3f
	.zero		1


	//   ....[76]....
        /*0828*/ 	.word	0x00014f30
        /*082c*/ 	.word	0x00000006
        /*0830*/ 	.word	0x00019c30
        /*0834*/ 	.short	0x010a
        /*0836*/ 	.byte	0x3f
	.zero		1


	//   ....[77]....
        /*0838*/ 	.word	0x00014f90
        /*083c*/ 	.word	0x00000006
        /*0840*/ 	.word	0x00019c50
        /*0844*/ 	.short	0x010a
        /*0846*/ 	.byte	0x3f
	.zero		1


	//   ....[78]....
        /*0848*/ 	.word	0x00014ff0
        /*084c*/ 	.word	0x00000007
        /*0850*/ 	.word	0x00019c50
        /*0854*/ 	.short	0x010a
        /*0856*/ 	.byte	0x3f
	.zero		1


	//   ....[79]....
        /*0858*/ 	.word	0x00015140
        /*085c*/ 	.word	0x00000005
        /*0860*/ 	.word	0x00019c80
        /*0864*/ 	.short	0x010a
        /*0866*/ 	.byte	0x3f
	.zero		1


	//   ....[80]....
        /*0868*/ 	.word	0x00015190
        /*086c*/ 	.word	0x00000005
        /*0870*/ 	.word	0x00019c40
        /*0874*/ 	.short	0x010a
        /*0876*/ 	.byte	0x3f
	.zero		1


	//   ....[81]....
        /*0878*/ 	.word	0x00015590
        /*087c*/ 	.word	0x00000011
        /*0880*/ 	.word	0x00019c20
        /*0884*/ 	.short	0x010a
        /*0886*/ 	.byte	0x3f
	.zero		1


	//   ....[82]....
        /*0888*/ 	.word	0x000155e0
        /*088c*/ 	.word	0x00000004
        /*0890*/ 	.word	0x00019c80
        /*0894*/ 	.short	0x010a
        /*0896*/ 	.byte	0x3f
	.zero		1


	//   ....[83]....
        /*0898*/ 	.word	0x00015630
        /*089c*/ 	.word	0x00000004
        /*08a0*/ 	.word	0x00019c40
        /*08a4*/ 	.short	0x010a
        /*08a6*/ 	.byte	0x3f
	.zero		1


	//   ....[84]....
        /*08a8*/ 	.word	0x00015680
        /*08ac*/ 	.word	0x00000003
        /*08b0*/ 	.word	0x00019c70
        /*08b4*/ 	.short	0x010a
        /*08b6*/ 	.byte	0x3f
	.zero		1


	//   ....[85]....
        /*08b8*/ 	.word	0x000156d0
        /*08bc*/ 	.word	0x00000003
        /*08c0*/ 	.word	0x00019c60
        /*08c4*/ 	.short	0x010a
        /*08c6*/ 	.byte	0x3f
	.zero		1


	//   ....[86]....
        /*08c8*/ 	.word	0x00015720
        /*08cc*/ 	.word	0x00000003
        /*08d0*/ 	.word	0x00019c70
        /*08d4*/ 	.short	0x010a
        /*08d6*/ 	.byte	0x3f
	.zero		1


	//   ....[87]....
        /*08d8*/ 	.word	0x00015770
        /*08dc*/ 	.word	0x00000003
        /*08e0*/ 	.word	0x00019c60
        /*08e4*/ 	.short	0x010a
        /*08e6*/ 	.byte	0x3f
	.zero		1


	//   ....[88]....
        /*08e8*/ 	.word	0x000157c0
        /*08ec*/ 	.word	0x00000006
        /*08f0*/ 	.word	0x00019c20
        /*08f4*/ 	.short	0x010a
        /*08f6*/ 	.byte	0x3f
	.zero		1


	//   ....[89]....
        /*08f8*/ 	.word	0x00015960
        /*08fc*/ 	.word	0x00000005
        /*0900*/ 	.word	0x00000000
        /*0904*/ 	.short	0x010a
        /*0906*/ 	.byte	0x3f
	.zero		1


	//   ....[90]....
        /*0908*/ 	.word	0x000159b0
        /*090c*/ 	.word	0x00000009
        /*0910*/ 	.word	0x00000000
        /*0914*/ 	.short	0x010a
        /*0916*/ 	.byte	0x3f
	.zero		1


	//   ....[91]....
        /*0918*/ 	.word	0x00015a00
        /*091c*/ 	.word	0x00000013
        /*0920*/ 	.word	0x00019c60
        /*0924*/ 	.short	0x010a
        /*0926*/ 	.byte	0x3f
	.zero		1


	//   ....[92]....
        /*0928*/ 	.word	0x00015a50
        /*092c*/ 	.word	0x00000007
        /*0930*/ 	.word	0x00019c60
        /*0934*/ 	.short	0x010a
        /*0936*/ 	.byte	0x3f
	.zero		1


	//   ....[93]....
        /*0938*/ 	.word	0x00015aa0
        /*093c*/ 	.word	0x00000013
        /*0940*/ 	.word	0x00019c80
        /*0944*/ 	.short	0x010a
        /*0946*/ 	.byte	0x3f
	.zero		1


	//----- nvinfo : EIATTR_NUM_MBARRIERS
	.align		4
.L_177:
        /*0948*/ 	.byte	0x03, 0x38
        /*094a*/ 	.short	0x0016


	//----- nvinfo : EIATTR_EXIT_INSTR_OFFSETS
	.align		4
        /*094c*/ 	.byte	0x04, 0x1c
        /*094e*/ 	.short	(.L_179 - .L_178)


	//   ....[0]....
.L_178:
        /*0950*/ 	.word	0x00000a00


	//   ....[1]....
        /*0954*/ 	.word	0x00010c10


	//   ....[2]....
        /*0958*/ 	.word	0x00014ce0


	//----- nvinfo : EIATTR_MAX_THREADS
	.align		4
.L_179:
        /*095c*/ 	.byte	0x04, 0x05
        /*095e*/ 	.short	(.L_181 - .L_180)
.L_180:
        /*0960*/ 	.word	0x00000200
        /*0964*/ 	.word	0x00000001
        /*0968*/ 	.word	0x00000001


	//----- nvinfo : EIATTR_CRS_STACK_SIZE
	.align		4
.L_181:
        /*096c*/ 	.byte	0x04, 0x1e
        /*096e*/ 	.short	(.L_183 - .L_182)
.L_182:
        /*0970*/ 	.word	0x00000000


	//----- nvinfo : EIATTR_CBANK_PARAM_SIZE
	.align		4
.L_183:
        /*0974*/ 	.byte	0x03, 0x19
        /*0976*/ 	.short	0x0af0


	//----- nvinfo : EIATTR_PARAM_CBANK
	.align		4
        /*0978*/ 	.byte	0x04, 0x0a
        /*097a*/ 	.short	(.L_185 - .L_184)
	.align		4
.L_184:
        /*097c*/ 	.word	index@(.nv.constant0._ZN7cutlass13device_kernelIN5flash11enable_sm90INS1_16FlashAttnFwdSm90INS1_25CollectiveMainloopFwdSm90ILi2EN4cute5tupleIJNS5_1CILi1EEES8_S8_EEENS6_IJNS7_ILi192EEENS7_ILi128EEENS7_ILi96EEEEEELi96ENS_12float_e4m3_tEfNS_4arch4Sm90ELb0ELb1ELb1ELb0ELb0ELb0ELb0ELb1ELb1ELb1ELb0ELb0EEENS1_21CollectiveEpilogueFwdINS6_IJSA_SC_SB_EEES9_NS_10bfloat16_tESG_Li384ELb0ELb1ELb0ELb1EEENS1_30DynamicPersistentTileSchedulerILi384ELi128ELb0ELb1ELb1EEEEEEEEEvNT_6ParamsE)
        /*0980*/ 	.short	0x0210
        /*0982*/ 	.short	0x0af0


	//----- nvinfo : EIATTR_SW_WAR
	.align		4
.L_185:
        /*0984*/ 	.byte	0x04, 0x36
        /*0986*/ 	.short	(.L_187 - .L_186)
.L_186:
        /*0988*/ 	.word	0x00000008
.L_187:


//--------------------- .nv.info._ZN7cutlass13device_kernelIN5flash11enable_sm90INS1_16FlashAttnFwdSm90INS1_25CollectiveMainloopFwdSm90ILi2EN4cute5tupleIJNS5_1CILi1EEES8_S8_EEENS6_IJNS7_ILi192EEENS7_ILi128EEENS7_ILi96EEEEEELi96ENS_12float_e4m3_tEfNS_4arch4Sm90ELb0ELb1ELb1ELb1ELb0ELb0ELb0ELb1ELb1ELb1ELb0ELb0EEENS1_21CollectiveEpilogueFwdINS6_IJSA_SC_SB_EEES9_NS_10bfloat16_tESG_Li384ELb1ELb1ELb0ELb1EEENS1_36VarlenDynamicPersistentTileSchedulerILi192ELi128ELi384ELi128ELb0ELb1ELb1ELb1ELb0ELb1EEEEEEEEEvNT_6ParamsE --------------------------
	.section	.nv.info._ZN7cutlass13device_kernelIN5flash11enable_sm90INS1_16FlashAttnFwdSm90INS1_25CollectiveMainloopFwdSm90ILi2EN4cute5tupleIJNS5_1CILi1EEES8_S8_EEENS6_IJNS7_ILi192EEENS7_ILi128EEENS7_ILi96EEEEEELi96ENS_12float_e4m3_tEfNS_4arch4Sm90ELb0ELb1ELb1ELb1ELb0ELb0ELb0ELb1ELb1ELb1ELb0ELb0EEENS1_21CollectiveEpilogueFwdINS6_IJSA_SC_SB_EEES9_NS_10bfloat16_tESG_Li384ELb1ELb1ELb0ELb1EEENS1_36VarlenDynamicPersistentTileSchedulerILi192ELi128ELi384ELi128ELb0ELb1ELb1ELb1ELb0ELb1EEEEEEEEEvNT_6ParamsE,"",@"SHT_CUDA_INFO"
	.sectionflags	@""
	.align	4


	//----- nvinfo : EIATTR_CUDA_API_VERSION
	.align		4
        /*0000*/ 	.byte	0x04, 0x37
        /*0002*/ 	.short	(.L_189 - .L_188)
.L_188:
        /*0004*/ 	.word	0x00000082


	//----- nvinfo : EIATTR_KPARAM_INFO
	.align		4
.L_189:
        /*0008*/ 	.byte	0x04, 0x17
        /*000a*/ 	.short	(.L_191 - .L_190)
.L_190:
        /*000c*/ 	.word	0x00000000
        /*0010*/ 	.short	0x0000
        /*0012*/ 	.short	0x0070
        /*0014*/ 	.byte	0x00, 0xf0, 0x01, 0x2a


	//----- nvinfo : EIATTR_SPARSE_MMA_MASK
	.align		4
.L_191:
        /*0018*/ 	.byte	0x03, 0x50
        /*001a*/ 	.short	0x0000


	//----- nvinfo : EIATTR_MAXREG_COUNT
	.align		4
        /*001c*/ 	.byte	0x03, 0x1b
        /*001e*/ 	.short	0x0080


	//----- nvinfo : EIATTR_NUM_BARRIERS
	.align		4
        /*0020*/ 	.byte	0x02, 0x4c
        /*0022*/ 	.byte	0x09
	.zero		1


	//----- nvinfo : EIATTR_EXTERNS
	.align		4
        /*0024*/ 	.byte	0x04, 0x0f
        /*0026*/ 	.short	(.L_193 - .L_192)


	//   ....[0]....
	.align		4
.L_192:
        /*0028*/ 	.word	index@(__assertfail)


	//----- nvinfo : EIATTR_ANNOTATIONS
	.align		4
.L_193:
        /*002c*/ 	.byte	0x04, 0x55
        /*002e*/ 	.short	(.L_195 - .L_194)


	//   ....[0]....
.L_194:
        /*0030*/ 	.word	0x00000001
        /*0034*/ 	.byte	0x10, 0x1e, 0x01, 0x00, 0x01, 0x00, 0x00, 0x00, 0x10, 0x21, 0x01, 0x00, 0x01, 0x00, 0x00, 0x00
        /*0044*/ 	.byte	0x40, 0x21, 0x01, 0x00, 0x01, 0x00, 0x00, 0x00, 0x50, 0x21, 0x01, 0x00, 0x01, 0x00, 0x00, 0x00
        /*0054*/ 	.byte	0xb0, 0x26, 0x01, 0x00, 0x01, 0x00, 0x00, 0x00, 0xc0, 0x3c, 0x01, 0x00, 0x01, 0x00, 0x00, 0x00
        /*0064*/ 	.byte	0xf0, 0x3f, 0x01, 0x00, 0x01, 0x00, 0x00, 0x00, 0xc0, 0x41, 0x01, 0x00, 0x01, 0x00, 0x00, 0x00
        /*0074*/ 	.byte	0xf0, 0x44, 0x01, 0x00, 0x01, 0x00, 0x00, 0x00, 0x10, 0x45, 0x01, 0x00, 0x01, 0x00, 0x00, 0x00
        /*0084*/ 	.byte	0xd0, 0x51, 0x01, 0x00, 0x01, 0x00, 0x00, 0x00, 0x10, 0x58, 0x01, 0x00, 0x01, 0x00, 0x00, 0x00
        /*0094*/ 	.byte	0xf0, 0x67, 0x01, 0x00


	//----- nvinfo : EIATTR_MERCURY_ISA_VERSION
	.align		4
.L_195:
        /*0098*/ 	.byte	0x03, 0x5f
        /*009a*/ 	.short	0x0101


	//----- nvinfo : EIATTR_UNUSED_LOAD_BYTE_OFFSET
	.align		4
        /*009c*/ 	.byte	0x04, 0x44
        /*009e*/ 	.short	(.L_197 - .L_196)


	//   ....[0]....
.L_196:
        /*00a0*/ 	.word	0x00000a00
        /*00a4*/ 	.word	0x0000fff0


	//   ....[1]....
        /*00a8*/ 	.word	0x0000f0f0
        /*00ac*/ 	.word	0x0000fff0


	//----- nvinfo : EIATTR_INT_WARP_WIDE_INSTR_OFFSETS
	.align		4
.L_197:
        /*00b0*/ 	.byte	0x04, 0x31
        /*00b2*/ 	.short	(.L_199 - .L_198)


	//   ....[0]....
.L_198:
        /*00b4*/ 	.word	0x00000130


	//   ....[1]....
        /*00b8*/ 	.word	0x00000170


	//   ....[2]....
        /*00bc*/ 	.word	0x000001e0


	//   ....[3]....
        /*00c0*/ 	.word	0x00012be0


	//   ....[4]....
        /*00c4*/ 	.word	0x00012c70


	//   ....[5]....
        /*00c8*/ 	.word	0x00015630


	//   ....[6]....
        /*00cc*/ 	.word	0x000156c0


	//----- nvinfo : EIATTR_COOP_GROUP_MASK_REGIDS
	.align		4
.L_199:
        /*00d0*/ 	.byte	0x04, 0x29
        /*00d2*/ 	.short	(.L_201 - .L_200)


	//   ....[0]....
.L_200:
        /*00d4*/ 	.word	0xffffffff


	//   ....[1]....
        /*00d8*/ 	.word	0xffffffff


	//   ....[2]....
        /*00dc*/ 	.word	0xffffffff


	//   ....[3]....
        /*00e0*/ 	.word	0xffffffff


	//   ....[4]....
        /*00e4*/ 	.word	0xffffffff


	//   ....[5]....
        /*00e8*/ 	.word	0xffffffff


	//   ....[6]....
        /*00ec*/ 	.word	0xffffffff


	//   ....[7]....
        /*00f0*/ 	.word	0xffffffff


	//   ....[8]....
        /*00f4*/ 	.word	0xffffffff


	//   ....[9]....
        /*00f8*/ 	.word	0xffffffff


	//   ....[10]....
        /*00fc*/ 	.word	0xffffffff


	//   ....[11]....
        /*0100*/ 	.word	0xffffffff


	//   ....[12]....
        /*0104*/ 	.word	0xffffffff


	//   ....[13]....
        /*0108*/ 	.word	0xffffffff


	//   ....[14]....
        /*010c*/ 	.word	0xffffffff


	//   ....[15]....
        /*0110*/ 	.word	0xffffffff


	//   ....[16]....
        /*0114*/ 	.word	0xffffffff


	//   ....[17]....
        /*0118*/ 	.word	0xffffffff


	//   ....[18]....
        /*011c*/ 	.word	0xffffffff


	//   ....[19]....
        /*0120*/ 	.word	0xffffffff


	//   ....[20]....
        /*0124*/ 	.word	0xffffffff


	//   ....[21]....
        /*0128*/ 	.word	0xffffffff


	//   ....[22]....
        /*012c*/ 	.word	0xffffffff


	//   ....[23]....
        /*0130*/ 	.word	0xffffffff


	//   ....[24]....
        /*0134*/ 	.word	0xffffffff


	//   ....[25]....
        /*0138*/ 	.word	0xffffffff


	//   ....[26]....
        /*013c*/ 	.word	0xffffffff


	//   ....[27]....
        /*0140*/ 	.word	0xffffffff


	//   ....[28]....
        /*0144*/ 	.word	0xffffffff


	//   ....[29]....
        /*0148*/ 	.word	0xffffffff


	//   ....[30]....
        /*014c*/ 	.word	0xffffffff


	//   ....[31]....
        /*0150*/ 	.word	0xffffffff


	//   ....[32]....
        /*0154*/ 	.word	0xffffffff


	//   ....[33]....
        /*0158*/ 	.word	0xffffffff


	//   ....[34]....
        /*015c*/ 	.word	0xffffffff


	//   ....[35]....
        /*0160*/ 	.word	0xffffffff


	//   ....[36]....
        /*0164*/ 	.word	0xffffffff


	//   ....[37]....
        /*0168*/ 	.word	0xffffffff


	//   ....[38]....
        /*016c*/ 	.word	0xffffffff


	//   ....[39]....
        /*0170*/ 	.word	0xffffffff


	//   ....[40]....
        /*0174*/ 	.word	0xffffffff


	//   ....[41]....
        /*0178*/ 	.word	0xffffffff


	//   ....[42]....
        /*017c*/ 	.word	0xffffffff


	//   ....[43]....
        /*0180*/ 	.word	0xffffffff


	//   ....[44]....
        /*0184*/ 	.word	0xffffffff


	//   ....[45]....
        /*0188*/ 	.word	0xffffffff


	//   ....[46]....
        /*018c*/ 	.word	0xffffffff


	//   ....[47]....
        /*0190*/ 	.word	0xffffffff


	//   ....[48]....
        /*0194*/ 	.word	0xffffffff


	//   ....[49]....
        /*0198*/ 	.word	0xffffffff


	//   ....[50]....
        /*019c*/ 	.word	0xffffffff


	//   ....[51]....
        /*01a0*/ 	.word	0xffffffff


	//   ....[52]....
        /*01a4*/ 	.word	0xffffffff


	//   ....[53]....
        /*01a8*/ 	.word	0xffffffff


	//   ....[54]....
        /*01ac*/ 	.word	0xffffffff


	//   ....[55]....
        /*01b0*/ 	.word	0xffffffff


	//   ....[56]....
        /*01b4*/ 	.word	0xffffffff


	//   ....[57]....
        /*01b8*/ 	.word	0xffffffff


	//   ....[58]....
        /*01bc*/ 	.word	0xffffffff


	//   ....[59]....
        /*01c0*/ 	.word	0xffffffff


	//   ....[60]....
        /*01c4*/ 	.word	0xffffffff


	//   ....[61]....
        /*01c8*/ 	.word	0xffffffff


	//   ....[62]....
        /*01cc*/ 	.word	0xffffffff


	//   ....[63]....
        /*01d0*/ 	.word	0xffffffff


	//   ....[64]....
        /*01d4*/ 	.word	0xffffffff


	//   ....[65]....
        /*01d8*/ 	.word	0xffffffff


	//   ....[66]....
        /*01dc*/ 	.word	0xffffffff


	//   ....[67]....
        /*01e0*/ 	.word	0xffffffff


	//   ....[68]....
        /*01e4*/ 	.word	0xffffffff


	//   ....[69]....
        /*01e8*/ 	.word	0xffffffff


	//   ....[70]....
        /*01ec*/ 	.word	0xffffffff


	//   ....[71]....
        /*01f0*/ 	.word	0xffffffff


	//   ....[72]....
        /*01f4*/ 	.word	0xffffffff


	//   ....[73]....
        /*01f8*/ 	.word	0xffffffff


	//   ....[74]....
        /*01fc*/ 	.word	0xffffffff


	//   ....[75]....
        /*0200*/ 	.word	0xffffffff


	//   ....[76]....
        /*0204*/ 	.word	0xffffffff


	//   ....[77]....
        /*0208*/ 	.word	0xffffffff


	//   ....[78]....
        /*020c*/ 	.word	0xffffffff


	//   ....[79]....
        /*0210*/ 	.word	0xffffffff


	//   ....[80]....
        /*0214*/ 	.word	0xffffffff


	//   ....[81]....
        /*0218*/ 	.word	0xffffffff


	//   ....[82]....
        /*021c*/ 	.word	0xffffffff


	//   ....[83]....
        /*0220*/ 	.word	0xffffffff


	//   ....[84]....
        /*0224*/ 	.word	0xffffffff


	//   ....[85]....
        /*0228*/ 	.word	0xffffffff


	//   ....[86]....
        /*022c*/ 	.word	0xffffffff


	//   ....[87]....
        /*0230*/ 	.word	0xffffffff


	//   ....[88]....
        /*0234*/ 	.word	0xffffffff


	//   ....[89]....
        /*0238*/ 	.word	0xffffffff


	//   ....[90]....
        /*023c*/ 	.word	0xffffffff


	//   ....[91]....
        /*0240*/ 	.word	0xffffffff


	//   ....[92]....
        /*0244*/ 	.word	0xffffffff


	//   ....[93]....
        /*0248*/ 	.word	0xffffffff


	//   ....[94]....
        /*024c*/ 	.word	0xffffffff


	//   ....[95]....
        /*0250*/ 	.word	0xffffffff


	//   ....[96]....
        /*0254*/ 	.word	0xffffffff


	//   ....[97]....
        /*0258*/ 	.word	0xffffffff


	//   ....[98]....
        /*025c*/ 	.word	0xffffffff


	//   ....[99]....
        /*0260*/ 	.word	0xffffffff


	//   ....[100]....
        /*0264*/ 	.word	0xffffffff


	//   ....[101]....
        /*0268*/ 	.word	0xffffffff


	//   ....[102]....
        /*026c*/ 	.word	0xffffffff


	//   ....[103]....
        /*0270*/ 	.word	0xffffffff


	//   ....[104]....
        /*0274*/ 	.word	0xffffffff


	//   ....[105]....
        /*0278*/ 	.word	0xffffffff


	//   ....[106]....
        /*027c*/ 	.word	0xffffffff


	//   ....[107]....
        /*0280*/ 	.word	0xffffffff


	//   ....[108]....
        /*0284*/ 	.word	0xffffffff


	//   ....[109]....
        /*0288*/ 	.word	0xffffffff


	//   ....[110]....
        /*028c*/ 	.word	0xffffffff


	//   ....[111]....
        /*0290*/ 	.word	0x0500000f


	//   ....[112]....
        /*0294*/ 	.word	0x0500000f


	//   ....[113]....
        /*0298*/ 	.word	0x0500000f


	//   ....[114]....
        /*029c*/ 	.word	0x0500000f


	//   ....[115]....
        /*02a0*/ 	.word	0x0500000f


	//   ....[116]....
        /*02a4*/ 	.word	0x0500000f


	//   ....[117]....
        /*02a8*/ 	.word	0x0500000f


	//   ....[118]....
        /*02ac*/ 	.word	0x0500000f


	//----- nvinfo : EIATTR_COOP_GROUP_INSTR_OFFSETS
	.align		4
.L_201:
        /*02b0*/ 	.byte	0x04, 0x28
        /*02b2*/ 	.short	(.L_203 - .L_202)


	//   ....[0]....
.L_202:
        /*02b4*/ 	.word	0x00000060


	//   ....[1]....
        /*02b8*/ 	.word	0x00000140


	//   ....[2]....
        /*02bc*/ 	.word	0x00000190


	//   ....[3]....
        /*02c0*/ 	.word	0x000003c0


	//   ....[4]....
        /*02c4*/ 	.word	0x00000520


	//   ....[5]....
        /*02c8*/ 	.word	0x00000640


	//   ....[6]....
        /*02cc*/ 	.word	0x000007a0


	//   ....[7]....
        /*02d0*/ 	.word	0x00001890


	//   ....[8]....
        /*02d4*/ 	.word	0x00002230


	//   ....[9]....
        /*02d8*/ 	.word	0x00002c10


	//   ....[10]....
        /*02dc*/ 	.word	0x00003fb0


	//   ....[11]....
        /*02e0*/ 	.word	0x00004090


	//   ....[12]....
        /*02e4*/ 	.word	0x00004940


	//   ....[13]....
        /*02e8*/ 	.word	0x000049c0


	//   ....[14]....
        /*02ec*/ 	.word	0x00006420


	//   ....[15]....
        /*02f0*/ 	.word	0x000066f0


	//   ....[16]....
        /*02f4*/ 	.word	0x00007240


	//   ....[17]....
        /*02f8*/ 	.word	0x00007280


	//   ....[18]....
        /*02fc*/ 	.word	0x00007c40


	//   ....[19]....
        /*0300*/ 	.word	0x00007cc0


	//   ....[20]....
        /*0304*/ 	.word	0x00009f50


	//   ....[21]....
        /*0308*/ 	.word	0x00009f70


	//   ....[22]....
        /*030c*/ 	.word	0x00009fb0


	//   ....[23]....
        /*0310*/ 	.word	0x00009fc0


	//   ....[24]....
        /*0314*/ 	.word	0x0000be50


	//   ....[25]....
        /*0318*/ 	.word	0x0000c280


	//   ....[26]....
        /*031c*/ 	.word	0x0000cdf0


	//   ....[27]....
        /*0320*/ 	.word	0x0000ce50


	//   ....[28]....
        /*0324*/ 	.word	0x0000d7a0


	//   ....[29]....
        /*0328*/ 	.word	0x0000d810


	//   ....[30]....
        /*032c*/ 	.word	0x0000ea50


	//   ....[31]....
        /*0330*/ 	.word	0x0000ea70


	//   ....[32]....
        /*0334*/ 	.word	0x0000eae0


	//   ....[33]....
        /*0338*/ 	.word	0x0000eaf0


	//   ....[34]....
        /*033c*/ 	.word	0x0000f7a0


	//   ....[35]....
        /*0340*/ 	.word	0x0000f7b0


	//   ....[36]....
        /*0344*/ 	.word	0x0000f7c0


	//   ....[37]....
        /*0348*/ 	.word	0x0000f7d0


	//   ....[38]....
        /*034c*/ 	.word	0x0000f7e0


	//   ....[39]....
        /*0350*/ 	.word	0x0000f7f0


	//   ....[40]....
        /*0354*/ 	.word	0x0000f800


	//   ....[41]....
        /*0358*/ 	.word	0x0000f810


	//   ....[42]....
        /*035c*/ 	.word	0x0000f840


	//   ....[43]....
        /*0360*/ 	.word	0x0000f870


	//   ....[44]....
        /*0364*/ 	.word	0x0000f8b0


	//   ....[45]....
        /*0368*/ 	.word	0x0000f8c0


	//   ....[46]....
        /*036c*/ 	.word	0x0000f8e0


	//   ....[47]....
        /*0370*/ 	.word	0x0000f8f0


	//   ....[48]....
        /*0374*/ 	.word	0x0000f920


	//   ....[49]....
        /*0378*/ 	.word	0x0000f930


	//   ....[50]....
        /*037c*/ 	.word	0x0000f950


	//   ....[51]....
        /*0380*/ 	.word	0x0000f960


	//   ....[52]....
        /*0384*/ 	.word	0x0000f970


	//   ....[53]....
        /*0388*/ 	.word	0x0000f990


	//   ....[54]....
        /*038c*/ 	.word	0x0000f9c0


	//   ....[55]....
        /*0390*/ 	.word	0x0000f9d0


	//   ....[56]....
        /*0394*/ 	.word	0x0000f9f0


	//   ....[57]....
        /*0398*/ 	.word	0x0000fa00


	//   ....[58]....
        /*039c*/ 	.word	0x0000ffd0


	//   ....[59]....
        /*03a0*/ 	.word	0x00010010


	//   ....[60]....
        /*03a4*/ 	.word	0x00010040


	//   ....[61]....
        /*03a8*/ 	.word	0x00010070


	//   ....[62]....
        /*03ac*/ 	.word	0x00010530


	//   ....[63]....
        /*03b0*/ 	.word	0x00010560


	//   ....[64]....
        /*03b4*/ 	.word	0x00010680


	//   ....[65]....
        /*03b8*/ 	.word	0x000106a0


	//   ....[66]....
        /*03bc*/ 	.word	0x00010fb0


	//   ....[67]....
        /*03c0*/ 	.word	0x00010fc0


	//   ....[68]....
        /*03c4*/ 	.word	0x000110c0


	//   ....[69]....
        /*03c8*/ 	.word	0x000110e0


	//   ....[70]....
        /*03cc*/ 	.word	0x00011270


	//   ....[71]....
        /*03d0*/ 	.word	0x00011440


	//   ....[72]....
        /*03d4*/ 	.word	0x00011470


	//   ....[73]....
        /*03d8*/ 	.word	0x000114a0


	//   ....[74]....
        /*03dc*/ 	.word	0x000114d0


	//   ....[75]....
        /*03e0*/ 	.word	0x00011500


	//   ....[76]....
        /*03e4*/ 	.word	0x00011540


	//   ....[77]....
        /*03e8*/ 	.word	0x000116c0


	//   ....[78]....
        /*03ec*/ 	.word	0x000116f0


	//   ....[79]....
        /*03f0*/ 	.word	0x00011720


	//   ....[80]....
        /*03f4*/ 	.word	0x00011750


	//   ....[81]....
        /*03f8*/ 	.word	0x00011780


	//   ....[82]....
        /*03fc*/ 	.word	0x000117c0


	//   ....[83]....
        /*0400*/ 	.word	0x00011850


	//   ....[84]....
        /*0404*/ 	.word	0x000118e0


	//   ....[85]....
        /*0408*/ 	.word	0x00011990


	//   ....[86]....
        /*040c*/ 	.word	0x00013340


	//   ....[87]....
        /*0410*/ 	.word	0x000141e0


	//   ....[88]....
        /*0414*/ 	.word	0x00014220


	//   ....[89]....
        /*0418*/ 	.word	0x00014230


	//   ....[90]....
        /*041c*/ 	.word	0x00014240


	//   ....[91]....
        /*0420*/ 	.word	0x00014250


	//   ....[92]....
        /*0424*/ 	.word	0x00014260


	//   ....[93]....
        /*0428*/ 	.word	0x00015dc0


	//   ....[94]....
        /*042c*/ 	.word	0x00015df0


	//   ....[95]....
        /*0430*/ 	.word	0x00015e20


	//   ....[96]....
        /*0434*/ 	.word	0x00015e50


	//   ....[97]....
        /*0438*/ 	.word	0x00015e60


	//   ....[98]....
        /*043c*/ 	.word	0x00015e80


	//   ....[99]....
        /*0440*/ 	.word	0x00015ea0


	//   ....[100]....
        /*0444*/ 	.word	0x00015ee0


	//   ....[101]....
        /*0448*/ 	.word	0x00016020


	//   ....[102]....
        /*044c*/ 	.word	0x00016050


	//   ....[103]....
        /*0450*/ 	.word	0x00016090


	//   ....[104]....
        /*0454*/ 	.word	0x000160c0


	//   ....[105]....
        /*0458*/ 	.word	0x000160f0


	//   ....[106]....
        /*045c*/ 	.word	0x00016120


	//   ....[107]....
        /*0460*/ 	.word	0x000161c0


	//   ....[108]....
        /*0464*/ 	.word	0x00016260


	//   ....[109]....
        /*0468*/ 	.word	0x00016300


	//   ....[110]....
        /*046c*/ 	.word	0x00016910


	//   ....[111]....
        /*0470*/ 	.word	0x00016fa0


	//   ....[112]....
        /*0474*/ 	.word	0x00017180


	//   ....[113]....
        /*0478*/ 	.word	0x000171e0


	//   ....[114]....
        /*047c*/ 	.word	0x00017240


	//   ....[115]....
        /*0480*/ 	.word	0x000172e0


	//   ....[116]....
        /*0484*/ 	.word	0x000173b0


	//   ....[117]....
        /*0488*/ 	.word	0x00017450


	//   ....[118]....
        /*048c*/ 	.word	0x000177f0


	//----- nvinfo : EIATTR_REG_RECONFIG
	.align		4
.L_203:
        /*0490*/ 	.byte	0x01, 0x54
	.zero		2


	//----- nvinfo : EIATTR_SYSCALL_OFFSETS
	.align		4
        /*0494*/ 	.byte	0x04, 0x46
        /*0496*/ 	.short	(.L_205 - .L_204)


	//   ....[0]....
.L_204:
        /*0498*/ 	.word	0x00001a70


	//   ....[1]....
        /*049c*/ 	.word	0x00012dd0


	//   ....[2]....
        /*04a0*/ 	.word	0x00012f40


	//   ....[3]....
        /*04a4*/ 	.word	0x00013090


	//   ....[4]....
        /*04a8*/ 	.word	0x000131d0


	//   ....[5]....
        /*04ac*/ 	.word	0x00013ca0


	//----- nvinfo : EIATTR_MBARRIER_INSTR_OFFSETS
	.align		4
.L_205:
        /*04b0*/ 	.byte	0x04, 0x39
        /*04b2*/ 	.short	(.L_207 - .L_206)


	//   ....[0]....
.L_206:
        /*04b4*/ 	.word	0x00000270
        /*04b8*/ 	.word	0x000000ff
        /*04bc*/ 	.word	0x00019c00
        /*04c0*/ 	.short	0x0100
        /*04c2*/ 	.byte	0x08
	.zero		1


	//   ....[1]....
        /*04c4*/ 	.word	0x00000280
        /*04c8*/ 	.word	0x000000ff
        /*04cc*/ 	.word	0x00019c20
        /*04d0*/ 	.short	0x0100
        /*04d2*/ 	.byte	0x08
	.zero		1


	//   ....[2]....
        /*04d4*/ 	.word	0x00000370
        /*04d8*/ 	.word	0x000000ff
        /*04dc*/ 	.word	0x00019c30
        /*04e0*/ 	.short	0x0100
        /*04e2*/ 	.byte	0x08
	.zero		1


	//   ....[3]....
        /*04e4*/ 	.word	0x00000380
        /*04e8*/ 	.word	0x000000ff
        /*04ec*/ 	.word	0x00019c40
        /*04f0*/ 	.short	0x0100
        /*04f2*/ 	.byte	0x08
	.zero		1


	//   ....[4]....
        /*04f4*/ 	.word	0x00000390
        /*04f8*/ 	.word	0x000000ff
        /*04fc*/ 	.word	0x00019c38
        /*0500*/ 	.short	0x0100
        /*0502*/ 	.byte	0x08
	.zero		1


	//   ....[5]....
        /*0504*/ 	.word	0x000003a0
        /*0508*/ 	.word	0x000000ff
        /*050c*/ 	.word	0x00019c48
        /*0510*/ 	.short	0x0100
        /*0512*/ 	.byte	0x08
	.zero		1


	//   ....[6]....
        /*0514*/ 	.word	0x000004d0
        /*0518*/ 	.word	0x000000ff
        /*051c*/ 	.word	0x00019c50
        /*0520*/ 	.short	0x0100
        /*0522*/ 	.byte	0x08
	.zero		1


	//   ....[7]....
        /*0524*/ 	.word	0x000004e0
        /*0528*/ 	.word	0x000000ff
        /*052c*/ 	.word	0x00019c60
        /*0530*/ 	.short	0x0100
        /*0532*/ 	.byte	0x08
	.zero		1


	//   ....[8]....
        /*0534*/ 	.word	0x000004f0
        /*0538*/ 	.word	0x000000ff
        /*053c*/ 	.word	0x00019c58
        /*0540*/ 	.short	0x0100
        /*0542*/ 	.byte	0x08
	.zero		1


	//   ....[9]....
        /*0544*/ 	.word	0x00000500
        /*0548*/ 	.word	0x000000ff
        /*054c*/ 	.word	0x00019c68
        /*0550*/ 	.short	0x0100
        /*0552*/ 	.byte	0x08
	.zero		1


	//   ....[10]....
        /*0554*/ 	.word	0x000005f0
        /*0558*/ 	.word	0x000000ff
        /*055c*/ 	.word	0x00019c70
        /*0560*/ 	.short	0x0100
        /*0562*/ 	.byte	0x06
	.zero		1


	//   ....[11]....
        /*0564*/ 	.word	0x00000600
        /*0568*/ 	.word	0x000000ff
        /*056c*/ 	.word	0x00019c80
        /*0570*/ 	.short	0x0100
        /*0572*/ 	.byte	0x06
	.zero		1


	//   ....[12]....
        /*0574*/ 	.word	0x00000610
        /*0578*/ 	.word	0x000000ff
        /*057c*/ 	.word	0x00019c78
        /*0580*/ 	.short	0x0100
        /*0582*/ 	.byte	0x06
	.zero		1


	//   ....[13]....
        /*0584*/ 	.word	0x00000620
        /*0588*/ 	.word	0x000000ff
        /*058c*/ 	.word	0x00019c88
        /*0590*/ 	.short	0x0100
        /*0592*/ 	.byte	0x06
	.zero		1


	//   ....[14]....
        /*0594*/ 	.word	0x00000750
        /*0598*/ 	.word	0x000000ff
        /*059c*/ 	.word	0x00019c90
        /*05a0*/ 	.short	0x0100
        /*05a2*/ 	.byte	0x08
	.zero		1


	//   ....[15]....
        /*05a4*/ 	.word	0x00000760
        /*05a8*/ 	.word	0x000000ff
        /*05ac*/ 	.word	0x00019ca0
        /*05b0*/ 	.short	0x0100
        /*05b2*/ 	.byte	0x08
	.zero		1


	//   ....[16]....
        /*05b4*/ 	.word	0x00000770
        /*05b8*/ 	.word	0x000000ff
        /*05bc*/ 	.word	0x00019c98
        /*05c0*/ 	.short	0x0100
        /*05c2*/ 	.byte	0x08
	.zero		1


	//   ....[17]....
        /*05c4*/ 	.word	0x00000780
        /*05c8*/ 	.word	0x000000ff
        /*05cc*/ 	.word	0x00019ca8
        /*05d0*/ 	.short	0x0100
        /*05d2*/ 	.byte	0x08
	.zero		1


	//   ....[18]....
        /*05d4*/ 	.word	0x000008b0
        /*05d8*/ 	.word	0x000000ff
        /*05dc*/ 	.word	0x00019cb0
        /*05e0*/ 	.short	0x0100
        /*05e2*/ 	.byte	0x08
	.zero		1


	//   ....[19]....
        /*05e4*/ 	.word	0x000008c0
        /*05e8*/ 	.word	0x000000ff
        /*05ec*/ 	.word	0x00019cc0
        /*05f0*/ 	.short	0x0100
        /*05f2*/ 	.byte	0x08
	.zero		1


	//   ....[20]....
        /*05f4*/ 	.word	0x000008d0
        /*05f8*/ 	.word	0x000000ff
        /*05fc*/ 	.word	0x00019cb8
        /*0600*/ 	.short	0x0100
        /*0602*/ 	.byte	0x08
	.zero		1


	//   ....[21]....
        /*0604*/ 	.word	0x000008e0
        /*0608*/ 	.word	0x000000ff
        /*060c*/ 	.word	0x00019cc8
        /*0610*/ 	.short	0x0100
        /*0612*/ 	.byte	0x08
	.zero		1


	//   ....[22]....
        /*0614*/ 	.word	0x00001dc0
        /*0618*/ 	.word	0x000000ff
        /*061c*/ 	.word	0x00019c00
        /*0620*/ 	.short	0x010a
        /*0622*/ 	.byte	0x2e
	.zero		1


	//   ....[23]....
        /*0624*/ 	.word	0x00001e60
        /*0628*/ 	.word	0x0000005a
        /*062c*/ 	.word	0x00019c30
        /*0630*/ 	.short	0x010a
        /*0632*/ 	.byte	0x3f
	.zero		1


	//   ....[24]....
        /*0634*/ 	.word	0x00001ec0
        /*0638*/ 	.word	0x0000005a
        /*063c*/ 	.word	0x00019c30
        /*0640*/ 	.short	0x010a
        /*0642*/ 	.byte	0x3f
	.zero		1


	//   ....[25]....
        /*0644*/ 	.word	0x00002610
        /*0648*/ 	.word	0x0000005a
        /*064c*/ 	.word	0x00000000
        /*0650*/ 	.short	0x0101
        /*0652*/ 	.byte	0x3f
	.zero		1


	//   ....[26]....
        /*0654*/ 	.word	0x00005870
        /*0658*/ 	.word	0x000000ff
        /*065c*/ 	.word	0x00019c30
        /*0660*/ 	.short	0x010a
        /*0662*/ 	.byte	0x18
	.zero		1


	//   ....[27]....
        /*0664*/ 	.word	0x000058b0
        /*0668*/ 	.word	0x000000ff
        /*066c*/ 	.word	0x00019c30
        /*0670*/ 	.short	0x010a
        /*0672*/ 	.byte	0x18
	.zero		1


	//   ....[28]....
        /*0674*/ 	.word	0x00005a10
        /*0678*/ 	.word	0x000000ff
        /*067c*/ 	.word	0x00019c50
        /*0680*/ 	.short	0x010a
        /*0682*/ 	.byte	0x0b
	.zero		1


	//   ....[29]....
        /*0684*/ 	.word	0x00005a50
        /*0688*/ 	.word	0x000000ff
        /*068c*/ 	.word	0x00019c50
        /*0690*/ 	.short	0x010a
        /*0692*/ 	.byte	0x0b
	.zero		1


	//   ....[30]....
        /*0694*/ 	.word	0x00006450
        /*0698*/ 	.word	0x00000024
        /*069c*/ 	.word	0x00000000
        /*06a0*/ 	.short	0x0101
        /*06a2*/ 	.byte	0x3f
	.zero		1


	//   ....[31]....
        /*06a4*/ 	.word	0x00008740
        /*06a8*/ 	.word	0x000000ff
        /*06ac*/ 	.word	0x00000000
        /*06b0*/ 	.short	0x0101
        /*06b2*/ 	.byte	0x06
	.zero		1


	//   ....[32]....
        /*06b4*/ 	.word	0x00008fc0
        /*06b8*/ 	.word	0x000000ff
        /*06bc*/ 	.word	0x00019c30
        /*06c0*/ 	.short	0x010a
        /*06c2*/ 	.byte	0x16
	.zero		1


	//   ....[33]....
        /*06c4*/ 	.word	0x00009000
        /*06c8*/ 	.word	0x000000ff
        /*06cc*/ 	.word	0x00019c30
        /*06d0*/ 	.short	0x010a
        /*06d2*/ 	.byte	0x16
	.zero		1


	//   ....[34]....
        /*06d4*/ 	.word	0x00009160
        /*06d8*/ 	.word	0x000000ff
        /*06dc*/ 	.word	0x00019c50
        /*06e0*/ 	.short	0x010a
        /*06e2*/ 	.byte	0x0e
	.zero		1


	//   ....[35]....
        /*06e4*/ 	.word	0x000091a0
        /*06e8*/ 	.word	0x000000ff
        /*06ec*/ 	.word	0x00019c50
        /*06f0*/ 	.short	0x010a
        /*06f2*/ 	.byte	0x0e
	.zero		1


	//   ....[36]....
        /*06f4*/ 	.word	0x0000aaf0
        /*06f8*/ 	.word	0x00000003
        /*06fc*/ 	.word	0x00000000
        /*0700*/ 	.short	0x0101
        /*0702*/ 	.byte	0x3f
	.zero		1


	//   ....[37]....
        /*0704*/ 	.word	0x0000adc0
        /*0708*/ 	.word	0x000000ff
        /*070c*/ 	.word	0x00000000
        /*0710*/ 	.short	0x0101
        /*0712*/ 	.byte	0x06
	.zero		1


	//   ....[38]....
        /*0714*/ 	.word	0x0000b3c0
        /*0718*/ 	.word	0x000000ff
        /*071c*/ 	.word	0x00019c30
        /*0720*/ 	.short	0x010a
        /*0722*/ 	.byte	0x17
	.zero		1


	//   ....[39]....
        /*0724*/ 	.word	0x0000b400
        /*0728*/ 	.word	0x000000ff
        /*072c*/ 	.word	0x00019c30
        /*0730*/ 	.short	0x010a
        /*0732*/ 	.byte	0x17
	.zero		1


	//   ....[40]....
        /*0734*/ 	.word	0x0000b560
        /*0738*/ 	.word	0x000000ff
        /*073c*/ 	.word	0x00019c50
        /*0740*/ 	.short	0x010a
        /*0742*/ 	.byte	0x0b
	.zero		1


	//   ....[41]....
        /*0744*/ 	.word	0x0000b5a0
        /*0748*/ 	.word	0x000000ff
        /*074c*/ 	.word	0x00019c50
        /*0750*/ 	.short	0x010a
        /*0752*/ 	.byte	0x0b
	.zero		1


	//   ....[42]....
        /*0754*/ 	.word	0x0000bf40
        /*0758*/ 	.word	0x00000024
        /*075c*/ 	.word	0x00000000
        /*0760*/ 	.short	0x0101
        /*0762*/ 	.byte	0x3f
	.zero		1


	//   ....[43]....
        /*0764*/ 	.word	0x0000e260
        /*0768*/ 	.word	0x000000ff
        /*076c*/ 	.word	0x00000000
        /*0770*/ 	.short	0x0101
        /*0772*/ 	.byte	0x06
	.zero		1


	//   ....[44]....
        /*0774*/ 	.word	0x0000e780
        /*0778*/ 	.word	0x000000ff
        /*077c*/ 	.word	0x00019c50
        /*0780*/ 	.short	0x010a
        /*0782*/ 	.byte	0x0e
	.zero		1


	//   ....[45]....
        /*0784*/ 	.word	0x0000e7c0
        /*0788*/ 	.word	0x000000ff
        /*078c*/ 	.word	0x00019c50
        /*0790*/ 	.short	0x010a
        /*0792*/ 	.byte	0x0e
	.zero		1


	//   ....[46]....
        /*0794*/ 	.word	0x0000edd0
        /*0798*/ 	.word	0x000000ff
        /*079c*/ 	.word	0x00000000
        /*07a0*/ 	.short	0x0101
        /*07a2*/ 	.byte	0x04
	.zero		1


	//   ....[47]....
        /*07a4*/ 	.word	0x00010550
        /*07a8*/ 	.word	0x00000003
        /*07ac*/ 	.word	0x00000000
        /*07b0*/ 	.short	0x0101
        /*07b2*/ 	.byte	0x3f
	.zero		1


	//   ....[48]....
        /*07b4*/ 	.word	0x00013590
        /*07b8*/ 	.word	0x00000003
        /*07bc*/ 	.word	0x00019c80
        /*07c0*/ 	.short	0x010a
        /*07c2*/ 	.byte	0x3f
	.zero		1


	//   ....[49]....
        /*07c4*/ 	.word	0x000137f0
        /*07c8*/ 	.word	0x00000003
        /*07cc*/ 	.word	0x00019c40
        /*07d0*/ 	.short	0x010a
        /*07d2*/ 	.byte	0x3f
	.zero		1


	//   ....[50]....
        /*07d4*/ 	.word	0x00014470
        /*07d8*/ 	.word	0x00000011
        /*07dc*/ 	.word	0x00019c00
        /*07e0*/ 	.short	0x0107
        /*07e2*/ 	.byte	0x3f
	.zero		1


	//   ....[51]....
        /*07e4*/ 	.word	0x00014570
        /*07e8*/ 	.word	0x00000011
        /*07ec*/ 	.word	0x00019c00
        /*07f0*/ 	.short	0x0101
        /*07f2*/ 	.byte	0x3f
	.zero		1


	//   ....[52]....
        /*07f4*/ 	.word	0x00014590
        /*07f8*/ 	.word	0x00000011
        /*07fc*/ 	.word	0x00019c20
        /*0800*/ 	.short	0x010a
        /*0802*/ 	.byte	0x3f
	.zero		1


	//   ....[53]....
        /*0804*/ 	.word	0x00014870
        /*0808*/ 	.word	0x00000004
        /*080c*/ 	.word	0x00019c80
        /*0810*/ 	.short	0x010a
        /*0812*/ 	.byte	0x3f
	.zero		1


	//   ....[54]....
        /*0814*/ 	.word	0x00014c90
        /*0818*/ 	.word	0x00000004
        /*081c*/ 	.word	0x00019c40
        /*0820*/ 	.short	0x010a
        /*0822*/ 	.byte	0x3f
	.zero		1


	//   ....[55]....
        /*0824*/ 	.word	0x00015140
        /*0828*/ 	.word	0x00000003
        /*082c*/ 	.word	0x00019c70
        /*0830*/ 	.short	0x010a
        /*0832*/ 	.byte	0x3f
	.zero		1


	//   ....[56]....
        /*0834*/ 	.word	0x000151b0
        /*0838*/ 	.word	0x00000003
        /*083c*/ 	.word	0x00019c60
        /*0840*/ 	.short	0x010a
        /*0842*/ 	.byte	0x3f
	.zero		1


	//   ....[57]....
        /*0844*/ 	.word	0x00015510
        /*0848*/ 	.word	0x00000003
        /*084c*/ 	.word	0x00019c50
        /*0850*/ 	.short	0x0101
        /*0852*/ 	.byte	0x3f
	.zero		1


	//   ....[58]....
        /*0854*/ 	.word	0x00015590
        /*0858*/ 	.word	0x00000002
        /*085c*/ 	.word	0x00000000
        /*0860*/ 	.short	0x0101
        /*0862*/ 	.byte	0x3f
	.zero		1


	//   ....[59]....
        /*0864*/ 	.word	0x00015780
        /*0868*/ 	.word	0x00000003
        /*086c*/ 	.word	0x00019c70
        /*0870*/ 	.short	0x010a
        /*0872*/ 	.byte	0x3f
	.zero		1


	//   ....[60]....
        /*0874*/ 	.word	0x000157f0
        /*0878*/ 	.word	0x00000003
        /*087c*/ 	.word	0x00019c60
        /*0880*/ 	.short	0x010a
        /*0882*/ 	.byte	0x3f
	.zero		1


	//   ....[61]....
        /*0884*/ 	.word	0x00015b50
        /*0888*/ 	.word	0x00000003
        /*088c*/ 	.word	0x00019c50
        /*0890*/ 	.short	0x0101
        /*0892*/ 	.byte	0x3f
	.zero		1


	//   ....[62]....
        /*0894*/ 	.word	0x00015ba0
        /*0898*/ 	.word	0x00000000
        /*089c*/ 	.word	0x00000000
        /*08a0*/ 	.short	0x0101
        /*08a2*/ 	.byte	0x3f
	.zero		1


	//   ....[63]....
        /*08a4*/ 	.word	0x00016890
        /*08a8*/ 	.word	0x00000009
        /*08ac*/ 	.word	0x00019c20
        /*08b0*/ 	.short	0x010a
        /*08b2*/ 	.byte	0x3f
	.zero		1


	//   ....[64]....
        /*08b4*/ 	.word	0x00016a30
        /*08b8*/ 	.word	0x00000007
        /*08bc*/ 	.word	0x00000000
        /*08c0*/ 	.short	0x010a
        /*08c2*/ 	.byte	0x3f
	.zero		1


	//   ....[65]....
        /*08c4*/ 	.word	0x00016aa0
        /*08c8*/ 	.word	0x00000003
        /*08cc*/ 	.word	0x00000000
        /*08d0*/ 	.short	0x010a
        /*08d2*/ 	.byte	0x3f
	.zero		1


	//   ....[66]....
        /*08d4*/ 	.word	0x00016af0
        /*08d8*/ 	.word	0x00000003
        /*08dc*/ 	.word	0x00019c60
        /*08e0*/ 	.short	0x010a
        /*08e2*/ 	.byte	0x3f
	.zero		1


	//   ....[67]....
        /*08e4*/ 	.word	0x00016b40
        /*08e8*/ 	.word	0x00000005
        /*08ec*/ 	.word	0x00019c60
        /*08f0*/ 	.short	0x010a
        /*08f2*/ 	.byte	0x3f
	.zero		1


	//   ....[68]....
        /*08f4*/ 	.word	0x00016b80
        /*08f8*/ 	.word	0x00000003
        /*08fc*/ 	.word	0x00019c80
        /*0900*/ 	.short	0x010a
        /*0902*/ 	.byte	0x3f
	.zero		1


	//   ....[69]....
        /*0904*/ 	.word	0x00016ba0
        /*0908*/ 	.word	0x00000005
        /*090c*/ 	.word	0x00019c80
        /*0910*/ 	.short	0x010a
        /*0912*/ 	.byte	0x3f
	.zero		1


	//   ....[70]....
        /*0914*/ 	.word	0x00016c10
        /*0918*/ 	.word	0x00000003
        /*091c*/ 	.word	0x00019c00
        /*0920*/ 	.short	0x010a
        /*0922*/ 	.byte	0x3f
	.zero		1


	//   ....[71]....
        /*0924*/ 	.word	0x00016c60
        /*0928*/ 	.word	0x0000005a
        /*092c*/ 	.word	0x00019c30
        /*0930*/ 	.short	0x010a
        /*0932*/ 	.byte	0x3f
	.zero		1


	//   ....[72]....
        /*0934*/ 	.word	0x00016cc0
        /*0938*/ 	.word	0x00000008
        /*093c*/ 	.word	0x00019c30
        /*0940*/ 	.short	0x010a
        /*0942*/ 	.byte	0x3f
	.zero		1


	//   ....[73]....
        /*0944*/ 	.word	0x00016d20
        /*0948*/ 	.word	0x00000008
        /*094c*/ 	.word	0x00019c50
        /*0950*/ 	.short	0x010a
        /*0952*/ 	.byte	0x3f
	.zero		1


	//   ....[74]....
        /*0954*/ 	.word	0x00016d80
        /*0958*/ 	.word	0x00000006
        /*095c*/ 	.word	0x00019c30
        /*0960*/ 	.short	0x010a
        /*0962*/ 	.byte	0x3f
	.zero		1


	//   ....[75]....
        /*0964*/ 	.word	0x00016de0
        /*0968*/ 	.word	0x00000006
        /*096c*/ 	.word	0x00019c50
        /*0970*/ 	.short	0x010a
        /*0972*/ 	.byte	0x3f
	.zero		1


	//   ....[76]....
        /*0974*/ 	.word	0x00016e40
        /*0978*/ 	.word	0x00000006
        /*097c*/ 	.word	0x00019c30
        /*0980*/ 	.short	0x010a
        /*0982*/ 	.byte	0x3f
	.zero		1


	//   ....[77]....
        /*0984*/ 	.word	0x00016ea0
        /*0988*/ 	.word	0x00000006
        /*098c*/ 	.word	0x00019c50
        /*0990*/ 	.short	0x010a
        /*0992*/ 	.byte	0x3f
	.zero		1


	//   ....[78]....
        /*0994*/ 	.word	0x00016f00
        /*0998*/ 	.word	0x00000007
        /*099c*/ 	.word	0x00019c50
        /*09a0*/ 	.short	0x010a
        /*09a2*/ 	.byte	0x3f
	.zero		1


	//   ....[79]....
        /*09a4*/ 	.word	0x00017050
        /*09a8*/ 	.word	0x00000003
        /*09ac*/ 	.word	0x00019c80
        /*09b0*/ 	.short	0x010a
        /*09b2*/ 	.byte	0x3f
	.zero		1


	//   ....[80]....
        /*09b4*/ 	.word	0x000170a0
        /*09b8*/ 	.word	0x00000003
        /*09bc*/ 	.word	0x00019c40
        /*09c0*/ 	.short	0x010a
        /*09c2*/ 	.byte	0x3f
	.zero		1


	//   ....[81]....
        /*09c4*/ 	.word	0x000174e0
        /*09c8*/ 	.word	0x00000011
        /*09cc*/ 	.word	0x00019c20
        /*09d0*/ 	.short	0x010a
        /*09d2*/ 	.byte	0x3f
	.zero		1


	//   ....[82]....
        /*09d4*/ 	.word	0x00017530
        /*09d8*/ 	.word	0x00000004
        /*09dc*/ 	.word	0x00019c80
        /*09e0*/ 	.short	0x010a
        /*09e2*/ 	.byte	0x3f
	.zero		1


	//   ....[83]....
        /*09e4*/ 	.word	0x00017580
        /*09e8*/ 	.word	0x00000004
        /*09ec*/ 	.word	0x00019c40
        /*09f0*/ 	.short	0x010a
        /*09f2*/ 	.byte	0x3f
	.zero		1


	//   ....[84]....
        /*09f4*/ 	.word	0x000175d0
        /*09f8*/ 	.word	0x00000003
        /*09fc*/ 	.word	0x00019c70
        /*0a00*/ 	.short	0x010a
        /*0a02*/ 	.byte	0x3f
	.zero		1


	//   ....[85]....
        /*0a04*/ 	.word	0x00017620
        /*0a08*/ 	.word	0x00000003
        /*0a0c*/ 	.word	0x00019c60
        /*0a10*/ 	.short	0x010a
        /*0a12*/ 	.byte	0x3f
	.zero		1


	//   ....[86]....
        /*0a14*/ 	.word	0x00017670
        /*0a18*/ 	.word	0x00000003
        /*0a1c*/ 	.word	0x00019c70
        /*0a20*/ 	.short	0x010a
        /*0a22*/ 	.byte	0x3f
	.zero		1


	//   ....[87]....
        /*0a24*/ 	.word	0x000176c0
        /*0a28*/ 	.word	0x00000003
        /*0a2c*/ 	.word	0x00019c60
        /*0a30*/ 	.short	0x010a
        /*0a32*/ 	.byte	0x3f
	.zero		1


	//   ....[88]....
        /*0a34*/ 	.word	0x00017710
        /*0a38*/ 	.word	0x00000009
        /*0a3c*/ 	.word	0x00019c20
        /*0a40*/ 	.short	0x010a
        /*0a42*/ 	.byte	0x3f
	.zero		1


	//   ....[89]....
        /*0a44*/ 	.word	0x000178b0
        /*0a48*/ 	.word	0x00000007
        /*0a4c*/ 	.word	0x00000000
        /*0a50*/ 	.short	0x010a
        /*0a52*/ 	.byte	0x3f
	.zero		1


	//   ....[90]....
        /*0a54*/ 	.word	0x00017900
        /*0a58*/ 	.word	0x00000003
        /*0a5c*/ 	.word	0x00000000
        /*0a60*/ 	.short	0x010a
        /*0a62*/ 	.byte	0x3f
	.zero		1


	//   ....[91]....
        /*0a64*/ 	.word	0x00017950
        /*0a68*/ 	.word	0x00000003
        /*0a6c*/ 	.word	0x00019c60
        /*0a70*/ 	.short	0x010a
        /*0a72*/ 	.byte	0x3f
	.zero		1


	//   ....[92]....
        /*0a74*/ 	.word	0x000179a0
        /*0a78*/ 	.word	0x00000005
        /*0a7c*/ 	.word	0x00019c60
        /*0a80*/ 	.short	0x010a
        /*0a82*/ 	.byte	0x3f
	.zero		1


	//   ....[93]....
        /*0a84*/ 	.word	0x000179f0
        /*0a88*/ 	.word	0x00000003
        /*0a8c*/ 	.word	0x00019c80
        /*0a90*/ 	.short	0x010a
        /*0a92*/ 	.byte	0x3f
	.zero		1


	//----- nvinfo : EIATTR_NUM_MBARRIERS
	.align		4
.L_207:
        /*0a94*/ 	.byte	0x03, 0x38
        /*0a96*/ 	.short	0x0016


	//----- nvinfo : EIATTR_EXIT_INSTR_OFFSETS
	.align		4
        /*0a98*/ 	.byte	0x04, 0x1c
        /*0a9a*/ 	.short	(.L_209 - .L_208)


	//   ....[0]....
.L_208:
        /*0a9c*/ 	.word	0x00000a40


	//   ....[1]....
        /*0aa0*/ 	.word	0x00011210


	//   ....[2]....
        /*0aa4*/ 	.word	0x00016bf0


	//----- nvinfo : EIATTR_MAX_THREADS
	.align		4
.L_209:
        /*0aa8*/ 	.byte	0x04, 0x05
        /*0aaa*/ 	.short	(.L_211 - .L_210)
.L_210:
        /*0aac*/ 	.word	0x00000200
        /*0ab0*/ 	.word	0x00000001
        /*0ab4*/ 	.word	0x00000001


	//----- nvinfo : EIATTR_CRS_STACK_SIZE
	.align		4
.L_211:
        /*0ab8*/ 	.byte	0x04, 0x1e
        /*0aba*/ 	.short	(.L_213 - .L_212)
.L_212:
        /*0abc*/ 	.word	0x00000000


	//----- nvinfo : EIATTR_CBANK_PARAM_SIZE
	.align		4
.L_213:
        /*0ac0*/ 	.byte	0x03, 0x19
        /*0ac2*/ 	.short	0x0af0


	//----- nvinfo : EIATTR_PARAM_CBANK
	.align		4
        /*0ac4*/ 	.byte	0x04, 0x0a
        /*0ac6*/ 	.short	(.L_215 - .L_214)
	.align		4
.L_214:
        /*0ac8*/ 	.word	index@(.nv.constant0._ZN7cutlass13device_kernelIN5flash11enable_sm90INS1_16FlashAttnFwdSm90INS1_25CollectiveMainloopFwdSm90ILi2EN4cute5tupleIJNS5_1CILi1EEES8_S8_EEENS6_IJNS7_ILi192EEENS7_ILi128EEENS7_ILi96EEEEEELi96ENS_12float_e4m3_tEfNS_4arch4Sm90ELb0ELb1ELb1ELb1ELb0ELb0ELb0ELb1ELb1ELb1ELb0ELb0EEENS1_21CollectiveEpilogueFwdINS6_IJSA_SC_SB_EEES9_NS_10bfloat16_tESG_Li384ELb1ELb1ELb0ELb1EEENS1_36VarlenDynamicPersistentTileSchedulerILi192ELi128ELi384ELi128ELb0ELb1ELb1ELb1ELb0ELb1EEEEEEEEEvNT_6ParamsE)
        /*0acc*/ 	.short	0x0210
        /*0ace*/ 	.short	0x0af0


	//----- nvinfo : EIATTR_SW_WAR
	.align		4
.L_215:
        /*0ad0*/ 	.byte	0x04, 0x36
        /*0ad2*/ 	.short	(.L_217 - .L_216)
.L_216:
        /*0ad4*/ 	.word	0x00000008
.L_217:


//--------------------- .nv.info._ZN7cutlass13device_kernelIN5flash11enable_sm90INS1_16FlashAttnFwdSm90INS1_25CollectiveMainloopFwdSm90ILi2EN4cute5tupleIJNS5_1CILi1EEES8_S8_EEENS6_IJNS7_ILi192EEENS7_ILi128EEENS7_ILi96EEEEEELi96ENS_12float_e4m3_tEfNS_4arch4Sm90ELb0ELb1ELb1ELb1ELb0ELb1ELb0ELb1ELb1ELb1ELb0ELb0EEENS1_21CollectiveEpilogueFwdINS6_IJSA_SC_SB_EEES9_NS_10bfloat16_tESG_Li384ELb1ELb1ELb0ELb1EEENS1_36VarlenDynamicPersistentTileSchedulerILi192ELi128ELi384ELi128ELb0ELb1ELb1ELb1ELb0ELb1EEEEEEEEEvNT_6ParamsE --------------------------
	.section	.nv.info._ZN7cutlass13device_kernelIN5flash11enable_sm90INS1_16FlashAttnFwdSm90INS1_25CollectiveMainloopFwdSm90ILi2EN4cute5tupleIJNS5_1CILi1EEES8_S8_EEENS6_IJNS7_ILi192EEENS7_ILi128EEENS7_ILi96EEEEEELi96ENS_12float_e4m3_tEfNS_4arch4Sm90ELb0ELb1ELb1ELb1ELb0ELb1ELb0ELb1ELb1ELb1ELb0ELb0EEENS1_21CollectiveEpilogueFwdINS6_IJSA_SC_SB_EEES9_NS_10bfloat16_tESG_Li384ELb1ELb1ELb0ELb1EEENS1_36VarlenDynamicPersistentTileSchedulerILi192ELi128ELi384ELi128ELb0ELb1ELb1ELb1ELb0ELb1EEEEEEEEEvNT_6ParamsE,"",@"SHT_CUDA_INFO"
	.sectionflags	@""
	.align	4


	//----- nvinfo : EIATTR_CUDA_API_VERSION
	.align		4
        /*0000*/ 	.byte	0x04, 0x37
        /*0002*/ 	.short	(.L_219 - .L_218)
.L_218:
        /*0004*/ 	.word	0x00000082


	//----- nvinfo : EIATTR_KPARAM_INFO
	.align		4
.L_219:
        /*0008*/ 	.byte	0x04, 0x17
        /*000a*/ 	.short	(.L_221 - .L_220)
.L_220:
        /*000c*/ 	.word	0x00000000
        /*0010*/ 	.short	0x0000
        /*0012*/ 	.short	0x0070
        /*0014*/ 	.byte	0x00, 0xf0, 0x01, 0x2a


	//----- nvinfo : EIATTR_SPARSE_MMA_MASK
	.align		4
.L_221:
        /*0018*/ 	.byte	0x03, 0x50
        /*001a*/ 	.short	0x0000


	//----- nvinfo : EIATTR_MAXREG_COUNT
	.align		4
        /*001c*/ 	.byte	0x03, 0x1b
        /*001e*/ 	.short	0x0080


	//----- nvinfo : EIATTR_NUM_BARRIERS
	.align		4
        /*0020*/ 	.byte	0x02, 0x4c
        /*0022*/ 	.byte	0x10
	.zero		1


	//----- nvinfo : EIATTR_EXTERNS
	.align		4
        /*0024*/ 	.byte	0x04, 0x0f
        /*0026*/ 	.short	(.L_223 - .L_222)


	//   ....[0]....
	.align		4
.L_222:
        /*0028*/ 	.word	index@(__assertfail)


	//----- nvinfo : EIATTR_ANNOTATIONS
	.align		4
.L_223:
        /*002c*/ 	.byte	0x04, 0x55
        /*002e*/ 	.short	(.L_225 - .L_224)


	//   ....[0]....
.L_224:
        /* <DEDUP_REMOVED lines=90> */


	//----- nvinfo : EIATTR_MERCURY_ISA_VERSION
	.align		4
.L_225:
        /*05c0*/ 	.byte	0x03, 0x5f
        /*05c2*/ 	.short	0x0101


	//----- nvinfo : EIATTR_UNUSED_LOAD_BYTE_OFFSET
	.align		4
        /*05c4*/ 	.byte	0x04, 0x44
        /*05c6*/ 	.short	(.L_227 - .L_226)


	//   ....[0]....
.L_226:
        /*05c8*/ 	.word	0x00000aa0
        /*05cc*/ 	.word	0x0000fff0


	//   ....[1]....
        /*05d0*/ 	.word	0x00019990
        /*05d4*/ 	.word	0x0000fff0


	//----- nvinfo : EIATTR_INT_WARP_WIDE_INSTR_OFFSETS
	.align		4
.L_227:
        /*05d8*/ 	.byte	0x04, 0x31
        /*05da*/ 	.short	(.L_229 - .L_228)


	//   ....[0]....
.L_228:
        /*05dc*/ 	.word	0x00000190


	//   ....[1]....
        /*05e0*/ 	.word	0x000001d0


	//   ....[2]....
        /*05e4*/ 	.word	0x00000240


	//   ....[3]....
        /*05e8*/ 	.word	0x0001ed60


	//   ....[4]....
        /*05ec*/ 	.word	0x0001edf0


	//   ....[5]....
        /*05f0*/ 	.word	0x000217b0


	//   ....[6]....
        /*05f4*/ 	.word	0x00021840


	//----- nvinfo : EIATTR_COOP_GROUP_MASK_REGIDS
	.align		4
.L_229:
        /*05f8*/ 	.byte	0x04, 0x29
        /*05fa*/ 	.short	(.L_231 - .L_230)


	//   ....[0]....
.L_230:
        /*05fc*/ 	.word	0xffffffff


	//   ....[1]....
        /*0600*/ 	.word	0xffffffff


	//   ....[2]....
        /*0604*/ 	.word	0xffffffff


	//   ....[3]....
        /*0608*/ 	.word	0xffffffff


	//   ....[4]....
        /*060c*/ 	.word	0xffffffff


	//   ....[5]....
        /*0610*/ 	.word	0xffffffff


	//   ....[6]....
        /*0614*/ 	.word	0xffffffff


	//   ....[7]....
        /*0618*/ 	.word	0xffffffff


	//   ....[8]....
        /*061c*/ 	.word	0xffffffff


	//   ....[9]....
        /*0620*/ 	.word	0xffffffff


	//   ....[10]....
        /*0624*/ 	.word	0xffffffff


	//   ....[11]....
        /*0628*/ 	.word	0xffffffff


	//   ....[12]....
        /*062c*/ 	.word	0xffffffff


	//   ....[13]....
        /*0630*/ 	.word	0xffffffff


	//   ....[14]....
        /*0634*/ 	.word	0xffffffff


	//   ....[15]....
        /*0638*/ 	.word	0xffffffff


	//   ....[16]....
        /*063c*/ 	.word	0xffffffff


	//   ....[17]....
        /*0640*/ 	.word	0xffffffff


	//   ....[18]....
        /*0644*/ 	.word	0xffffffff


	//   ....[19]....
        /*0648*/ 	.word	0xffffffff


	//   ....[20]....
        /*064c*/ 	.word	0xffffffff


	//   ....[21]....
        /*0650*/ 	.word	0xffffffff


	//   ....[22]....
        /*0654*/ 	.word	0xffffffff


	//   ....[23]....
        /*0658*/ 	.word	0xffffffff


	//   ....[24]....
        /*065c*/ 	.word	0xffffffff


	//   ....[25]....
        /*0660*/ 	.word	0xffffffff


	//   ....[26]....
        /*0664*/ 	.word	0xffffffff


	//   ....[27]....
        /*0668*/ 	.word	0xffffffff


	//   ....[28]....
        /*066c*/ 	.word	0xffffffff


	//   ....[29]....
        /*0670*/ 	.word	0xffffffff


	//   ....[30]....
        /*0674*/ 	.word	0xffffffff


	//   ....[31]....
        /*0678*/ 	.word	0xffffffff


	//   ....[32]....
        /*067c*/ 	.word	0xffffffff


	//   ....[33]....
        /*0680*/ 	.word	0xffffffff


	//   ....[34]....
        /*0684*/ 	.word	0xffffffff


	//   ....[35]....
        /*0688*/ 	.word	0xffffffff


	//   ....[36]....
        /*068c*/ 	.word	0xffffffff


	//   ....[37]....
        /*0690*/ 	.word	0xffffffff


	//   ....[38]....
        /*0694*/ 	.word	0xffffffff


	//   ....[39]....
        /*0698*/ 	.word	0xffffffff


	//   ....[40]....
        /*069c*/ 	.word	0xffffffff


	//   ....[41]....
        /*06a0*/ 	.word	0xffffffff


	//   ....[42]....
        /*06a4*/ 	.word	0xffffffff


	//   ....[43]....
        /*06a8*/ 	.word	0xffffffff


	//   ....[44]....
        /*06ac*/ 	.word	0xffffffff


	//   ....[45]....
        /*06b0*/ 	.word	0xffffffff


	//   ....[46]....
        /*06b4*/ 	.word	0xffffffff


	//   ....[47]....
        /*06b8*/ 	.word	0xffffffff


	//   ....[48]....
        /*06bc*/ 	.word	0xffffffff


	//   ....[49]....
        /*06c0*/ 	.word	0xffffffff


	//   ....[50]....
        /*06c4*/ 	.word	0xffffffff


	//   ....[51]....
        /*06c8*/ 	.word	0xffffffff


	//   ....[52]....
        /*06cc*/ 	.word	0xffffffff


	//   ....[53]....
        /*06d0*/ 	.word	0xffffffff


	//   ....[54]....
        /*06d4*/ 	.word	0xffffffff


	//   ....[55]....
        /*06d8*/ 	.word	0xffffffff


	//   ....[56]....
        /*06dc*/ 	.word	0xffffffff


	//   ....[57]....
        /*06e0*/ 	.word	0xffffffff


	//   ....[58]....
        /*06e4*/ 	.word	0xffffffff


	//   ....[59]....
        /*06e8*/ 	.word	0xffffffff


	//   ....[60]....
        /*06ec*/ 	.word	0xffffffff


	//   ....[61]....
        /*06f0*/ 	.word	0xffffffff


	//   ....[62]....
        /*06f4*/ 	.word	0xffffffff


	//   ....[63]....
        /*06f8*/ 	.word	0xffffffff


	//   ....[64]....
        /*06fc*/ 	.word	0xffffffff


	//   ....[65]....
        /*0700*/ 	.word	0xffffffff


	//   ....[66]....
        /*0704*/ 	.word	0xffffffff


	//   ....[67]....
        /*0708*/ 	.word	0xffffffff


	//   ....[68]....
        /*070c*/ 	.word	0xffffffff


	//   ....[69]....
        /*0710*/ 	.word	0xffffffff


	//   ....[70]....
        /*0714*/ 	.word	0xffffffff


	//   ....[71]....
        /*0718*/ 	.word	0xffffffff


	//   ....[72]....
        /*071c*/ 	.word	0xffffffff


	//   ....[73]....
        /*0720*/ 	.word	0xffffffff


	//   ....[74]....
        /*0724*/ 	.word	0xffffffff


	//   ....[75]....
        /*0728*/ 	.word	0xffffffff


	//   ....[76]....
        /*072c*/ 	.word	0xffffffff


	//   ....[77]....
        /*0730*/ 	.word	0xffffffff


	//   ....[78]....
        /*0734*/ 	.word	0xffffffff


	//   ....[79]....
        /*0738*/ 	.word	0xffffffff


	//   ....[80]....
        /*073c*/ 	.word	0xffffffff


	//   ....[81]....
        /*0740*/ 	.word	0xffffffff


	//   ....[82]....
        /*0744*/ 	.word	0xffffffff


	//   ....[83]....
        /*0748*/ 	.word	0xffffffff


	//   ....[84]....
        /*074c*/ 	.word	0xffffffff


	//   ....[85]....
        /*0750*/ 	.word	0xffffffff


	//   ....[86]....
        /*0754*/ 	.word	0xffffffff


	//   ....[87]....
        /*0758*/ 	.word	0xffffffff


	//   ....[88]....
        /*075c*/ 	.word	0xffffffff


	//   ....[89]....
        /*0760*/ 	.word	0xffffffff


	//   ....[90]....
        /*0764*/ 	.word	0xffffffff


	//   ....[91]....
        /*0768*/ 	.word	0xffffffff


	//   ....[92]....
        /*076c*/ 	.word	0xffffffff


	//   ....[93]....
        /*0770*/ 	.word	0xffffffff


	//   ....[94]....
        /*0774*/ 	.word	0xffffffff


	//   ....[95]....
        /*0778*/ 	.word	0xffffffff


	//   ....[96]....
        /*077c*/ 	.word	0xffffffff


	//   ....[97]....
        /*0780*/ 	.word	0xffffffff


	//   ....[98]....
        /*0784*/ 	.word	0xffffffff


	//   ....[99]....
        /*0788*/ 	.word	0xffffffff


	//   ....[100]....
        /*078c*/ 	.word	0xffffffff


	//   ....[101]....
        /*0790*/ 	.word	0xffffffff


	//   ....[102]....
        /*0794*/ 	.word	0xffffffff


	//   ....[103]....
        /*0798*/ 	.word	0xffffffff


	//   ....[104]....
        /*079c*/ 	.word	0xffffffff


	//   ....[105]....
        /*07a0*/ 	.word	0xffffffff


	//   ....[106]....
        /*07a4*/ 	.word	0xffffffff


	//   ....[107]....
        /*07a8*/ 	.word	0xffffffff


	//   ....[108]....
        /*07ac*/ 	.word	0xffffffff


	//   ....[109]....
        /*07b0*/ 	.word	0xffffffff


	//   ....[110]....
        /*07b4*/ 	.word	0xffffffff


	//   ....[111]....
        /*07b8*/ 	.word	0xffffffff


	//   ....[112]....
        /*07bc*/ 	.word	0xffffffff


	//   ....[113]....
        /*07c0*/ 	.word	0xffffffff


	//   ....[114]....
        /*07c4*/ 	.word	0xffffffff


	//   ....[115]....
        /*07c8*/ 	.word	0xffffffff


	//   ....[116]....
        /*07cc*/ 	.word	0xffffffff


	//   ....[117]....
        /*07d0*/ 	.word	0xffffffff


	//   ....[118]....
        /*07d4*/ 	.word	0xffffffff


	//   ....[119]....
        /*07d8*/ 	.word	0xffffffff


	//   ....[120]....
        /*07dc*/ 	.word	0x0500000f


	//   ....[121]....
        /*07e0*/ 	.word	0x0500000f


	//   ....[122]....
        /*07e4*/ 	.word	0x0500000f


	//   ....[123]....
        /*07e8*/ 	.word	0x0500000f


	//   ....[124]....
        /*07ec*/ 	.word	0x0500000f


	//   ....[125]....
        /*07f0*/ 	.word	0x0500000f


	//   ....[126]....
        /*07f4*/ 	.word	0x0500000f


	//   ....[127]....
        /*07f8*/ 	.word	0x0500000f


	//   ....[128]....
        /*07fc*/ 	.word	0x0500000f


	//   ....[129]....
        /*0800*/ 	.word	0x0500000f


	//   ....[130]....
        /*0804*/ 	.word	0x0500000f


	//   ....[131]....
        /*0808*/ 	.word	0x0500000f


	//   ....[132]....
        /*080c*/ 	.word	0x0500000f


	//   ....[133]....
        /*0810*/ 	.word	0x0500000f


	//   ....[134]....
        /*0814*/ 	.word	0x0500000f


	//   ....[135]....
        /*0818*/ 	.word	0x0500000f


	//   ....[136]....
        /*081c*/ 	.word	0x0500000f


	//   ....[137]....
        /*0820*/ 	.word	0x0500000f


	//   ....[138]....
        /*0824*/ 	.word	0x0500000f


	//   ....[139]....
        /*0828*/ 	.word	0x0500000f


	//   ....[140]....
        /*082c*/ 	.word	0x0500000f


	//   ....[141]....
        /*0830*/ 	.word	0x0500000f


	//   ....[142]....
        /*0834*/ 	.word	0x0500000f


	//   ....[143]....
        /*0838*/ 	.word	0x0500000f


	//   ....[144]....
        /*083c*/ 	.word	0x0500000f


	//   ....[145]....
        /*0840*/ 	.word	0x0500000f


	//   ....[146]....
        /*0844*/ 	.word	0x0500000f


	//   ....[147]....
        /*0848*/ 	.word	0x0500000f


	//   ....[148]....
        /*084c*/ 	.word	0x0500000f


	//   ....[149]....
        /*0850*/ 	.word	0x0500000f


	//   ....[150]....
        /*0854*/ 	.word	0x0500000f


	//   ....[151]....
        /*0858*/ 	.word	0x0500000f


	//   ....[152]....
        /*085c*/ 	.word	0x0500000f


	//   ....[153]....
        /*0860*/ 	.word	0x0500000f


	//----- nvinfo : EIATTR_COOP_GROUP_INSTR_OFFSETS
	.align		4
.L_231:
        /*0864*/ 	.byte	0x04, 0x28
        /*0866*/ 	.short	(.L_233 - .L_232)


	//   ....[0]....
.L_232:
        /*0868*/ 	.word	0x00000070


	//   ....[1]....
        /*086c*/ 	.word	0x000001a0


	//   ....[2]....
        /*0870*/ 	.word	0x000001f0


	//   ....[3]....
        /*0874*/ 	.word	0x00000420


	//   ....[4]....
        /*0878*/ 	.word	0x00000580


	//   ....[5]....
        /*087c*/ 	.word	0x000006a0


	//   ....[6]....
        /*0880*/ 	.word	0x00000800


	//   ....[7]....
        /*0884*/ 	.word	0x000070b0


	//   ....[8]....
        /*0888*/ 	.word	0x00007a50


	//   ....[9]....
        /*088c*/ 	.word	0x00007a60


	//   ....[10]....
        /*0890*/ 	.word	0x00007a70


	//   ....[11]....
        /*0894*/ 	.word	0x00007a80


	//   ....[12]....
        /*0898*/ 	.word	0x00009750


	//   ....[13]....
        /*089c*/ 	.word	0x00009760


	//   ....[14]....
        /*08a0*/ 	.word	0x00009770


	//   ....[15]....
        /*08a4*/ 	.word	0x00009780


	//   ....[16]....
        /*08a8*/ 	.word	0x0000c320


	//   ....[17]....
        /*08ac*/ 	.word	0x0000cab0


	//   ....[18]....
        /*08b0*/ 	.word	0x0000df00


	//   ....[19]....
        /*08b4*/ 	.word	0x0000e040


	//   ....[20]....
        /*08b8*/ 	.word	0x0000e510


	//   ....[21]....
        /*08bc*/ 	.word	0x0000e620


	//   ....[22]....
        /*08c0*/ 	.word	0x000102e0


	//   ....[23]....
        /*08c4*/ 	.word	0x00010740


	//   ....[24]....
        /*08c8*/ 	.word	0x000114a0


	//   ....[25]....
        /*08cc*/ 	.word	0x000115b0


	//   ....[26]....
        /*08d0*/ 	.word	0x00011d30


	//   ....[27]....
        /*08d4*/ 	.word	0x00011d90


	//   ....[28]....
        /*08d8*/ 	.word	0x00014300


	//   ....[29]....
        /*08dc*/ 	.word	0x00014320


	//   ....[30]....
        /*08e0*/ 	.word	0x00014340


	//   ....[31]....
        /*08e4*/ 	.word	0x00014370


	//   ....[32]....
        /*08e8*/ 	.word	0x000163f0


	//   ....[33]....
        /*08ec*/ 	.word	0x00016870


	//   ....[34]....
        /*08f0*/ 	.word	0x00017550


	//   ....[35]....
        /*08f4*/ 	.word	0x000176e0


	//   ....[36]....
        /*08f8*/ 	.word	0x00017e60


	//   ....[37]....
        /*08fc*/ 	.word	0x00017ec0


	//   ....[38]....
        /*0900*/ 	.word	0x00019210


	//   ....[39]....
        /*0904*/ 	.word	0x000192d0


	//   ....[40]....
        /*0908*/ 	.word	0x00019310


	//   ....[41]....
        /*090c*/ 	.word	0x000193d0


	//   ....[42]....
        /*0910*/ 	.word	0x00019fb0


	//   ....[43]....
        /*0914*/ 	.word	0x00019fe0


	//   ....[44]....
        /*0918*/ 	.word	0x0001a000


	//   ....[45]....
        /*091c*/ 	.word	0x0001a020


	//   ....[46]....
        /*0920*/ 	.word	0x0001a040


	//   ....[47]....
        /*0924*/ 	.word	0x0001a050


	//   ....[48]....
        /*0928*/ 	.word	0x0001a060


	//   ....[49]....
        /*092c*/ 	.word	0x0001a070


	//   ....[50]....
        /*0930*/ 	.word	0x0001a080


	//   ....[51]....
        /*0934*/ 	.word	0x0001a090


	//   ....[52]....
        /*0938*/ 	.word	0x0001a0a0


	//   ....[53]....
        /*093c*/ 	.word	0x0001a0b0


	//   ....[54]....
        /*0940*/ 	.word	0x0001a0f0


	//   ....[55]....
        /*0944*/ 	.word	0x0001a100


	//   ....[56]....
        /*0948*/ 	.word	0x0001a110


	//   ....[57]....
        /*094c*/ 	.word	0x0001a120


	//   ....[58]....
        /*0950*/ 	.word	0x0001a130


	//   ....[59]....
        /*0954*/ 	.word	0x0001a140


	//   ....[60]....
        /*0958*/ 	.word	0x0001a150


	//   ....[61]....
        /*095c*/ 	.word	0x0001a160


	//   ....[62]....
        /*0960*/ 	.word	0x0001a170


	//   ....[63]....
        /*0964*/ 	.word	0x0001a180


	//   ....[64]....
        /*0968*/ 	.word	0x0001a190


	//   ....[65]....
        /*096c*/ 	.word	0x0001a1a0


	//   ....[66]....
        /*0970*/ 	.word	0x0001a8c0


	//   ....[67]....
        /*0974*/ 	.word	0x0001a900


	//   ....[68]....
        /*0978*/ 	.word	0x0001a960


	//   ....[69]....
        /*097c*/ 	.word	0x0001a970


	//   ....[70]....
        /*0980*/ 	.word	0x0001aeb0


	//   ....[71]....
        /*0984*/ 	.word	0x0001aee0


	//   ....[72]....
        /*0988*/ 	.word	0x0001afe0


	//   ....[73]....
        /*098c*/ 	.word	0x0001b000


	//   ....[74]....
        /*0990*/ 	.word	0x0001b910


	//   ....[75]....
        /*0994*/ 	.word	0x0001b920


	//   ....[76]....
        /*0998*/ 	.word	0x0001ba20


	//   ....[77]....
        /*099c*/ 	.word	0x0001ba40


	//   ....[78]....
        /*09a0*/ 	.word	0x0001bbd0


	//   ....[79]....
        /*09a4*/ 	.word	0x0001bd90


	//   ....[80]....
        /*09a8*/ 	.word	0x0001bdc0


	//   ....[81]....
        /*09ac*/ 	.word	0x0001bdf0


	//   ....[82]....
        /*09b0*/ 	.word	0x0001be20


	//   ....[83]....
        /*09b4*/ 	.word	0x0001be50


	//   ....[84]....
        /*09b8*/ 	.word	0x0001be80


	//   ....[85]....
        /*09bc*/ 	.word	0x0001bff0


	//   ....[86]....
        /*09c0*/ 	.word	0x0001c020


	//   ....[87]....
        /*09c4*/ 	.word	0x0001c050


	//   ....[88]....
        /*09c8*/ 	.word	0x0001c080


	//   ....[89]....
        /*09cc*/ 	.word	0x0001c0b0


	//   ....[90]....
        /*09d0*/ 	.word	0x0001c0e0


	//   ....[91]....
        /*09d4*/ 	.word	0x0001c180


	//   ....[92]....
        /*09d8*/ 	.word	0x0001c1e0


	//   ....[93]....
        /*09dc*/ 	.word	0x0001c280


	//   ....[94]....
        /*09e0*/ 	.word	0x0001d4e0


	//   ....[95]....
        /*09e4*/ 	.word	0x0001f490


	//   ....[96]....
        /*09e8*/ 	.word	0x00020350


	//   ....[97]....
        /*09ec*/ 	.word	0x00020360


	//   ....[98]....
        /*09f0*/ 	.word	0x00020370


	//   ....[99]....
        /*09f4*/ 	.word	0x00020380


	//   ....[100]....
        /*09f8*/ 	.word	0x000204b0


	//   ....[101]....
        /*09fc*/ 	.word	0x000204c0


	//   ....[102]....
        /*0a00*/ 	.word	0x00021f10


	//   ....[103]....
        /*0a04*/ 	.word	0x00021f40


	//   ....[104]....
        /*0a08*/ 	.word	0x00021f80


	//   ....[105]....
        /*0a0c*/ 	.word	0x00021fb0


	//   ....[106]....
        /*0a10*/ 	.word	0x00021fe0


	//   ....[107]....
        /*0a14*/ 	.word	0x00022010


	//   ....[108]....
        /*0a18*/ 	.word	0x00022040


	//   ....[109]....
        /*0a1c*/ 	.word	0x00022070


	//   ....[110]....
        /*0a20*/ 	.word	0x000221f0


	//   ....[111]....
        /*0a24*/ 	.word	0x00022220


	//   ....[112]....
        /*0a28*/ 	.word	0x00022250


	//   ....[113]....
        /*0a2c*/ 	.word	0x00022280


	//   ....[114]....
        /*0a30*/ 	.word	0x000222b0


	//   ....[115]....
        /*0a34*/ 	.word	0x000222e0


	//   ....[116]....
        /*0a38*/ 	.word	0x000223a0


	//   ....[117]....
        /*0a3c*/ 	.word	0x000223c0


	//   ....[118]....
        /*0a40*/ 	.word	0x00022430


	//   ....[119]....
        /*0a44*/ 	.word	0x00022ad0


	//   ....[120]....
        /*0a48*/ 	.word	0x00022f40


	//   ....[121]....
        /*0a4c*/ 	.word	0x00022fd0


	//   ....[122]....
        /*0a50*/ 	.word	0x00023020


	//   ....[123]....
        /*0a54*/ 	.word	0x00023070


	//   ....[124]....
        /*0a58*/ 	.word	0x00023140


	//   ....[125]....
        /*0a5c*/ 	.word	0x000231d0


	//   ....[126]....
        /*0a60*/ 	.word	0x00023220


	//   ....[127]....
        /*0a64*/ 	.word	0x00023270


	//   ....[128]....
        /*0a68*/ 	.word	0x00023610


	//   ....[129]....
        /*0a6c*/ 	.word	0x000238f0


	//   ....[130]....
        /*0a70*/ 	.word	0x00023af0


	//   ....[131]....
        /*0a74*/ 	.word	0x00023b40


	//   ....[132]....
        /*0a78*/ 	.word	0x00023ba0


	//   ....[133]....
        /*0a7c*/ 	.word	0x00023c40


	//   ....[134]....
        /*0a80*/ 	.word	0x00023d10


	//   ....[135]....
        /*0a84*/ 	.word	0x00023df0


	//   ....[136]....
        /*0a88*/ 	.word	0x000240c0


	//   ....[137]....
        /*0a8c*/ 	.word	0x00024160


	//   ....[138]....
        /*0a90*/ 	.word	0x00024280


	//   ....[139]....
        /*0a94*/ 	.word	0x000242f0


	//   ....[140]....
        /*0a98*/ 	.word	0x00024360


	//   ....[141]....
        /*0a9c*/ 	.word	0x000243d0


	//   ....[142]....
        /*0aa0*/ 	.word	0x00024440


	//   ....[143]....
        /*0aa4*/ 	.word	0x000244c0


	//   ....[144]....
        /*0aa8*/ 	.word	0x00024550


	//   ....[145]....
        /*0aac*/ 	.word	0x000245e0


	//   ....[146]....
        /*0ab0*/ 	.word	0x00024650


	//   ....[147]....
        /*0ab4*/ 	.word	0x000246c0


	//   ....[148]....
        /*0ab8*/ 	.word	0x00024730


	//   ....[149]....
        /*0abc*/ 	.word	0x000247b0


	//   ....[150]....
        /*0ac0*/ 	.word	0x00024820


	//   ....[151]....
        /*0ac4*/ 	.word	0x000248c0


	//   ....[152]....
        /*0ac8*/ 	.word	0x00024950


	//   ....[153]....
        /*0acc*/ 	.word	0x00024a80


	//----- nvinfo : EIATTR_REG_RECONFIG
	.align		4
.L_233:
        /*0ad0*/ 	.byte	0x01, 0x54
	.zero		2


	//----- nvinfo : EIATTR_SYSCALL_OFFSETS
	.align		4
        /*0ad4*/ 	.byte	0x04, 0x46
        /*0ad6*/ 	.short	(.L_235 - .L_234)


	//   ....[0]....
.L_234:
        /*0ad8*/ 	.word	0x00001d40


	//   ....[1]....
        /*0adc*/ 	.word	0x00001e90


	//   ....[2]....
        /*0ae0*/ 	.word	0x00007220


	//   ....[3]....
        /*0ae4*/ 	.word	0x000077f0


	//   ....[4]....
        /*0ae8*/ 	.word	0x0001ef50


	//   ....[5]....
        /*0aec*/ 	.word	0x0001f0c0


	//   ....[6]....
        /*0af0*/ 	.word	0x0001f210


	//   ....[7]....
        /*0af4*/ 	.word	0x0001f350


	//   ....[8]....
        /*0af8*/ 	.word	0x0001fdf0


	//----- nvinfo : EIATTR_MBARRIER_INSTR_OFFSETS
	.align		4
.L_235:
        /*0afc*/ 	.byte	0x04, 0x39
        /*0afe*/ 	.short	(.L_237 - .L_236)


	//   ....[0]....
.L_236:
        /*0b00*/ 	.word	0x000002d0
        /*0b04*/ 	.word	0x000000ff
        /*0b08*/ 	.word	0x00019c00
        /*0b0c*/ 	.short	0x0100
        /*0b0e*/ 	.byte	0x08
	.zero		1


	//   ....[1]....
        /*0b10*/ 	.word	0x000002e0
        /*0b14*/ 	.word	0x000000ff
        /*0b18*/ 	.word	0x00019c20
        /*0b1c*/ 	.short	0x0100
        /*0b1e*/ 	.byte	0x08
	.zero		1


	//   ....[2]....
        /*0b20*/ 	.word	0x000003d0
        /*0b24*/ 	.word	0x000000ff
        /*0b28*/ 	.word	0x00019c30
        /*0b2c*/ 	.short	0x0100
        /*0b2e*/ 	.byte	0x08
	.zero		1


	//   ....[3]....
        /*0b30*/ 	.word	0x000003e0
        /*0b34*/ 	.word	0x000000ff
        /*0b38*/ 	.word	0x00019c40
        /*0b3c*/ 	.short	0x0100
        /*0b3e*/ 	.byte	0x08
	.zero		1


	//   ....[4]....
        /*0b40*/ 	.word	0x000003f0
        /*0b44*/ 	.word	0x000000ff
        /*0b48*/ 	.word	0x00019c38
        /*0b4c*/ 	.short	0x0100
        /*0b4e*/ 	.byte	0x08
	.zero		1


	//   ....[5]....
        /*0b50*/ 	.word	0x00000400
        /*0b54*/ 	.word	0x000000ff
        /*0b58*/ 	.word	0x00019c48
        /*0b5c*/ 	.short	0x0100
        /*0b5e*/ 	.byte	0x08
	.zero		1


	//   ....[6]....
        /*0b60*/ 	.word	0x00000530
        /*0b64*/ 	.word	0x000000ff
        /*0b68*/ 	.word	0x00019c50
        /*0b6c*/ 	.short	0x0100
        /*0b6e*/ 	.byte	0x08
	.zero		1


	//   ....[7]....
        /*0b70*/ 	.word	0x00000540
        /*0b74*/ 	.word	0x000000ff
        /*0b78*/ 	.word	0x00019c60
        /*0b7c*/ 	.short	0x0100
        /*0b7e*/ 	.byte	0x08
	.zero		1


	//   ....[8]....
        /*0b80*/ 	.word	0x00000550
        /*0b84*/ 	.word	0x000000ff
        /*0b88*/ 	.word	0x00019c58
        /*0b8c*/ 	.short	0x0100
        /*0b8e*/ 	.byte	0x08
	.zero		1


	//   ....[9]....
        /*0b90*/ 	.word	0x00000560
        /*0b94*/ 	.word	0x000000ff
        /*0b98*/ 	.word	0x00019c68
        /*0b9c*/ 	.short	0x0100
        /*0b9e*/ 	.byte	0x08
	.zero		1


	//   ....[10]....
        /*0ba0*/ 	.word	0x00000650
        /*0ba4*/ 	.word	0x000000ff
        /*0ba8*/ 	.word	0x00019c70
        /*0bac*/ 	.short	0x0100
        /*0bae*/ 	.byte	0x06
	.zero		1


	//   ....[11]....
        /*0bb0*/ 	.word	0x00000660
        /*0bb4*/ 	.word	0x000000ff
        /*0bb8*/ 	.word	0x00019c80
        /*0bbc*/ 	.short	0x0100
        /*0bbe*/ 	.byte	0x06
	.zero		1


	//   ....[12]....
        /*0bc0*/ 	.word	0x00000670
        /*0bc4*/ 	.word	0x000000ff
        /*0bc8*/ 	.word	0x00019c78
        /*0bcc*/ 	.short	0x0100
        /*0bce*/ 	.byte	0x06
	.zero		1


	//   ....[13]....
        /*0bd0*/ 	.word	0x00000680
        /*0bd4*/ 	.word	0x000000ff
        /*0bd8*/ 	.word	0x00019c88
        /*0bdc*/ 	.short	0x0100
        /*0bde*/ 	.byte	0x06
	.zero		1


	//   ....[14]....
        /*0be0*/ 	.word	0x000007b0
        /*0be4*/ 	.word	0x000000ff
        /*0be8*/ 	.word	0x00019c90
        /*0bec*/ 	.short	0x0100
        /*0bee*/ 	.byte	0x08
	.zero		1


	//   ....[15]....
        /*0bf0*/ 	.word	0x000007c0
        /*0bf4*/ 	.word	0x000000ff
        /*0bf8*/ 	.word	0x00019ca0
        /*0bfc*/ 	.short	0x0100
        /*0bfe*/ 	.byte	0x08
	.zero		1


	//   ....[16]....
        /*0c00*/ 	.word	0x000007d0
        /*0c04*/ 	.word	0x000000ff
        /*0c08*/ 	.word	0x00019c98
        /*0c0c*/ 	.short	0x0100
        /*0c0e*/ 	.byte	0x08
	.zero		1


	//   ....[17]....
        /*0c10*/ 	.word	0x000007e0
        /*0c14*/ 	.word	0x000000ff
        /*0c18*/ 	.word	0x00019ca8
        /*0c1c*/ 	.short	0x0100
        /*0c1e*/ 	.byte	0x08
	.zero		1


	//   ....[18]....
        /*0c20*/ 	.word	0x00000910
        /*0c24*/ 	.word	0x000000ff
        /*0c28*/ 	.word	0x00019cb0
        /*0c2c*/ 	.short	0x0100
        /*0c2e*/ 	.byte	0x08
	.zero		1


	//   ....[19]....
        /*0c30*/ 	.word	0x00000920
        /*0c34*/ 	.word	0x000000ff
        /*0c38*/ 	.word	0x00019cc0
        /*0c3c*/ 	.short	0x0100
        /*0c3e*/ 	.byte	0x08
	.zero		1


	//   ....[20]....
        /*0c40*/ 	.word	0x00000930
        /*0c44*/ 	.word	0x000000ff
        /*0c48*/ 	.word	0x00019cb8
        /*0c4c*/ 	.short	0x0100
        /*0c4e*/ 	.byte	0x08
	.zero		1


	//   ....[21]....
        /*0c50*/ 	.word	0x00000940
        /*0c54*/ 	.word	0x000000ff
        /*0c58*/ 	.word	0x00019cc8
        /*0c5c*/ 	.short	0x0100
        /*0c5e*/ 	.byte	0x08
	.zero		1


	//   ....[22]....
        /*0c60*/ 	.word	0x00002c20
        /*0c64*/ 	.word	0x00000053
        /*0c68*/ 	.word	0x00019c90
        /*0c6c*/ 	.short	0x010a
        /*0c6e*/ 	.byte	0x3f
	.zero		1


	//   ....[23]....
        /*0c70*/ 	.word	0x00004460
        /*0c74*/ 	.word	0x00000053
        /*0c78*/ 	.word	0x00019c90
        /*0c7c*/ 	.short	0x010a
        /*0c7e*/ 	.byte	0x3f
	.zero		1


	//   ....[24]....
        /*0c80*/ 	.word	0x000064f0
        /*0c84*/ 	.word	0x00000053
        /*0c88*/ 	.word	0x00019c90
        /*0c8c*/ 	.short	0x010a
        /*0c8e*/ 	.byte	0x3f
	.zero		1


	//   ....[25]....
        /*0c90*/ 	.word	0x000066a0
        /*0c94*/ 	.word	0x00000008
        /*0c98*/ 	.word	0x00000000
        /*0c9c*/ 	.short	0x0101
        /*0c9e*/ 	.byte	0x3f
	.zero		1


	//   ....[26]....
        /*0ca0*/ 	.word	0x000066e0
        /*0ca4*/ 	.word	0x00000053
        /*0ca8*/ 	.word	0x00019cb0
        /*0cac*/ 	.short	0x010a
        /*0cae*/ 	.byte	0x3f
	.zero		1


	//   ....[27]....
        /*0cb0*/ 	.word	0x00006960
        /*0cb4*/ 	.word	0x00000053
        /*0cb8*/ 	.word	0x00000000
        /*0cbc*/ 	.short	0x0101
        /*0cbe*/ 	.byte	0x3f
	.zero		1


	//   ....[28]....
        /*0cc0*/ 	.word	0x00007570
        /*0cc4*/ 	.word	0x00000010
        /*0cc8*/ 	.word	0x00019c00
        /*0ccc*/ 	.short	0x010a
        /*0cce*/ 	.byte	0x3f
	.zero		1


	//   ....[29]....
        /*0cd0*/ 	.word	0x000075c0
        /*0cd4*/ 	.word	0x00000010
        /*0cd8*/ 	.word	0x00019c00
        /*0cdc*/ 	.short	0x010a
        /*0cde*/ 	.byte	0x3f
	.zero		1


	//   ....[30]....
        /*0ce0*/ 	.word	0x00007dc0
        /*0ce4*/ 	.word	0x00000010
        /*0ce8*/ 	.word	0x00019c00
        /*0cec*/ 	.short	0x010a
        /*0cee*/ 	.byte	0x3f
	.zero		1


	//   ....[31]....
        /*0cf0*/ 	.word	0x00009a80
        /*0cf4*/ 	.word	0x00000010
        /*0cf8*/ 	.word	0x00019c00
        /*0cfc*/ 	.short	0x010a
        /*0cfe*/ 	.byte	0x3f
	.zero		1


	//   ....[32]....
        /*0d00*/ 	.word	0x0000bc30
        /*0d04*/ 	.word	0x00000003
        /*0d08*/ 	.word	0x00019c30
        /*0d0c*/ 	.short	0x010a
        /*0d0e*/ 	.byte	0x3f
	.zero		1


	//   ....[33]....
        /*0d10*/ 	.word	0x0000bca0
        /*0d14*/ 	.word	0x00000003
        /*0d18*/ 	.word	0x00019c30
        /*0d1c*/ 	.short	0x010a
        /*0d1e*/ 	.byte	0x3f
	.zero		1


	//   ....[34]....
        /*0d20*/ 	.word	0x0000c4e0
        /*0d24*/ 	.word	0x00000004
        /*0d28*/ 	.word	0x00000000
        /*0d2c*/ 	.short	0x0101
        /*0d2e*/ 	.byte	0x3f
	.zero		1


	//   ....[35]....
        /*0d30*/ 	.word	0x0000f720
        /*0d34*/ 	.word	0x00000005
        /*0d38*/ 	.word	0x00019c30
        /*0d3c*/ 	.short	0x010a
        /*0d3e*/ 	.byte	0x3f
	.zero		1


	//   ....[36]....
        /*0d40*/ 	.word	0x0000f7a0
        /*0d44*/ 	.word	0x00000005
        /*0d48*/ 	.word	0x00019c30
        /*0d4c*/ 	.short	0x010a
        /*0d4e*/ 	.byte	0x3f
	.zero		1


	//   ....[37]....
        /*0d50*/ 	.word	0x0000f9c0
        /*0d54*/ 	.word	0x00000013
        /*0d58*/ 	.word	0x00019c50
        /*0d5c*/ 	.short	0x010a
        /*0d5e*/ 	.byte	0x3f
	.zero		1


	//   ....[38]....
        /*0d60*/ 	.word	0x0000fa10
        /*0d64*/ 	.word	0x00000013
        /*0d68*/ 	.word	0x00019c50
        /*0d6c*/ 	.short	0x010a
        /*0d6e*/ 	.byte	0x3f
	.zero		1


	//   ....[39]....
        /*0d70*/ 	.word	0x00010300
        /*0d74*/ 	.word	0x00000005
        /*0d78*/ 	.word	0x00000000
        /*0d7c*/ 	.short	0x0101
        /*0d7e*/ 	.byte	0x3f
	.zero		1


	//   ....[40]....
        /*0d80*/ 	.word	0x000127a0
        /*0d84*/ 	.word	0x00000013
        /*0d88*/ 	.word	0x00000000
        /*0d8c*/ 	.short	0x0101
        /*0d8e*/ 	.byte	0x3f
	.zero		1


	//   ....[41]....
        /*0d90*/ 	.word	0x000131f0
        /*0d94*/ 	.word	0x00000015
        /*0d98*/ 	.word	0x00019c30
        /*0d9c*/ 	.short	0x010a
        /*0d9e*/ 	.byte	0x3f
	.zero		1


	//   ....[42]....
        /*0da0*/ 	.word	0x00013270
        /*0da4*/ 	.word	0x00000015
        /*0da8*/ 	.word	0x00019c30
        /*0dac*/ 	.short	0x010a
        /*0dae*/ 	.byte	0x3f
	.zero		1


	//   ....[43]....
        /*0db0*/ 	.word	0x00013490
        /*0db4*/ 	.word	0x0000009a
        /*0db8*/ 	.word	0x00019c50
        /*0dbc*/ 	.short	0x010a
        /*0dbe*/ 	.byte	0x3f
	.zero		1


	//   ....[44]....
        /*0dc0*/ 	.word	0x000134e0
        /*0dc4*/ 	.word	0x0000009a
        /*0dc8*/ 	.word	0x00019c50
        /*0dcc*/ 	.short	0x010a
        /*0dce*/ 	.byte	0x3f
	.zero		1


	//   ....[45]....
        /*0dd0*/ 	.word	0x00014450
        /*0dd4*/ 	.word	0x00000015
        /*0dd8*/ 	.word	0x00000000
        /*0ddc*/ 	.short	0x0101
        /*0dde*/ 	.byte	0x3f
	.zero		1


	//   ....[46]....
        /*0de0*/ 	.word	0x000156d0
        /*0de4*/ 	.word	0x0000009a
        /*0de8*/ 	.word	0x00000000
        /*0dec*/ 	.short	0x0101
        /*0dee*/ 	.byte	0x3f
	.zero		1


	//   ....[47]....
        /*0df0*/ 	.word	0x00015850
        /*0df4*/ 	.word	0x0000009a
        /*0df8*/ 	.word	0x00019c30
        /*0dfc*/ 	.short	0x010a
        /*0dfe*/ 	.byte	0x3f
	.zero		1


	//   ....[48]....
        /*0e00*/ 	.word	0x000158d0
        /*0e04*/ 	.word	0x0000009a
        /*0e08*/ 	.word	0x00019c30
        /*0e0c*/ 	.short	0x010a
        /*0e0e*/ 	.byte	0x3f
	.zero		1


	//   ....[49]....
        /*0e10*/ 	.word	0x00015af0
        /*0e14*/ 	.word	0x00000015
        /*0e18*/ 	.word	0x00019c50
        /*0e1c*/ 	.short	0x010a
        /*0e1e*/ 	.byte	0x3f
	.zero		1


	//   ....[50]....
        /*0e20*/ 	.word	0x00015b40
        /*0e24*/ 	.word	0x00000015
        /*0e28*/ 	.word	0x00019c50
        /*0e2c*/ 	.short	0x010a
        /*0e2e*/ 	.byte	0x3f
	.zero		1


	//   ....[51]....
        /*0e30*/ 	.word	0x00016470
        /*0e34*/ 	.word	0x0000002e
        /*0e38*/ 	.word	0x00000000
        /*0e3c*/ 	.short	0x0101
        /*0e3e*/ 	.byte	0x3f
	.zero		1


	//   ....[52]....
        /*0e40*/ 	.word	0x000188d0
        /*0e44*/ 	.word	0x00000015
        /*0e48*/ 	.word	0x00000000
        /*0e4c*/ 	.short	0x0101
        /*0e4e*/ 	.byte	0x3f
	.zero		1


	//   ....[53]....
        /*0e50*/ 	.word	0x00018f60
        /*0e54*/ 	.word	0x00000005
        /*0e58*/ 	.word	0x00019c50
        /*0e5c*/ 	.short	0x010a
        /*0e5e*/ 	.byte	0x3f
	.zero		1


	//   ....[54]....
        /*0e60*/ 	.word	0x00018fb0
        /*0e64*/ 	.word	0x00000005
        /*0e68*/ 	.word	0x00019c50
        /*0e6c*/ 	.short	0x010a
        /*0e6e*/ 	.byte	0x3f
	.zero		1


	//   ....[55]....
        /*0e70*/ 	.word	0x000198e0
        /*0e74*/ 	.word	0x00000005
        /*0e78*/ 	.word	0x00000000
        /*0e7c*/ 	.short	0x0101
        /*0e7e*/ 	.byte	0x3f
	.zero		1


	//   ....[56]....
        /*0e80*/ 	.word	0x0001aed0
        /*0e84*/ 	.word	0x00000000
        /*0e88*/ 	.word	0x00000000
        /*0e8c*/ 	.short	0x0101
        /*0e8e*/ 	.byte	0x3f
	.zero		1


	//   ....[57]....
        /*0e90*/ 	.word	0x0001d5c0
        /*0e94*/ 	.word	0x00000017
        /*0e98*/ 	.word	0x00019c20
        /*0e9c*/ 	.short	0x010a
        /*0e9e*/ 	.byte	0x3f
	.zero		1


	//   ....[58]....
        /*0ea0*/ 	.word	0x0001d650
        /*0ea4*/ 	.word	0x0000000a
        /*0ea8*/ 	.word	0x00019ca0
        /*0eac*/ 	.short	0x010a
        /*0eae*/ 	.byte	0x3f
	.zero		1


	//   ....[59]....
        /*0eb0*/ 	.word	0x0001daa0
        /*0eb4*/ 	.word	0x0000000a
        /*0eb8*/ 	.word	0x00019cc0
        /*0ebc*/ 	.short	0x010a
        /*0ebe*/ 	.byte	0x3f
	.zero		1


	//   ....[60]....
        /*0ec0*/ 	.word	0x0001dfb0
        /*0ec4*/ 	.word	0x00000009
        /*0ec8*/ 	.word	0x00019ca0
        /*0ecc*/ 	.short	0x010a
        /*0ece*/ 	.byte	0x3f
	.zero		1


	//   ....[61]....
        /*0ed0*/ 	.word	0x0001e3f0
        /*0ed4*/ 	.word	0x00000009
        /*0ed8*/ 	.word	0x00019cc0
        /*0edc*/ 	.short	0x010a
        /*0ede*/ 	.byte	0x3f
	.zero		1


	//   ....[62]....
        /*0ee0*/ 	.word	0x0001f6c0
        /*0ee4*/ 	.word	0x00000004
        /*0ee8*/ 	.word	0x00019c80
        /*0eec*/ 	.short	0x010a
        /*0eee*/ 	.byte	0x3f
	.zero		1


	//   ....[63]....
        /*0ef0*/ 	.word	0x0001f920
        /*0ef4*/ 	.word	0x00000004
        /*0ef8*/ 	.word	0x00019c40
        /*0efc*/ 	.short	0x010a
        /*0efe*/ 	.byte	0x3f
	.zero		1


	//   ....[64]....
        /*0f00*/ 	.word	0x000205a0
        /*0f04*/ 	.word	0x00000017
        /*0f08*/ 	.word	0x00019c00
        /*0f0c*/ 	.short	0x0107
        /*0f0e*/ 	.byte	0x3f
	.zero		1


	//   ....[65]....
        /*0f10*/ 	.word	0x000206a0
        /*0f14*/ 	.word	0x00000017
        /*0f18*/ 	.word	0x00019c00
        /*0f1c*/ 	.short	0x0101
        /*0f1e*/ 	.byte	0x3f
	.zero		1


	//   ....[66]....
        /*0f20*/ 	.word	0x000206c0
        /*0f24*/ 	.word	0x00000017
        /*0f28*/ 	.word	0x00019c20
        /*0f2c*/ 	.short	0x010a
        /*0f2e*/ 	.byte	0x3f
	.zero		1


	//   ....[67]....
        /*0f30*/ 	.word	0x000209b0
        /*0f34*/ 	.word	0x00000006
        /*0f38*/ 	.word	0x00019c80
        /*0f3c*/ 	.short	0x010a
        /*0f3e*/ 	.byte	0x3f
	.zero		1


	//   ....[68]....
        /*0f40*/ 	.word	0x00020de0
        /*0f44*/ 	.word	0x00000006
        /*0f48*/ 	.word	0x00019c40
        /*0f4c*/ 	.short	0x010a
        /*0f4e*/ 	.byte	0x3f
	.zero		1


	//   ....[69]....
        /*0f50*/ 	.word	0x00021290
        /*0f54*/ 	.word	0x00000003
        /*0f58*/ 	.word	0x00019c70
        /*0f5c*/ 	.short	0x010a
        /*0f5e*/ 	.byte	0x3f
	.zero		1


	//   ....[70]....
        /*0f60*/ 	.word	0x00021300
        /*0f64*/ 	.word	0x00000003
        /*0f68*/ 	.word	0x00019c60
        /*0f6c*/ 	.short	0x010a
        /*0f6e*/ 	.byte	0x3f
	.zero		1


	//   ....[71]....
        /*0f70*/ 	.word	0x00021680
        /*0f74*/ 	.word	0x00000003
        /*0f78*/ 	.word	0x00019c50
        /*0f7c*/ 	.short	0x0101
        /*0f7e*/ 	.byte	0x3f
	.zero		1


	//   ....[72]....
        /*0f80*/ 	.word	0x00021700
        /*0f84*/ 	.word	0x00000003
        /*0f88*/ 	.word	0x00000000
        /*0f8c*/ 	.short	0x0101
        /*0f8e*/ 	.byte	0x3f
	.zero		1


	//   ....[73]....
        /*0f90*/ 	.word	0x00021900
        /*0f94*/ 	.word	0x00000003
        /*0f98*/ 	.word	0x00019c70
        /*0f9c*/ 	.short	0x010a
        /*0f9e*/ 	.byte	0x3f
	.zero		1


	//   ....[74]....
        /*0fa0*/ 	.word	0x00021970
        /*0fa4*/ 	.word	0x00000003
        /*0fa8*/ 	.word	0x00019c60
        /*0fac*/ 	.short	0x010a
        /*0fae*/ 	.byte	0x3f
	.zero		1


	//   ....[75]....
        /*0fb0*/ 	.word	0x00021cf0
        /*0fb4*/ 	.word	0x00000003
        /*0fb8*/ 	.word	0x00019c50
        /*0fbc*/ 	.short	0x0101
        /*0fbe*/ 	.byte	0x3f
	.zero		1


	//   ....[76]....
        /*0fc0*/ 	.word	0x00021d40
        /*0fc4*/ 	.word	0x00000000
        /*0fc8*/ 	.word	0x00000000
        /*0fcc*/ 	.short	0x0101
        /*0fce*/ 	.byte	0x3f
	.zero		1


	//   ....[77]....
        /*0fd0*/ 	.word	0x00022a50
        /*0fd4*/ 	.word	0x00000009
        /*0fd8*/ 	.word	0x00019c20
        /*0fdc*/ 	.short	0x010a
        /*0fde*/ 	.byte	0x3f
	.zero		1


	//   ....[78]....
        /*0fe0*/ 	.word	0x00022be0
        /*0fe4*/ 	.word	0x00000007
        /*0fe8*/ 	.word	0x00000000
        /*0fec*/ 	.short	0x010a
        /*0fee*/ 	.byte	0x3f
	.zero		1


	//   ....[79]....
        /*0ff0*/ 	.word	0x00022c50
        /*0ff4*/ 	.word	0x00000003
        /*0ff8*/ 	.word	0x00000000
        /*0ffc*/ 	.short	0x010a
        /*0ffe*/ 	.byte	0x3f
	.zero		1


	//   ....[80]....
        /*1000*/ 	.word	0x00022ca0
        /*1004*/ 	.word	0x00000003
        /*1008*/ 	.word	0x00019c60
        /*100c*/ 	.short	0x010a
        /*100e*/ 	.byte	0x3f
	.zero		1


	//   ....[81]....
        /*1010*/ 	.word	0x00022cf0
        /*1014*/ 	.word	0x00000005
        /*1018*/ 	.word	0x00019c60
        /*101c*/ 	.short	0x010a
        /*101e*/ 	.byte	0x3f
	.zero		1


	//   ....[82]....
        /*1020*/ 	.word	0x00022d30
        /*1024*/ 	.word	0x00000003
        /*1028*/ 	.word	0x00019c80
        /*102c*/ 	.short	0x010a
        /*102e*/ 	.byte	0x3f
	.zero		1


	//   ....[83]....
        /*1030*/ 	.word	0x00022d50
        /*1034*/ 	.word	0x00000005
        /*1038*/ 	.word	0x00019c80
        /*103c*/ 	.short	0x010a
        /*103e*/ 	.byte	0x3f
	.zero		1


	//   ....[84]....
        /*1040*/ 	.word	0x00022db0
        /*1044*/ 	.word	0x00000053
        /*1048*/ 	.word	0x00019c90
        /*104c*/ 	.short	0x010a
        /*104e*/ 	.byte	0x3f
	.zero		1


	//   ....[85]....
        /*1050*/ 	.word	0x00022e00
        /*1054*/ 	.word	0x00000053
        /*1058*/ 	.word	0x00019c90
        /*105c*/ 	.short	0x010a
        /*105e*/ 	.byte	0x3f
	.zero		1


	//   ....[86]....
        /*1060*/ 	.word	0x00022e50
        /*1064*/ 	.word	0x00000053
        /*1068*/ 	.word	0x00019c90
        /*106c*/ 	.short	0x010a
        /*106e*/ 	.byte	0x3f
	.zero		1


	//   ....[87]....
        /*1070*/ 	.word	0x00022ea0
        /*1074*/ 	.word	0x00000053
        /*1078*/ 	.word	0x00019cb0
        /*107c*/ 	.short	0x010a
        /*107e*/ 	.byte	0x3f
	.zero		1


	//   ....[88]....
        /*1080*/ 	.word	0x000230a0
        /*1084*/ 	.word	0x00000010
        /*1088*/ 	.word	0x00019c00
        /*108c*/ 	.short	0x010a
        /*108e*/ 	.byte	0x3f
	.zero		1


	//   ....[89]....
        /*1090*/ 	.word	0x000232b0
        /*1094*/ 	.word	0x00000010
        /*1098*/ 	.word	0x00019c00
        /*109c*/ 	.short	0x010a
        /*109e*/ 	.byte	0x3f
	.zero		1


	//   ....[90]....
        /*10a0*/ 	.word	0x00023300
        /*10a4*/ 	.word	0x00000003
        /*10a8*/ 	.word	0x00019c30
        /*10ac*/ 	.short	0x010a
        /*10ae*/ 	.byte	0x3f
	.zero		1


	//   ....[91]....
        /*10b0*/ 	.word	0x00023350
        /*10b4*/ 	.word	0x00000005
        /*10b8*/ 	.word	0x00019c30
        /*10bc*/ 	.short	0x010a
        /*10be*/ 	.byte	0x3f
	.zero		1


	//   ....[92]....
        /*10c0*/ 	.word	0x000233a0
        /*10c4*/ 	.word	0x00000013
        /*10c8*/ 	.word	0x00019c50
        /*10cc*/ 	.short	0x010a
        /*10ce*/ 	.byte	0x3f
	.zero		1


	//   ....[93]....
        /*10d0*/ 	.word	0x000233f0
        /*10d4*/ 	.word	0x00000015
        /*10d8*/ 	.word	0x00019c30
        /*10dc*/ 	.short	0x010a
        /*10de*/ 	.byte	0x3f
	.zero		1


	//   ....[94]....
        /*10e0*/ 	.word	0x00023440
        /*10e4*/ 	.word	0x0000009a
        /*10e8*/ 	.word	0x00019c50
        /*10ec*/ 	.short	0x010a
        /*10ee*/ 	.byte	0x3f
	.zero		1


	//   ....[95]....
        /*10f0*/ 	.word	0x00023490
        /*10f4*/ 	.word	0x0000009a
        /*10f8*/ 	.word	0x00019c30
        /*10fc*/ 	.short	0x010a
        /*10fe*/ 	.byte	0x3f
	.zero		1


	//   ....[96]....
        /*1100*/ 	.word	0x000234e0
        /*1104*/ 	.word	0x00000015
        /*1108*/ 	.word	0x00019c50
        /*110c*/ 	.short	0x010a
        /*110e*/ 	.byte	0x3f
	.zero		1


	//   ....[97]....
        /*1110*/ 	.word	0x00023530
        /*1114*/ 	.word	0x00000005
        /*1118*/ 	.word	0x00019c50
        /*111c*/ 	.short	0x010a
        /*111e*/ 	.byte	0x3f
	.zero		1


	//   ....[98]....
        /*1120*/ 	.word	0x000236d0
        /*1124*/ 	.word	0x00000017
        /*1128*/ 	.word	0x00019c20
        /*112c*/ 	.short	0x010a
        /*112e*/ 	.byte	0x3f
	.zero		1


	//   ....[99]....
        /*1130*/ 	.word	0x00023720
        /*1134*/ 	.word	0x0000000a
        /*1138*/ 	.word	0x00019ca0
        /*113c*/ 	.short	0x010a
        /*113e*/ 	.byte	0x3f
	.zero		1


	//   ....[100]....
        /*1140*/ 	.word	0x00023770
        /*1144*/ 	.word	0x0000000a
        /*1148*/ 	.word	0x00019cc0
        /*114c*/ 	.short	0x010a
        /*114e*/ 	.byte	0x3f
	.zero		1


	//   ....[101]....
        /*1150*/ 	.word	0x000237c0
        /*1154*/ 	.word	0x00000009
        /*1158*/ 	.word	0x00019ca0
        /*115c*/ 	.short	0x010a
        /*115e*/ 	.byte	0x3f
	.zero		1


	//   ....[102]....
        /*1160*/ 	.word	0x00023810
        /*1164*/ 	.word	0x00000009
        /*1168*/ 	.word	0x00019cc0
        /*116c*/ 	.short	0x010a
        /*116e*/ 	.byte	0x3f
	.zero		1


	//   ....[103]....
        /*1170*/ 	.word	0x000239b0
        /*1174*/ 	.word	0x00000004
        /*1178*/ 	.word	0x00019c80
        /*117c*/ 	.short	0x010a
        /*117e*/ 	.byte	0x3f
	.zero		1


	//   ....[104]....
        /*1180*/ 	.word	0x00023a00
        /*1184*/ 	.word	0x00000004
        /*1188*/ 	.word	0x00019c40
        /*118c*/ 	.short	0x010a
        /*118e*/ 	.byte	0x3f
	.zero		1


	//   ....[105]....
        /*1190*/ 	.word	0x00023e30
        /*1194*/ 	.word	0x00000017
        /*1198*/ 	.word	0x00019c20
        /*119c*/ 	.short	0x010a
        /*119e*/ 	.byte	0x3f
	.zero		1


	//   ....[106]....
        /*11a0*/ 	.word	0x00023e80
        /*11a4*/ 	.word	0x00000006
        /*11a8*/ 	.word	0x00019c80
        /*11ac*/ 	.short	0x010a
        /*11ae*/ 	.byte	0x3f
	.zero		1


	//   ....[107]....
        /*11b0*/ 	.word	0x00023ed0
        /*11b4*/ 	.word	0x00000006
        /*11b8*/ 	.word	0x00019c40
        /*11bc*/ 	.short	0x010a
        /*11be*/ 	.byte	0x3f
	.zero		1


	//   ....[108]....
        /*11c0*/ 	.word	0x00023f20
        /*11c4*/ 	.word	0x00000003
        /*11c8*/ 	.word	0x00019c70
        /*11cc*/ 	.short	0x010a
        /*11ce*/ 	.byte	0x3f
	.zero		1


	//   ....[109]....
        /*11d0*/ 	.word	0x00023f70
        /*11d4*/ 	.word	0x00000003
        /*11d8*/ 	.word	0x00019c60
        /*11dc*/ 	.short	0x010a
        /*11de*/ 	.byte	0x3f
	.zero		1


	//   ....[110]....
        /*11e0*/ 	.word	0x00023fc0
        /*11e4*/ 	.word	0x00000003
        /*11e8*/ 	.word	0x00019c70
        /*11ec*/ 	.short	0x010a
        /*11ee*/ 	.byte	0x3f
	.zero		1


	//   ....[111]....
        /*11f0*/ 	.word	0x00024010
        /*11f4*/ 	.word	0x00000003
        /*11f8*/ 	.word	0x00019c60
        /*11fc*/ 	.short	0x010a
        /*11fe*/ 	.byte	0x3f
	.zero		1


	//   ....[112]....
        /*1200*/ 	.word	0x000249a0
        /*1204*/ 	.word	0x00000009
        /*1208*/ 	.word	0x00019c20
        /*120c*/ 	.short	0x010a
        /*120e*/ 	.byte	0x3f
	.zero		1


	//   ....[113]....
        /*1210*/ 	.word	0x00024b40
        /*1214*/ 	.word	0x00000007
        /*1218*/ 	.word	0x00000000
        /*121c*/ 	.short	0x010a
        /*121e*/ 	.byte	0x3f
	.zero		1


	//   ....[114]....
        /*1220*/ 	.word	0x00024b90
        /*1224*/ 	.word	0x00000003
        /*1228*/ 	.word	0x00000000
        /*122c*/ 	.short	0x010a
        /*122e*/ 	.byte	0x3f
	.zero		1


	//   ....[115]....
        /*1230*/ 	.word	0x00024be0
        /*1234*/ 	.word	0x00000003
        /*1238*/ 	.word	0x00019c60
        /*123c*/ 	.short	0x010a
        /*123e*/ 	.byte	0x3f
	.zero		1


	//   ....[116]....
        /*1240*/ 	.word	0x00024c30
        /*1244*/ 	.word	0x00000005
        /*1248*/ 	.word	0x00019c60
        /*124c*/ 	.short	0x010a
        /*124e*/ 	.byte	0x3f
	.zero		1


	//   ....[117]....
        /*1250*/ 	.word	0x00024c80
        /*1254*/ 	.word	0x00000003
        /*1258*/ 	.word	0x00019c80
        /*125c*/ 	.short	0x010a
        /*125e*/ 	.byte	0x3f
	.zero		1


	//----- nvinfo : EIATTR_NUM_MBARRIERS
	.align		4
.L_237:
        /*1260*/ 	.byte	0x03, 0x38
        /*1262*/ 	.short	0x0016


	//----- nvinfo : EIATTR_EXIT_INSTR_OFFSETS
	.align		4
        /*1264*/ 	.byte	0x04, 0x1c
        /*1266*/ 	.short	(.L_239 - .L_238)


	//   ....[0]....
.L_238:
        /*1268*/ 	.word	0x00022da0


	//----- nvinfo : EIATTR_MAX_THREADS
	.align		4
.L_239:
        /*126c*/ 	.byte	0x04, 0x05
        /*126e*/ 	.short	(.L_241 - .L_240)
.L_240:
        /*1270*/ 	.word	0x00000200
        /*1274*/ 	.word	0x00000001
        /*1278*/ 	.word	0x00000001


	//----- nvinfo : EIATTR_CRS_STACK_SIZE
	.align		4
.L_241:
        /*127c*/ 	.byte	0x04, 0x1e
        /*127e*/ 	.short	(.L_243 - .L_242)
.L_242:
        /*1280*/ 	.word	0x00000000


	//----- nvinfo : EIATTR_CBANK_PARAM_SIZE
	.align		4
.L_243:
        /*1284*/ 	.byte	0x03, 0x19
        /*1286*/ 	.short	0x0af0


	//----- nvinfo : EIATTR_PARAM_CBANK
	.align		4
        /*1288*/ 	.byte	0x04, 0x0a
        /*128a*/ 	.short	(.L_245 - .L_244)
	.align		4
.L_244:
        /*128c*/ 	.word	index@(.nv.constant0._ZN7cutlass13device_kernelIN5flash11enable_sm90INS1_16FlashAttnFwdSm90INS1_25CollectiveMainloopFwdSm90ILi2EN4cute5tupleIJNS5_1CILi1EEES8_S8_EEENS6_IJNS7_ILi192EEENS7_ILi128EEENS7_ILi96EEEEEELi96ENS_12float_e4m3_tEfNS_4arch4Sm90ELb0ELb1ELb1ELb1ELb0ELb1ELb0ELb1ELb1ELb1ELb0ELb0EEENS1_21CollectiveEpilogueFwdINS6_IJSA_SC_SB_EEES9_NS_10bfloat16_tESG_Li384ELb1ELb1ELb0ELb1EEENS1_36VarlenDynamicPersistentTileSchedulerILi192ELi128ELi384ELi128ELb0ELb1ELb1ELb1ELb0ELb1EEEEEEEEEvNT_6ParamsE)
        /*1290*/ 	.short	0x0210
        /*1292*/ 	.short	0x0af0


	//----- nvinfo : EIATTR_SW_WAR
	.align		4
.L_245:
        /*1294*/ 	.byte	0x04, 0x36
        /*1296*/ 	.short	(.L_247 - .L_246)
.L_246:
        /*1298*/ 	.word	0x00000008
.L_247:


//--------------------- .nv.info._ZN7cutlass13device_kernelIN5flash11enable_sm90INS1_16FlashAttnFwdSm90INS1_25CollectiveMainloopFwdSm90ILi2EN4cute5tupleIJNS5_1CILi1EEES8_S8_EEENS6_IJNS7_ILi192EEENS7_ILi128EEENS7_ILi96EEEEEELi96ENS_12float_e4m3_tEfNS_4arch4Sm90ELb1ELb0ELb1ELb0ELb0ELb0ELb0ELb1ELb1ELb1ELb0ELb0EEENS1_21CollectiveEpilogueFwdINS6_IJSA_SC_SB_EEES9_NS_10bfloat16_tESG_Li384ELb0ELb1ELb0ELb1EEENS1_30DynamicPersistentTileSchedulerILi384ELi128ELb0ELb1ELb1EEEEEEEEEvNT_6ParamsE --------------------------
	.section	.nv.info._ZN7cutlass13device_kernelIN5flash11enable_sm90INS1_16FlashAttnFwdSm90INS1_25CollectiveMainloopFwdSm90ILi2EN4cute5tupleIJNS5_1CILi1EEES8_S8_EEENS6_IJNS7_ILi192EEENS7_ILi128EEENS7_ILi96EEEEEELi96ENS_12float_e4m3_tEfNS_4arch4Sm90ELb1ELb0ELb1ELb0ELb0ELb0ELb0ELb1ELb1ELb1ELb0ELb0EEENS1_21CollectiveEpilogueFwdINS6_IJSA_SC_SB_EEES9_NS_10bfloat16_tESG_Li384ELb0ELb1ELb0ELb1EEENS1_30DynamicPersistentTileSchedulerILi384ELi128ELb0ELb1ELb1EEEEEEEEEvNT_6ParamsE,"",@"SHT_CUDA_INFO"
	.sectionflags	@""
	.align	4


	//----- nvinfo : EIATTR_CUDA_API_VERSION
	.align		4
        /*0000*/ 	.byte	0x04, 0x37
        /*0002*/ 	.short	(.L_249 - .L_248)
.L_248:
        /*0004*/ 	.word	0x00000082


	//----- nvinfo : EIATTR_KPARAM_INFO
	.align		4
.L_249:
        /*0008*/ 	.byte	0x04, 0x17
        /*000a*/ 	.short	(.L_251 - .L_250)
.L_250:
        /*000c*/ 	.word	0x00000000
        /*0010*/ 	.short	0x0000
        /*0012*/ 	.short	0x0070
        /*0014*/ 	.byte	0x00, 0xf0, 0x01, 0x2a


	//----- nvinfo : EIATTR_SPARSE_MMA_MASK
	.align		4
.L_251:
        /*0018*/ 	.byte	0x03, 0x50
        /*001a*/ 	.short	0x0000


	//----- nvinfo : EIATTR_MAXREG_COUNT
	.align		4
        /*001c*/ 	.byte	0x03, 0x1b
        /*001e*/ 	.short	0x0080


	//----- nvinfo : EIATTR_NUM_BARRIERS
	.align		4
        /*0020*/ 	.byte	0x02, 0x4c
        /*0022*/ 	.byte	0x09
	.zero		1


	//----- nvinfo : EIATTR_EXTERNS
	.align		4
        /*0024*/ 	.byte	0x04, 0x0f
        /*0026*/ 	.short	(.L_253 - .L_252)


	//   ....[0]....
	.align		4
.L_252:
        /*0028*/ 	.word	index@(__assertfail)


	//----- nvinfo : EIATTR_ANNOTATIONS
	.align		4
.L_253:
        /*002c*/ 	.byte	0x04, 0x55
        /*002e*/ 	.short	(.L_255 - .L_254)


	//   ....[0]....
.L_254:
        /*0030*/ 	.word	0x00000001
        /*0034*/ 	.byte	0x70, 0xba, 0x00, 0x00, 0x01, 0x00, 0x00, 0x00, 0x50, 0xbb, 0x00, 0x00, 0x01, 0x00, 0x00, 0x00
        /*0044*/ 	.byte	0x50, 0xdb, 0x00, 0x00, 0x01, 0x00, 0x00, 0x00, 0x70, 0xdb, 0x00, 0x00, 0x01, 0x00, 0x00, 0x00
        /*0054*/ 	.byte	0x90, 0xf3, 0x00, 0x00


	//----- nvinfo : EIATTR_MERCURY_ISA_VERSION
	.align		4
.L_255:
        /*0058*/ 	.byte	0x03, 0x5f
        /*005a*/ 	.short	0x0101


	//----- nvinfo : EIATTR_INT_WARP_WIDE_INSTR_OFFSETS
	.align		4
        /*005c*/ 	.byte	0x04, 0x31
        /*005e*/ 	.short	(.L_257 - .L_256)


	//   ....[0]....
.L_256:
        /*0060*/ 	.word	0x00000130


	//   ....[1]....
        /*0064*/ 	.word	0x00000170


	//   ....[2]....
        /*0068*/ 	.word	0x000001e0


	//   ....[3]....
        /*006c*/ 	.word	0x0000c320


	//   ....[4]....
        /*0070*/ 	.word	0x0000c3b0


	//   ....[5]....
        /*0074*/ 	.word	0x0000ec80


	//   ....[6]....
        /*0078*/ 	.word	0x0000ed10


	//----- nvinfo : EIATTR_COOP_GROUP_MASK_REGIDS
	.align		4
.L_257:
        /*007c*/ 	.byte	0x04, 0x29
        /*007e*/ 	.short	(.L_259 - .L_258)


	//   ....[0]....
.L_258:
        /*0080*/ 	.word	0xffffffff


	//   ....[1]....
        /*0084*/ 	.word	0xffffffff


	//   ....[2]....
        /*0088*/ 	.word	0xffffffff


	//   ....[3]....
        /*008c*/ 	.word	0xffffffff


	//   ....[4]....
        /*0090*/ 	.word	0xffffffff


	//   ....[5]....
        /*0094*/ 	.word	0xffffffff


	//   ....[6]....
        /*0098*/ 	.word	0xffffffff


	//   ....[7]....
        /*009c*/ 	.word	0xffffffff


	//   ....[8]....
        /*00a0*/ 	.word	0xffffffff


	//   ....[9]....
        /*00a4*/ 	.word	0xffffffff


	//   ....[10]....
        /*00a8*/ 	.word	0xffffffff


	//   ....[11]....
        /*00ac*/ 	.word	0xffffffff


	//   ....[12]....
        /*00b0*/ 	.word	0xffffffff


	//   ....[13]....
        /*00b4*/ 	.word	0xffffffff


	//   ....[14]....
        /*00b8*/ 	.word	0xffffffff


	//   ....[15]....
        /*00bc*/ 	.word	0xffffffff


	//   ....[16]....
        /*00c0*/ 	.word	0xffffffff


	//   ....[17]....
        /*00c4*/ 	.word	0xffffffff


	//   ....[18]....
        /*00c8*/ 	.word	0xffffffff


	//   ....[19]....
        /*00cc*/ 	.word	0xffffffff


	//   ....[20]....
        /*00d0*/ 	.word	0xffffffff


	//   ....[21]....
        /*00d4*/ 	.word	0xffffffff


	//   ....[22]....
        /*00d8*/ 	.word	0xffffffff


	//   ....[23]....
        /*00dc*/ 	.word	0xffffffff


	//   ....[24]....
        /*00e0*/ 	.word	0xffffffff


	//   ....[25]....
        /*00e4*/ 	.word	0xffffffff


	//   ....[26]....
        /*00e8*/ 	.word	0xffffffff


	//   ....[27]....
        /*00ec*/ 	.word	0xffffffff


	//   ....[28]....
        /*00f0*/ 	.word	0xffffffff


	//   ....[29]....
        /*00f4*/ 	.word	0xffffffff


	//   ....[30]....
        /*00f8*/ 	.word	0xffffffff


	//   ....[31]....
        /*00fc*/ 	.word	0xffffffff


	//   ....[32]....
        /*0100*/ 	.word	0xffffffff


	//   ....[33]....
        /*0104*/ 	.word	0xffffffff


	//   ....[34]....
        /*0108*/ 	.word	0xffffffff


	//   ....[35]....
        /*010c*/ 	.word	0xffffffff


	//   ....[36]....
        /*0110*/ 	.word	0xffffffff


	//   ....[37]....
        /*0114*/ 	.word	0xffffffff


	//   ....[38]....
        /*0118*/ 	.word	0xffffffff


	//   ....[39]....
        /*011c*/ 	.word	0xffffffff


	//   ....[40]....
        /*0120*/ 	.word	0xffffffff


	//   ....[41]....
        /*0124*/ 	.word	0xffffffff


	//   ....[42]....
        /*0128*/ 	.word	0xffffffff


	//   ....[43]....
        /*012c*/ 	.word	0xffffffff


	//   ....[44]....
        /*0130*/ 	.word	0xffffffff


	//   ....[45]....
        /*0134*/ 	.word	0xffffffff


	//   ....[46]....
        /*0138*/ 	.word	0xffffffff


	//   ....[47]....
        /*013c*/ 	.word	0xffffffff


	//   ....[48]....
        /*0140*/ 	.word	0xffffffff


	//   ....[49]....
        /*0144*/ 	.word	0xffffffff


	//   ....[50]....
        /*0148*/ 	.word	0xffffffff


	//   ....[51]....
        /*014c*/ 	.word	0xffffffff


	//   ....[52]....
        /*0150*/ 	.word	0xffffffff


	//   ....[53]....
        /*0154*/ 	.word	0xffffffff


	//   ....[54]....
        /*0158*/ 	.word	0xffffffff


	//   ....[55]....
        /*015c*/ 	.word	0xffffffff


	//   ....[56]....
        /*0160*/ 	.word	0xffffffff


	//   ....[57]....
        /*0164*/ 	.word	0xffffffff


	//   ....[58]....
        /*0168*/ 	.word	0xffffffff


	//   ....[59]....
        /*016c*/ 	.word	0xffffffff


	//   ....[60]....
        /*0170*/ 	.word	0xffffffff


	//   ....[61]....
        /*0174*/ 	.word	0xffffffff


	//   ....[62]....
        /*0178*/ 	.word	0xffffffff


	//   ....[63]....
        /*017c*/ 	.word	0xffffffff


	//   ....[64]....
        /*0180*/ 	.word	0xffffffff


	//   ....[65]....
        /*0184*/ 	.word	0xffffffff


	//   ....[66]....
        /*0188*/ 	.word	0xffffffff


	//   ....[67]....
        /*018c*/ 	.word	0xffffffff


	//   ....[68]....
        /*0190*/ 	.word	0xffffffff


	//   ....[69]....
        /*0194*/ 	.word	0xffffffff


	//   ....[70]....
        /*0198*/ 	.word	0xffffffff


	//   ....[71]....
        /*019c*/ 	.word	0xffffffff


	//   ....[72]....
        /*01a0*/ 	.word	0xffffffff


	//   ....[73]....
        /*01a4*/ 	.word	0xffffffff


	//   ....[74]....
        /*01a8*/ 	.word	0x0500000f


	//   ....[75]....
        /*01ac*/ 	.word	0x0500000f


	//   ....[76]....
        /*01b0*/ 	.word	0x0500000f


	//   ....[77]....
        /*01b4*/ 	.word	0x0500000f


	//   ....[78]....
        /*01b8*/ 	.word	0x0500000f


	//   ....[79]....
        /*01bc*/ 	.word	0x0500000f


	//   ....[80]....
        /*01c0*/ 	.word	0x0500000f


	//   ....[81]....
        /*01c4*/ 	.word	0x0500000f


	//----- nvinfo : EIATTR_COOP_GROUP_INSTR_OFFSETS
	.align		4
.L_259:
        /*01c8*/ 	.byte	0x04, 0x28
        /*01ca*/ 	.short	(.L_261 - .L_260)


	//   ....[0]....
.L_260:
        /*01cc*/ 	.word	0x00000060


	//   ....[1]....
        /*01d0*/ 	.word	0x00000140


	//   ....[2]....
        /*01d4*/ 	.word	0x00000190


	//   ....[3]....
        /*01d8*/ 	.word	0x000003c0


	//   ....[4]....
        /*01dc*/ 	.word	0x00000520


	//   ....[5]....
        /*01e0*/ 	.word	0x00000640


	//   ....[6]....
        /*01e4*/ 	.word	0x000007a0


	//   ....[7]....
        /*01e8*/ 	.word	0x00001390


	//   ....[8]....
        /*01ec*/ 	.word	0x00001d60


	//   ....[9]....
        /*01f0*/ 	.word	0x00002390


	//   ....[10]....
        /*01f4*/ 	.word	0x00002b70


	//   ....[11]....
        /*01f8*/ 	.word	0x00002be0


	//   ....[12]....
        /*01fc*/ 	.word	0x00003630


	//   ....[13]....
        /*0200*/ 	.word	0x000036c0


	//   ....[14]....
        /*0204*/ 	.word	0x00004b20


	//   ....[15]....
        /*0208*/ 	.word	0x00004b50


	//   ....[16]....
        /*020c*/ 	.word	0x000054f0


	//   ....[17]....
        /*0210*/ 	.word	0x00005650


	//   ....[18]....
        /*0214*/ 	.word	0x00005ef0


	//   ....[19]....
        /*0218*/ 	.word	0x00005fa0


	//   ....[20]....
        /*021c*/ 	.word	0x00008080


	//   ....[21]....
        /*0220*/ 	.word	0x000080a0


	//   ....[22]....
        /*0224*/ 	.word	0x000080e0


	//   ....[23]....
        /*0228*/ 	.word	0x000080f0


	//   ....[24]....
        /*022c*/ 	.word	0x00009700


	//   ....[25]....
        /*0230*/ 	.word	0x00009720


	//   ....[26]....
        /*0234*/ 	.word	0x00009790


	//   ....[27]....
        /*0238*/ 	.word	0x000097a0


	//   ....[28]....
        /*023c*/ 	.word	0x0000a7d0


	//   ....[29]....
        /*0240*/ 	.word	0x0000a7e0


	//   ....[30]....
        /*0244*/ 	.word	0x0000a7f0


	//   ....[31]....
        /*0248*/ 	.word	0x0000a800


	//   ....[32]....
        /*024c*/ 	.word	0x0000a810


	//   ....[33]....
        /*0250*/ 	.word	0x0000a820


	//   ....[34]....
        /*0254*/ 	.word	0x0000a830


	//   ....[35]....
        /*0258*/ 	.word	0x0000a840


	//   ....[36]....
        /*025c*/ 	.word	0x0000a860


	//   ....[37]....
        /*0260*/ 	.word	0x0000a870


	//   ....[38]....
        /*0264*/ 	.word	0x0000a880


	//   ....[39]....
        /*0268*/ 	.word	0x0000a890


	//   ....[40]....
        /*026c*/ 	.word	0x0000a8a0


	//   ....[41]....
        /*0270*/ 	.word	0x0000a8b0


	//   ....[42]....
        /*0274*/ 	.word	0x0000a8c0


	//   ....[43]....
        /*0278*/ 	.word	0x0000a8d0


	//   ....[44]....
        /*027c*/ 	.word	0x0000a8e0


	//   ....[45]....
        /*0280*/ 	.word	0x0000a8f0


	//   ....[46]....
        /*0284*/ 	.word	0x0000a920


	//   ....[47]....
        /*0288*/ 	.word	0x0000a940


	//   ....[48]....
        /*028c*/ 	.word	0x0000a960


	//   ....[49]....
        /*0290*/ 	.word	0x0000a970


	//   ....[50]....
        /*0294*/ 	.word	0x0000a980


	//   ....[51]....
        /*0298*/ 	.word	0x0000a990


	//   ....[52]....
        /*029c*/ 	.word	0x0000aa40


	//   ....[53]....
        /*02a0*/ 	.word	0x0000aaa0


	//   ....[54]....
        /*02a4*/ 	.word	0x0000aad0


	//   ....[55]....
        /*02a8*/ 	.word	0x0000ab00


	//   ....[56]....
        /*02ac*/ 	.word	0x0000af80


	//   ....[57]....
        /*02b0*/ 	.word	0x0000afb0


	//   ....[58]....
        /*02b4*/ 	.word	0x0000b0c0


	//   ....[59]....
        /*02b8*/ 	.word	0x0000b0e0


	//   ....[60]....
        /*02bc*/ 	.word	0x0000b7b0


	//   ....[61]....
        /*02c0*/ 	.word	0x0000b7c0


	//   ....[62]....
        /*02c4*/ 	.word	0x0000b8c0


	//   ....[63]....
        /*02c8*/ 	.word	0x0000b8e0


	//   ....[64]....
        /*02cc*/ 	.word	0x0000baa0


	//   ....[65]....
        /*02d0*/ 	.word	0x0000ca90


	//   ....[66]....
        /*02d4*/ 	.word	0x0000d860


	//   ....[67]....
        /*02d8*/ 	.word	0x0000d890


	//   ....[68]....
        /*02dc*/ 	.word	0x0000d8c0


	//   ....[69]....
        /*02e0*/ 	.word	0x0000d8e0


	//   ....[70]....
        /*02e4*/ 	.word	0x0000d8f0


	//   ....[71]....
        /*02e8*/ 	.word	0x0000d9c0


	//   ....[72]....
        /*02ec*/ 	.word	0x0000f320


	//   ....[73]....
        /*02f0*/ 	.word	0x0000f4b0


	//   ....[74]....
        /*02f4*/ 	.word	0x0000fa80


	//   ....[75]....
        /*02f8*/ 	.word	0x0000fc30


	//   ....[76]....
        /*02fc*/ 	.word	0x0000fc90


	//   ....[77]....
        /*0300*/ 	.word	0x0000fd20


	//   ....[78]....
        /*0304*/ 	.word	0x0000fe00


	//   ....[79]....
        /*0308*/ 	.word	0x0000fe90


	//   ....[80]....
        /*030c*/ 	.word	0x0000ff60


	//   ....[81]....
        /*0310*/ 	.word	0x000102a0


	//----- nvinfo : EIATTR_REG_RECONFIG
	.align		4
.L_261:
        /*0314*/ 	.byte	0x01, 0x54
	.zero		2


	//----- nvinfo : EIATTR_SYSCALL_OFFSETS
	.align		4
        /*0318*/ 	.byte	0x04, 0x46
        /*031a*/ 	.short	(.L_263 - .L_262)


	//   ....[0]....
.L_262:
        /*031c*/ 	.word	0x00001570


	//   ....[1]....
        /*0320*/ 	.word	0x0000c510


	//   ....[2]....
        /*0324*/ 	.word	0x0000c680


	//   ....[3]....
        /*0328*/ 	.word	0x0000c7d0


	//   ....[4]....
        /*032c*/ 	.word	0x0000c910


	//   ....[5]....
        /*0330*/ 	.word	0x0000d380


	//----- nvinfo : EIATTR_MBARRIER_INSTR_OFFSETS
	.align		4
.L_263:
        /*0334*/ 	.byte	0x04, 0x39
        /*0336*/ 	.short	(.L_265 - .L_264)


	//   ....[0]....
.L_264:
        /*0338*/ 	.word	0x00000270
        /*033c*/ 	.word	0x000000ff
        /*0340*/ 	.word	0x00019c00
        /*0344*/ 	.short	0x0100
        /*0346*/ 	.byte	0x08
	.zero		1


	//   ....[1]....
        /*0348*/ 	.word	0x00000280
        /*034c*/ 	.word	0x000000ff
        /*0350*/ 	.word	0x00019c20
        /*0354*/ 	.short	0x0100
        /*0356*/ 	.byte	0x08
	.zero		1


	//   ....[2]....
        /*0358*/ 	.word	0x00000370
        /*035c*/ 	.word	0x000000ff
        /*0360*/ 	.word	0x00019c30
        /*0364*/ 	.short	0x0100
        /*0366*/ 	.byte	0x08
	.zero		1


	//   ....[3]....
        /*0368*/ 	.word	0x00000380
        /*036c*/ 	.word	0x000000ff
        /*0370*/ 	.word	0x00019c40
        /*0374*/ 	.short	0x0100
        /*0376*/ 	.byte	0x08
	.zero		1


	//   ....[4]....
        /*0378*/ 	.word	0x00000390
        /*037c*/ 	.word	0x000000ff
        /*0380*/ 	.word	0x00019c38
        /*0384*/ 	.short	0x0100
        /*0386*/ 	.byte	0x08
	.zero		1


	//   ....[5]....
        /*0388*/ 	.word	0x000003a0
        /*038c*/ 	.word	0x000000ff
        /*0390*/ 	.word	0x00019c48
        /*0394*/ 	.short	0x0100
        /*0396*/ 	.byte	0x08
	.zero		1


	//   ....[6]....
        /*0398*/ 	.word	0x000004d0
        /*039c*/ 	.word	0x000000ff
        /*03a0*/ 	.word	0x00019c50
        /*03a4*/ 	.short	0x0100
        /*03a6*/ 	.byte	0x08
	.zero		1


	//   ....[7]....
        /*03a8*/ 	.word	0x000004e0
        /*03ac*/ 	.word	0x000000ff
        /*03b0*/ 	.word	0x00019c60
        /*03b4*/ 	.short	0x0100
        /*03b6*/ 	.byte	0x08
	.zero		1


	//   ....[8]....
        /*03b8*/ 	.word	0x000004f0
        /*03bc*/ 	.word	0x000000ff
        /*03c0*/ 	.word	0x00019c58
        /*03c4*/ 	.short	0x0100
        /*03c6*/ 	.byte	0x08
	.zero		1


	//   ....[9]....
        /*03c8*/ 	.word	0x00000500
        /*03cc*/ 	.word	0x000000ff
        /*03d0*/ 	.word	0x00019c68
        /*03d4*/ 	.short	0x0100
        /*03d6*/ 	.byte	0x08
	.zero		1


	//   ....[10]....
        /*03d8*/ 	.word	0x000005f0
        /*03dc*/ 	.word	0x000000ff
        /*03e0*/ 	.word	0x00019c70
        /*03e4*/ 	.short	0x0100
        /*03e6*/ 	.byte	0x06
	.zero		1


	//   ....[11]....
        /*03e8*/ 	.word	0x00000600
        /*03ec*/ 	.word	0x000000ff
        /*03f0*/ 	.word	0x00019c80
        /*03f4*/ 	.short	0x0100
        /*03f6*/ 	.byte	0x06
	.zero		1


	//   ....[12]....
        /*03f8*/ 	.word	0x00000610
        /*03fc*/ 	.word	0x000000ff
        /*0400*/ 	.word	0x00019c78
        /*0404*/ 	.short	0x0100
        /*0406*/ 	.byte	0x06
	.zero		1


	//   ....[13]....
        /*0408*/ 	.word	0x00000620
        /*040c*/ 	.word	0x000000ff
        /*0410*/ 	.word	0x00019c88
        /*0414*/ 	.short	0x0100
        /*0416*/ 	.byte	0x06
	.zero		1


	//   ....[14]....
        /*0418*/ 	.word	0x00000750
        /*041c*/ 	.word	0x000000ff
        /*0420*/ 	.word	0x00019c90
        /*0424*/ 	.short	0x0100
        /*0426*/ 	.byte	0x08
	.zero		1


	//   ....[15]....
        /*0428*/ 	.word	0x00000760
        /*042c*/ 	.word	0x000000ff
        /*0430*/ 	.word	0x00019ca0
        /*0434*/ 	.short	0x0100
        /*0436*/ 	.byte	0x08
	.zero		1


	//   ....[16]....
        /*0438*/ 	.word	0x00000770
        /*043c*/ 	.word	0x000000ff
        /*0440*/ 	.word	0x00019c98
        /*0444*/ 	.short	0x0100
        /*0446*/ 	.byte	0x08
	.zero		1


	//   ....[17]....
        /*0448*/ 	.word	0x00000780
        /*044c*/ 	.word	0x000000ff
        /*0450*/ 	.word	0x00019ca8
        /*0454*/ 	.short	0x0100
        /*0456*/ 	.byte	0x08
	.zero		1


	//   ....[18]....
        /*0458*/ 	.word	0x000008b0
        /*045c*/ 	.word	0x000000ff
        /*0460*/ 	.word	0x00019cb0
        /*0464*/ 	.short	0x0100
        /*0466*/ 	.byte	0x08
	.zero		1


	//   ....[19]....
        /*0468*/ 	.word	0x000008c0
        /*046c*/ 	.word	0x000000ff
        /*0470*/ 	.word	0x00019cc0
        /*0474*/ 	.short	0x0100
        /*0476*/ 	.byte	0x08
	.zero		1


	//   ....[20]....
        /*0478*/ 	.word	0x000008d0
        /*047c*/ 	.word	0x000000ff
        /*0480*/ 	.word	0x00019cb8
        /*0484*/ 	.short	0x0100
        /*0486*/ 	.byte	0x08
	.zero		1


	//   ....[21]....
        /*0488*/ 	.word	0x000008e0
        /*048c*/ 	.word	0x000000ff
        /*0490*/ 	.word	0x00019cc8
        /*0494*/ 	.short	0x0100
        /*0496*/ 	.byte	0x08
	.zero		1


	//   ....[22]....
        /*0498*/ 	.word	0x000018c0
        /*049c*/ 	.word	0x000000ff
        /*04a0*/ 	.word	0x00019c00
        /*04a4*/ 	.short	0x010a
        /*04a6*/ 	.byte	0x2d
	.zero		1


	//   ....[23]....
        /*04a8*/ 	.word	0x00001960
        /*04ac*/ 	.word	0x00000002
        /*04b0*/ 	.word	0x00019c30
        /*04b4*/ 	.short	0x010a
        /*04b6*/ 	.byte	0x3f
	.zero		1


	//   ....[24]....
        /*04b8*/ 	.word	0x000019c0
        /*04bc*/ 	.word	0x00000002
        /*04c0*/ 	.word	0x00019c30
        /*04c4*/ 	.short	0x010a
        /*04c6*/ 	.byte	0x3f
	.zero		1


	//   ....[25]....
        /*04c8*/ 	.word	0x00003b20
        /*04cc*/ 	.word	0x00000030
        /*04d0*/ 	.word	0x00000000
        /*04d4*/ 	.short	0x0101
        /*04d6*/ 	.byte	0x3f
	.zero		1


	//   ....[26]....
        /*04d8*/ 	.word	0x000043c0
        /*04dc*/ 	.word	0x000000ff
        /*04e0*/ 	.word	0x00019c30
        /*04e4*/ 	.short	0x010a
        /*04e6*/ 	.byte	0x17
	.zero		1


	//   ....[27]....
        /*04e8*/ 	.word	0x00004400
        /*04ec*/ 	.word	0x000000ff
        /*04f0*/ 	.word	0x00019c30
        /*04f4*/ 	.short	0x010a
        /*04f6*/ 	.byte	0x17
	.zero		1


	//   ....[28]....
        /*04f8*/ 	.word	0x00004560
        /*04fc*/ 	.word	0x000000ff
        /*0500*/ 	.word	0x00019c50
        /*0504*/ 	.short	0x010a
        /*0506*/ 	.byte	0x0e
	.zero		1


	//   ....[29]....
        /*0508*/ 	.word	0x000045a0
        /*050c*/ 	.word	0x000000ff
        /*0510*/ 	.word	0x00019c50
        /*0514*/ 	.short	0x010a
        /*0516*/ 	.byte	0x0e
	.zero		1


	//   ....[30]....
        /*0518*/ 	.word	0x00006840
        /*051c*/ 	.word	0x00000002
        /*0520*/ 	.word	0x00000000
        /*0524*/ 	.short	0x0101
        /*0526*/ 	.byte	0x3f
	.zero		1


	//   ....[31]....
        /*0528*/ 	.word	0x00006b30
        /*052c*/ 	.word	0x000000ff
        /*0530*/ 	.word	0x00000000
        /*0534*/ 	.short	0x0101
        /*0536*/ 	.byte	0x06
	.zero		1


	//   ....[32]....
        /*0538*/ 	.word	0x000070f0
        /*053c*/ 	.word	0x000000ff
        /*0540*/ 	.word	0x00019c30
        /*0544*/ 	.short	0x010a
        /*0546*/ 	.byte	0x06
	.zero		1


	//   ....[33]....
        /*0548*/ 	.word	0x00007130
        /*054c*/ 	.word	0x000000ff
        /*0550*/ 	.word	0x00019c30
        /*0554*/ 	.short	0x010a
        /*0556*/ 	.byte	0x06
	.zero		1


	//   ....[34]....
        /*0558*/ 	.word	0x00007290
        /*055c*/ 	.word	0x000000ff
        /*0560*/ 	.word	0x00019c50
        /*0564*/ 	.short	0x010a
        /*0566*/ 	.byte	0x0e
	.zero		1


	//   ....[35]....
        /*0568*/ 	.word	0x000072d0
        /*056c*/ 	.word	0x000000ff
        /*0570*/ 	.word	0x00019c50
        /*0574*/ 	.short	0x010a
        /*0576*/ 	.byte	0x0e
	.zero		1


	//   ....[36]....
        /*0578*/ 	.word	0x00008c50
        /*057c*/ 	.word	0x00000002
        /*0580*/ 	.word	0x00000000
        /*0584*/ 	.short	0x0101
        /*0586*/ 	.byte	0x3f
	.zero		1


	//   ....[37]....
        /*0588*/ 	.word	0x00008f00
        /*058c*/ 	.word	0x000000ff
        /*0590*/ 	.word	0x00000000
        /*0594*/ 	.short	0x0101
        /*0596*/ 	.byte	0x06
	.zero		1


	//   ....[38]....
        /*0598*/ 	.word	0x00009430
        /*059c*/ 	.word	0x000000ff
        /*05a0*/ 	.word	0x00019c50
        /*05a4*/ 	.short	0x010a
        /*05a6*/ 	.byte	0x0b
	.zero		1


	//   ....[39]....
        /*05a8*/ 	.word	0x00009470
        /*05ac*/ 	.word	0x000000ff
        /*05b0*/ 	.word	0x00019c50
        /*05b4*/ 	.short	0x010a
        /*05b6*/ 	.byte	0x0b
	.zero		1


	//   ....[40]....
        /*05b8*/ 	.word	0x00009a80
        /*05bc*/ 	.word	0x000000ff
        /*05c0*/ 	.word	0x00000000
        /*05c4*/ 	.short	0x0101
        /*05c6*/ 	.byte	0x04
	.zero		1


	//   ....[41]....
        /*05c8*/ 	.word	0x0000afa0
        /*05cc*/ 	.word	0x00000003
        /*05d0*/ 	.word	0x00000000
        /*05d4*/ 	.short	0x0101
        /*05d6*/ 	.byte	0x3f
	.zero		1


	//   ....[42]....
        /*05d8*/ 	.word	0x0000ccd0
        /*05dc*/ 	.word	0x00000005
        /*05e0*/ 	.word	0x00019c80
        /*05e4*/ 	.short	0x010a
        /*05e6*/ 	.byte	0x3f
	.zero		1


	//   ....[43]....
        /*05e8*/ 	.word	0x0000cf30
        /*05ec*/ 	.word	0x00000005
        /*05f0*/ 	.word	0x00019c40
        /*05f4*/ 	.short	0x010a
        /*05f6*/ 	.byte	0x3f
	.zero		1


	//   ....[44]....
        /*05f8*/ 	.word	0x0000dad0
        /*05fc*/ 	.word	0x00000011
        /*0600*/ 	.word	0x00019c00
        /*0604*/ 	.short	0x0107
        /*0606*/ 	.byte	0x3f
	.zero		1


	//   ....[45]....
        /*0608*/ 	.word	0x0000dbd0
        /*060c*/ 	.word	0x00000011
        /*0610*/ 	.word	0x00019c00
        /*0614*/ 	.short	0x0101
        /*0616*/ 	.byte	0x3f
	.zero		1


	//   ....[46]....
        /*0618*/ 	.word	0x0000dbf0
        /*061c*/ 	.word	0x00000011
        /*0620*/ 	.word	0x00019c20
        /*0624*/ 	.short	0x010a
        /*0626*/ 	.byte	0x3f
	.zero		1


	//   ....[47]....
        /*0628*/ 	.word	0x0000ded0
        /*062c*/ 	.word	0x00000004
        /*0630*/ 	.word	0x00019c80
        /*0634*/ 	.short	0x010a
        /*0636*/ 	.byte	0x3f
	.zero		1


	//   ....[48]....
        /*0638*/ 	.word	0x0000e2f0
        /*063c*/ 	.word	0x00000004
        /*0640*/ 	.word	0x00019c40
        /*0644*/ 	.short	0x010a
        /*0646*/ 	.byte	0x3f
	.zero		1


	//   ....[49]....
        /*0648*/ 	.word	0x0000e790
        /*064c*/ 	.word	0x00000003
        /*0650*/ 	.word	0x00019c70
        /*0654*/ 	.short	0x010a
        /*0656*/ 	.byte	0x3f
	.zero		1


	//   ....[50]....
        /*0658*/ 	.word	0x0000e810
        /*065c*/ 	.word	0x00000003
        /*0660*/ 	.word	0x00019c60
        /*0664*/ 	.short	0x010a
        /*0666*/ 	.byte	0x3f
	.zero		1


	//   ....[51]....
        /*0668*/ 	.word	0x0000eb60
        /*066c*/ 	.word	0x00000003
        /*0670*/ 	.word	0x00019c50
        /*0674*/ 	.short	0x0101
        /*0676*/ 	.byte	0x3f
	.zero		1


	//   ....[52]....
        /*0678*/ 	.word	0x0000ebe0
        /*067c*/ 	.word	0x00000002
        /*0680*/ 	.word	0x00000000
        /*0684*/ 	.short	0x0101
        /*0686*/ 	.byte	0x3f
	.zero		1


	//   ....[53]....
        /*0688*/ 	.word	0x0000edd0
        /*068c*/ 	.word	0x00000003
        /*0690*/ 	.word	0x00019c70
        /*0694*/ 	.short	0x010a
        /*0696*/ 	.byte	0x3f
	.zero		1


	//   ....[54]....
        /*0698*/ 	.word	0x0000ee40
        /*069c*/ 	.word	0x00000003
        /*06a0*/ 	.word	0x00019c60
        /*06a4*/ 	.short	0x010a
        /*06a6*/ 	.byte	0x3f
	.zero		1


	//   ....[55]....
        /*06a8*/ 	.word	0x0000f190
        /*06ac*/ 	.word	0x00000003
        /*06b0*/ 	.word	0x00019c50
        /*06b4*/ 	.short	0x0101
        /*06b6*/ 	.byte	0x3f
	.zero		1


	//   ....[56]....
        /*06b8*/ 	.word	0x0000f200
        /*06bc*/ 	.word	0x00000000
        /*06c0*/ 	.word	0x00000000
        /*06c4*/ 	.short	0x0101
        /*06c6*/ 	.byte	0x3f
	.zero		1


	//   ....[57]....
        /*06c8*/ 	.word	0x0000f430
        /*06cc*/ 	.word	0x00000007
        /*06d0*/ 	.word	0x00019c20
        /*06d4*/ 	.short	0x010a
        /*06d6*/ 	.byte	0x3f
	.zero		1


	//   ....[58]....
        /*06d8*/ 	.word	0x0000f5d0
        /*06dc*/ 	.word	0x00000005
        /*06e0*/ 	.word	0x00000000
        /*06e4*/ 	.short	0x010a
        /*06e6*/ 	.byte	0x3f
	.zero		1


	//   ....[59]....
        /*06e8*/ 	.word	0x0000f640
        /*06ec*/ 	.word	0x00000003
        /*06f0*/ 	.word	0x00000000
        /*06f4*/ 	.short	0x010a
        /*06f6*/ 	.byte	0x3f
	.zero		1


	//   ....[60]....
        /*06f8*/ 	.word	0x0000f690
        /*06fc*/ 	.word	0x00000003
        /*0700*/ 	.word	0x00019c60
        /*0704*/ 	.short	0x010a
        /*0706*/ 	.byte	0x3f
	.zero		1


	//   ....[61]....
        /*0708*/ 	.word	0x0000f6e0
        /*070c*/ 	.word	0x00000005
        /*0710*/ 	.word	0x00019c60
        /*0714*/ 	.short	0x010a
        /*0716*/ 	.byte	0x3f
	.zero		1


	//   ....[62]....
        /*0718*/ 	.word	0x0000f720
        /*071c*/ 	.word	0x00000003
        /*0720*/ 	.word	0x00019c80
        /*0724*/ 	.short	0x010a
        /*0726*/ 	.byte	0x3f
	.zero		1


	//   ....[63]....
        /*0728*/ 	.word	0x0000f740
        /*072c*/ 	.word	0x00000005
        /*0730*/ 	.word	0x00019c80
        /*0734*/ 	.short	0x010a
        /*0736*/ 	.byte	0x3f
	.zero		1


	//   ....[64]....
        /*0738*/ 	.word	0x0000f7b0
        /*073c*/ 	.word	0x00000003
        /*0740*/ 	.word	0x00019c00
        /*0744*/ 	.short	0x010a
        /*0746*/ 	.byte	0x3f
	.zero		1


	//   ....[65]....
        /*0748*/ 	.word	0x0000f800
        /*074c*/ 	.word	0x00000002
        /*0750*/ 	.word	0x00019c30
        /*0754*/ 	.short	0x010a
        /*0756*/ 	.byte	0x3f
	.zero		1


	//   ....[66]....
        /*0758*/ 	.word	0x0000f860
        /*075c*/ 	.word	0x00000007
        /*0760*/ 	.word	0x00019c30
        /*0764*/ 	.short	0x010a
        /*0766*/ 	.byte	0x3f
	.zero		1


	//   ....[67]....
        /*0768*/ 	.word	0x0000f8c0
        /*076c*/ 	.word	0x00000007
        /*0770*/ 	.word	0x00019c50
        /*0774*/ 	.short	0x010a
        /*0776*/ 	.byte	0x3f
	.zero		1


	//   ....[68]....
        /*0778*/ 	.word	0x0000f920
        /*077c*/ 	.word	0x00000007
        /*0780*/ 	.word	0x00019c30
        /*0784*/ 	.short	0x010a
        /*0786*/ 	.byte	0x3f
	.zero		1


	//   ....[69]....
        /*0788*/ 	.word	0x0000f980
        /*078c*/ 	.word	0x00000007
        /*0790*/ 	.word	0x00019c50
        /*0794*/ 	.short	0x010a
        /*0796*/ 	.byte	0x3f
	.zero		1


	//   ....[70]....
        /*0798*/ 	.word	0x0000f9e0
        /*079c*/ 	.word	0x00000005
        /*07a0*/ 	.word	0x00019c50
        /*07a4*/ 	.short	0x010a
        /*07a6*/ 	.byte	0x3f
	.zero		1


	//   ....[71]....
        /*07a8*/ 	.word	0x0000fb30
        /*07ac*/ 	.word	0x00000005
        /*07b0*/ 	.word	0x00019c80
        /*07b4*/ 	.short	0x010a
        /*07b6*/ 	.byte	0x3f
	.zero		1


	//   ....[72]....
        /*07b8*/ 	.word	0x0000fb80
        /*07bc*/ 	.word	0x00000005
        /*07c0*/ 	.word	0x00019c40
        /*07c4*/ 	.short	0x010a
        /*07c6*/ 	.byte	0x3f
	.zero		1


	//   ....[73]....
        /*07c8*/ 	.word	0x0000ff90
        /*07cc*/ 	.word	0x00000011
        /*07d0*/ 	.word	0x00019c20
        /*07d4*/ 	.short	0x010a
        /*07d6*/ 	.byte	0x3f
	.zero		1


	//   ....[74]....
        /*07d8*/ 	.word	0x0000ffe0
        /*07dc*/ 	.word	0x00000004
        /*07e0*/ 	.word	0x00019c80
        /*07e4*/ 	.short	0x010a
        /*07e6*/ 	.byte	0x3f
	.zero		1


	//   ....[75]....
        /*07e8*/ 	.word	0x00010030
        /*07ec*/ 	.word	0x00000004
        /*07f0*/ 	.word	0x00019c40
        /*07f4*/ 	.short	0x010a
        /*07f6*/ 	.byte	0x3f
	.zero		1


	//   ....[76]....
        /*07f8*/ 	.word	0x00010080
        /*07fc*/ 	.word	0x00000003
        /*0800*/ 	.word	0x00019c70
        /*0804*/ 	.short	0x010a
        /*0806*/ 	.byte	0x3f
	.zero		1


	//   ....[77]....
        /*0808*/ 	.word	0x000100d0
        /*080c*/ 	.word	0x00000003
        /*0810*/ 	.word	0x00019c60
        /*0814*/ 	.short	0x010a
        /*0816*/ 	.byte	0x3f
	.zero		1


	//   ....[78]....
        /*0818*/ 	.word	0x00010120
        /*081c*/ 	.word	0x00000003
        /*0820*/ 	.word	0x00019c70
        /*0824*/ 	.short	0x010a
        /*0826*/ 	.byte	0x3f
	.zero		1


	//   ....[79]....
        /*0828*/ 	.word	0x00010170
        /*082c*/ 	.word	0x00000003
        /*0830*/ 	.word	0x00019c60
        /*0834*/ 	.short	0x010a
        /*0836*/ 	.byte	0x3f
	.zero		1


	//   ....[80]....
        /*0838*/ 	.word	0x000101c0
        /*083c*/ 	.word	0x00000007
        /*0840*/ 	.word	0x00019c20
        /*0844*/ 	.short	0x010a
        /*0846*/ 	.byte	0x3f
	.zero		1


	//   ....[81]....
        /*0848*/ 	.word	0x00010360
        /*084c*/ 	.word	0x00000005
        /*0850*/ 	.word	0x00000000
        /*0854*/ 	.short	0x010a
        /*0856*/ 	.byte	0x3f
	.zero		1


	//   ....[82]....
        /*0858*/ 	.word	0x000103b0
        /*085c*/ 	.word	0x00000003
        /*0860*/ 	.word	0x00000000
        /*0864*/ 	.short	0x010a
        /*0866*/ 	.byte	0x3f
	.zero		1


	//   ....[83]....
        /*0868*/ 	.word	0x00010400
        /*086c*/ 	.word	0x00000003
        /*0870*/ 	.word	0x00019c60
        /*0874*/ 	.short	0x010a
        /*0876*/ 	.byte	0x3f
	.zero		1


	//   ....[84]....
        /*0878*/ 	.word	0x00010450
        /*087c*/ 	.word	0x00000005
        /*0880*/ 	.word	0x00019c60
        /*0884*/ 	.short	0x010a
        /*0886*/ 	.byte	0x3f
	.zero		1


	//   ....[85]....
        /*0888*/ 	.word	0x000104a0
        /*088c*/ 	.word	0x00000003
        /*0890*/ 	.word	0x00019c80
        /*0894*/ 	.short	0x010a
        /*0896*/ 	.byte	0x3f
	.zero		1


	//----- nvinfo : EIATTR_NUM_MBARRIERS
	.align		4
.L_265:
        /*0898*/ 	.byte	0x03, 0x38
        /*089a*/ 	.short	0x0016


	//----- nvinfo : EIATTR_EXIT_INSTR_OFFSETS
	.align		4
        /*089c*/ 	.byte	0x04, 0x1c
        /*089e*/ 	.short	(.L_267 - .L_266)


	//   ....[0]....
.L_266:
        /*08a0*/ 	.word	0x00000a00


	//   ....[1]....
        /*08a4*/ 	.word	0x0000ba10


	//   ....[2]....
        /*08a8*/ 	.word	0x0000f790


	//----- nvinfo : EIATTR_MAX_THREADS
	.align		4
.L_267:
        /*08ac*/ 	.byte	0x04, 0x05
        /*08ae*/ 	.short	(.L_269 - .L_268)
.L_268:
        /*08b0*/ 	.word	0x00000200
        /*08b4*/ 	.word	0x00000001
        /*08b8*/ 	.word	0x00000001


	//----- nvinfo : EIATTR_CRS_STACK_SIZE
	.align		4
.L_269:
        /*08bc*/ 	.byte	0x04, 0x1e
        /*08be*/ 	.short	(.L_271 - .L_270)
.L_270:
        /*08c0*/ 	.word	0x00000000


	//----- nvinfo : EIATTR_CBANK_PARAM_SIZE
	.align		4
.L_271:
        /*08c4*/ 	.byte	0x03, 0x19
        /*08c6*/ 	.short	0x0af0


	//----- nvinfo : EIATTR_PARAM_CBANK
	.align		4
        /*08c8*/ 	.byte	0x04, 0x0a
        /*08ca*/ 	.short	(.L_273 - .L_272)
	.align		4
.L_272:
        /*08cc*/ 	.word	index@(.nv.constant0._ZN7cutlass13device_kernelIN5flash11enable_sm90INS1_16FlashAttnFwdSm90INS1_25CollectiveMainloopFwdSm90ILi2EN4cute5tupleIJNS5_1CILi1EEES8_S8_EEENS6_IJNS7_ILi192EEENS7_ILi128EEENS7_ILi96EEEEEELi96ENS_12float_e4m3_tEfNS_4arch4Sm90ELb1ELb0ELb1ELb0ELb0ELb0ELb0ELb1ELb1ELb1ELb0ELb0EEENS1_21CollectiveEpilogueFwdINS6_IJSA_SC_SB_EEES9_NS_10bfloat16_tESG_Li384ELb0ELb1ELb0ELb1EEENS1_30DynamicPersistentTileSchedulerILi384ELi128ELb0ELb1ELb1EEEEEEEEEvNT_6ParamsE)
        /*08d0*/ 	.short	0x0210
        /*08d2*/ 	.short	0x0af0


	//----- nvinfo : EIATTR_SW_WAR
	.align		4
.L_273:
        /*08d4*/ 	.byte	0x04, 0x36
        /*08d6*/ 	.short	(.L_275 - .L_274)
.L_274:
        /*08d8*/ 	.word	0x00000008
.L_275:


//--------------------- .nv.info._ZN7cutlass13device_kernelIN5flash11enable_sm90INS1_16FlashAttnFwdSm90INS1_25CollectiveMainloopFwdSm90ILi2EN4cute5tupleIJNS5_1CILi1EEES8_S8_EEENS6_IJNS7_ILi192EEENS7_ILi128EEENS7_ILi96EEEEEELi96ENS_12float_e4m3_tEfNS_4arch4Sm90ELb1ELb0ELb1ELb1ELb0ELb0ELb0ELb1ELb1ELb1ELb0ELb0EEENS1_21CollectiveEpilogueFwdINS6_IJSA_SC_SB_EEES9_NS_10bfloat16_tESG_Li384ELb1ELb1ELb0ELb1EEENS1_36VarlenDynamicPersistentTileSchedulerILi192ELi128ELi384ELi128ELb0ELb1ELb1ELb1ELb1ELb1EEEEEEEEEvNT_6ParamsE --------------------------
	.section	.nv.info._ZN7cutlass13device_kernelIN5flash11enable_sm90INS1_16FlashAttnFwdSm90INS1_25CollectiveMainloopFwdSm90ILi2EN4cute5tupleIJNS5_1CILi1EEES8_S8_EEENS6_IJNS7_ILi192EEENS7_ILi128EEENS7_ILi96EEEEEELi96ENS_12float_e4m3_tEfNS_4arch4Sm90ELb1ELb0ELb1ELb1ELb0ELb0ELb0ELb1ELb1ELb1ELb0ELb0EEENS1_21CollectiveEpilogueFwdINS6_IJSA_SC_SB_EEES9_NS_10bfloat16_tESG_Li384ELb1ELb1ELb0ELb1EEENS1_36VarlenDynamicPersistentTileSchedulerILi192ELi128ELi384ELi128ELb0ELb1ELb1ELb1ELb1ELb1EEEEEEEEEvNT_6ParamsE,"",@"SHT_CUDA_INFO"
	.sectionflags	@""
	.align	4


	//----- nvinfo : EIATTR_CUDA_API_VERSION
	.align		4
        /*0000*/ 	.byte	0x04, 0x37
        /*0002*/ 	.short	(.L_277 - .L_276)
.L_276:
        /*0004*/ 	.word	0x00000082


	//----- nvinfo : EIATTR_KPARAM_INFO
	.align		4
.L_277:
        /*0008*/ 	.byte	0x04, 0x17
        /*000a*/ 	.short	(.L_279 - .L_278)
.L_278:
        /*000c*/ 	.word	0x00000000
        /*0010*/ 	.short	0x0000
        /*0012*/ 	.short	0x0070
        /*0014*/ 	.byte	0x00, 0xf0, 0x01, 0x2a


	//----- nvinfo : EIATTR_SPARSE_MMA_MASK
	.align		4
.L_279:
        /*0018*/ 	.byte	0x03, 0x50
        /*001a*/ 	.short	0x0000


	//----- nvinfo : EIATTR_MAXREG_COUNT
	.align		4
        /*001c*/ 	.byte	0x03, 0x1b
        /*001e*/ 	.short	0x0080


	//----- nvinfo : EIATTR_NUM_BARRIERS
	.align		4
        /*0020*/ 	.byte	0x02, 0x4c
        /*0022*/ 	.byte	0x09
	.zero		1


	//----- nvinfo : EIATTR_EXTERNS
	.align		4
        /*0024*/ 	.byte	0x04, 0x0f
        /*0026*/ 	.short	(.L_281 - .L_280)


	//   ....[0]....
	.align		4
.L_280:
        /*0028*/ 	.word	index@(__assertfail)


	//----- nvinfo : EIATTR_ANNOTATIONS
	.align		4
.L_281:
        /*002c*/ 	.byte	0x04, 0x55
        /*002e*/ 	.short	(.L_283 - .L_282)


	//   ....[0]....
.L_282:
        /* <DEDUP_REMOVED lines=9> */


	//----- nvinfo : EIATTR_MERCURY_ISA_VERSION
	.align		4
.L_283:
        /*00b0*/ 	.byte	0x03, 0x5f
        /*00b2*/ 	.short	0x0101


	//----- nvinfo : EIATTR_UNUSED_LOAD_BYTE_OFFSET
	.align		4
        /*00b4*/ 	.byte	0x04, 0x44
        /*00b6*/ 	.short	(.L_285 - .L_284)


	//   ....[0]....
.L_284:
        /*00b8*/ 	.word	0x00000a00
        /*00bc*/ 	.word	0x0000fff0


	//   ....[1]....
        /*00c0*/ 	.word	0x00009ef0
        /*00c4*/ 	.word	0x0000fff0


	//----- nvinfo : EIATTR_INT_WARP_WIDE_INSTR_OFFSETS
	.align		4
.L_285:
        /*00c8*/ 	.byte	0x04, 0x31
        /*00ca*/ 	.short	(.L_287 - .L_286)


	//   ....[0]....
.L_286:
        /*00cc*/ 	.word	0x00000130


	//   ....[1]....
        /*00d0*/ 	.word	0x00000170


	//   ....[2]....
        /*00d4*/ 	.word	0x000001e0


	//   ....[3]....
        /*00d8*/ 	.word	0x0000d620


	//   ....[4]....
        /*00dc*/ 	.word	0x0000d6b0


	//   ....[5]....
        /*00e0*/ 	.word	0x0000ffa0


	//   ....[6]....
        /*00e4*/ 	.word	0x00010030


	//----- nvinfo : EIATTR_COOP_GROUP_MASK_REGIDS
	.align		4
.L_287:
        /*00e8*/ 	.byte	0x04, 0x29
        /*00ea*/ 	.short	(.L_289 - .L_288)


	//   ....[0]....
.L_288:
        /*00ec*/ 	.word	0xffffffff


	//   ....[1]....
        /*00f0*/ 	.word	0xffffffff


	//   ....[2]....
        /*00f4*/ 	.word	0xffffffff


	//   ....[3]....
        /*00f8*/ 	.word	0xffffffff


	//   ....[4]....
        /*00fc*/ 	.word	0xffffffff


	//   ....[5]....
        /*0100*/ 	.word	0xffffffff


	//   ....[6]....
        /*0104*/ 	.word	0xffffffff


	//   ....[7]....
        /*0108*/ 	.word	0xffffffff


	//   ....[8]....
        /*010c*/ 	.word	0xffffffff


	//   ....[9]....
        /*0110*/ 	.word	0xffffffff


	//   ....[10]....
        /*0114*/ 	.word	0xffffffff


	//   ....[11]....
        /*0118*/ 	.word	0xffffffff


	//   ....[12]....
        /*011c*/ 	.word	0xffffffff


	//   ....[13]....
        /*0120*/ 	.word	0xffffffff


	//   ....[14]....
        /*0124*/ 	.word	0xffffffff


	//   ....[15]....
        /*0128*/ 	.word	0xffffffff


	//   ....[16]....
        /*012c*/ 	.word	0xffffffff


	//   ....[17]....
        /*0130*/ 	.word	0xffffffff


	//   ....[18]....
        /*0134*/ 	.word	0xffffffff


	//   ....[19]....
        /*0138*/ 	.word	0xffffffff


	//   ....[20]....
        /*013c*/ 	.word	0xffffffff


	//   ....[21]....
        /*0140*/ 	.word	0xffffffff


	//   ....[22]....
        /*0144*/ 	.word	0xffffffff


	//   ....[23]....
        /*0148*/ 	.word	0xffffffff


	//   ....[24]....
        /*014c*/ 	.word	0xffffffff


	//   ....[25]....
        /*0150*/ 	.word	0xffffffff


	//   ....[26]....
        /*0154*/ 	.word	0xffffffff


	//   ....[27]....
        /*0158*/ 	.word	0xffffffff


	//   ....[28]....
        /*015c*/ 	.word	0xffffffff


	//   ....[29]....
        /*0160*/ 	.word	0xffffffff


	//   ....[30]....
        /*0164*/ 	.word	0xffffffff


	//   ....[31]....
        /*0168*/ 	.word	0xffffffff


	//   ....[32]....
        /*016c*/ 	.word	0xffffffff


	//   ....[33]....
        /*0170*/ 	.word	0xffffffff


	//   ....[34]....
        /*0174*/ 	.word	0xffffffff


	//   ....[35]....
        /*0178*/ 	.word	0xffffffff


	//   ....[36]....
        /*017c*/ 	.word	0xffffffff


	//   ....[37]....
        /*0180*/ 	.word	0xffffffff


	//   ....[38]....
        /*0184*/ 	.word	0xffffffff


	//   ....[39]....
        /*0188*/ 	.word	0xffffffff


	//   ....[40]....
        /*018c*/ 	.word	0xffffffff


	//   ....[41]....
        /*0190*/ 	.word	0xffffffff


	//   ....[42]....
        /*0194*/ 	.word	0xffffffff


	//   ....[43]....
        /*0198*/ 	.word	0xffffffff


	//   ....[44]....
        /*019c*/ 	.word	0xffffffff


	//   ....[45]....
        /*01a0*/ 	.word	0xffffffff


	//   ....[46]....
        /*01a4*/ 	.word	0xffffffff


	//   ....[47]....
        /*01a8*/ 	.word	0xffffffff


	//   ....[48]....
        /*01ac*/ 	.word	0xffffffff


	//   ....[49]....
        /*01b0*/ 	.word	0xffffffff


	//   ....[50]....
        /*01b4*/ 	.word	0xffffffff


	//   ....[51]....
        /*01b8*/ 	.word	0xffffffff


	//   ....[52]....
        /*01bc*/ 	.word	0xffffffff


	//   ....[53]....
        /*01c0*/ 	.word	0xffffffff


	//   ....[54]....
        /*01c4*/ 	.word	0xffffffff


	//   ....[55]....
        /*01c8*/ 	.word	0xffffffff


	//   ....[56]....
        /*01cc*/ 	.word	0xffffffff


	//   ....[57]....
        /*01d0*/ 	.word	0xffffffff


	//   ....[58]....
        /*01d4*/ 	.word	0xffffffff


	//   ....[59]....
        /*01d8*/ 	.word	0xffffffff


	//   ....[60]....
        /*01dc*/ 	.word	0xffffffff


	//   ....[61]....
        /*01e0*/ 	.word	0xffffffff


	//   ....[62]....
        /*01e4*/ 	.word	0xffffffff


	//   ....[63]....
        /*01e8*/ 	.word	0xffffffff


	//   ....[64]....
        /*01ec*/ 	.word	0xffffffff


	//   ....[65]....
        /*01f0*/ 	.word	0xffffffff


	//   ....[66]....
        /*01f4*/ 	.word	0xffffffff


	//   ....[67]....
        /*01f8*/ 	.word	0xffffffff


	//   ....[68]....
        /*01fc*/ 	.word	0xffffffff


	//   ....[69]....
        /*0200*/ 	.word	0xffffffff


	//   ....[70]....
        /*0204*/ 	.word	0xffffffff


	//   ....[71]....
        /*0208*/ 	.word	0xffffffff


	//   ....[72]....
        /*020c*/ 	.word	0xffffffff


	//   ....[73]....
        /*0210*/ 	.word	0xffffffff


	//   ....[74]....
        /*0214*/ 	.word	0xffffffff


	//   ....[75]....
        /*0218*/ 	.word	0xffffffff


	//   ....[76]....
        /*021c*/ 	.word	0xffffffff


	//   ....[77]....
        /*0220*/ 	.word	0xffffffff


	//   ....[78]....
        /*0224*/ 	.word	0xffffffff


	//   ....[79]....
        /*0228*/ 	.word	0xffffffff


	//   ....[80]....
        /*022c*/ 	.word	0xffffffff


	//   ....[81]....
        /*0230*/ 	.word	0xffffffff


	//   ....[82]....
        /*0234*/ 	.word	0xffffffff


	//   ....[83]....
        /*0238*/ 	.word	0xffffffff


	//   ....[84]....
        /*023c*/ 	.word	0xffffffff


	//   ....[85]....
        /*0240*/ 	.word	0xffffffff


	//   ....[86]....
        /*0244*/ 	.word	0xffffffff


	//   ....[87]....
        /*0248*/ 	.word	0xffffffff


	//   ....[88]....
        /*024c*/ 	.word	0xffffffff


	//   ....[89]....
        /*0250*/ 	.word	0xffffffff


	//   ....[90]....
        /*0254*/ 	.word	0xffffffff


	//   ....[91]....
        /*0258*/ 	.word	0xffffffff


	//   ....[92]....
        /*025c*/ 	.word	0xffffffff


	//   ....[93]....
        /*0260*/ 	.word	0xffffffff


	//   ....[94]....
        /*0264*/ 	.word	0xffffffff


	//   ....[95]....
        /*0268*/ 	.word	0xffffffff


	//   ....[96]....
        /*026c*/ 	.word	0xffffffff


	//   ....[97]....
        /*0270*/ 	.word	0xffffffff


	//   ....[98]....
        /*0274*/ 	.word	0xffffffff


	//   ....[99]....
        /*0278*/ 	.word	0xffffffff


	//   ....[100]....
        /*027c*/ 	.word	0xffffffff


	//   ....[101]....
        /*0280*/ 	.word	0xffffffff


	//   ....[102]....
        /*0284*/ 	.word	0xffffffff


	//   ....[103]....
        /*0288*/ 	.word	0xffffffff


	//   ....[104]....
        /*028c*/ 	.word	0xffffffff


	//   ....[105]....
        /*0290*/ 	.word	0x0500000f


	//   ....[106]....
        /*0294*/ 	.word	0x0500000f


	//   ....[107]....
        /*0298*/ 	.word	0x0500000f


	//   ....[108]....
        /*029c*/ 	.word	0x0500000f


	//   ....[109]....
        /*02a0*/ 	.word	0x0500000f


	//   ....[110]....
        /*02a4*/ 	.word	0x0500000f


	//   ....[111]....
        /*02a8*/ 	.word	0x0500000f


	//   ....[112]....
        /*02ac*/ 	.word	0x0500000f


	//----- nvinfo : EIATTR_COOP_GROUP_INSTR_OFFSETS
	.align		4
.L_289:
        /*02b0*/ 	.byte	0x04, 0x28
        /*02b2*/ 	.short	(.L_291 - .L_290)


	//   ....[0]....
.L_290:
        /*02b4*/ 	.word	0x00000060


	//   ....[1]....
        /*02b8*/ 	.word	0x00000140


	//   ....[2]....
        /*02bc*/ 	.word	0x00000190


	//   ....[3]....
        /*02c0*/ 	.word	0x000003c0


	//   ....[4]....
        /*02c4*/ 	.word	0x00000520


	//   ....[5]....
        /*02c8*/ 	.word	0x00000640


	//   ....[6]....
        /*02cc*/ 	.word	0x000007a0


	//   ....[7]....
        /*02d0*/ 	.word	0x00001570


	//   ....[8]....
        /*02d4*/ 	.word	0x00001f10


	//   ....[9]....
        /*02d8*/ 	.word	0x00002500


	//   ....[10]....
        /*02dc*/ 	.word	0x00002cf0


	//   ....[11]....
        /*02e0*/ 	.word	0x00002d80


	//   ....[12]....
        /*02e4*/ 	.word	0x000037a0


	//   ....[13]....
        /*02e8*/ 	.word	0x00003830


	//   ....[14]....
        /*02ec*/ 	.word	0x00004980


	//   ....[15]....
        /*02f0*/ 	.word	0x00004b30


	//   ....[16]....
        /*02f4*/ 	.word	0x00005610


	//   ....[17]....
        /*02f8*/ 	.word	0x00005770


	//   ....[18]....
        /*02fc*/ 	.word	0x00006080


	//   ....[19]....
        /*0300*/ 	.word	0x000060f0


	//   ....[20]....
        /*0304*/ 	.word	0x000081e0


	//   ....[21]....
        /*0308*/ 	.word	0x00008200


	//   ....[22]....
        /*030c*/ 	.word	0x00008240


	//   ....[23]....
        /*0310*/ 	.word	0x00008250


	//   ....[24]....
        /*0314*/ 	.word	0x00009850


	//   ....[25]....
        /*0318*/ 	.word	0x00009870


	//   ....[26]....
        /*031c*/ 	.word	0x000098e0


	//   ....[27]....
        /*0320*/ 	.word	0x000098f0


	//   ....[28]....
        /*0324*/ 	.word	0x0000a5d0


	//   ....[29]....
        /*0328*/ 	.word	0x0000a5e0


	//   ....[30]....
        /*032c*/ 	.word	0x0000a5f0


	//   ....[31]....
        /*0330*/ 	.word	0x0000a600


	//   ....[32]....
        /*0334*/ 	.word	0x0000a610


	//   ....[33]....
        /*0338*/ 	.word	0x0000a620


	//   ....[34]....
        /*033c*/ 	.word	0x0000a630


	//   ....[35]....
        /*0340*/ 	.word	0x0000a640


	//   ....[36]....
        /*0344*/ 	.word	0x0000a660


	//   ....[37]....
        /*0348*/ 	.word	0x0000a670


	//   ....[38]....
        /*034c*/ 	.word	0x0000a6a0


	//   ....[39]....
        /*0350*/ 	.word	0x0000a6b0


	//   ....[40]....
        /*0354*/ 	.word	0x0000a6c0


	//   ....[41]....
        /*0358*/ 	.word	0x0000a6d0


	//   ....[42]....
        /*035c*/ 	.word	0x0000a700


	//   ....[43]....
        /*0360*/ 	.word	0x0000a710


	//   ....[44]....
        /*0364*/ 	.word	0x0000a740


	//   ....[45]....
        /*0368*/ 	.word	0x0000a750


	//   ....[46]....
        /*036c*/ 	.word	0x0000a770


	//   ....[47]....
        /*0370*/ 	.word	0x0000a780


	//   ....[48]....
        /*0374*/ 	.word	0x0000a790


	//   ....[49]....
        /*0378*/ 	.word	0x0000a7a0


	//   ....[50]....
        /*037c*/ 	.word	0x0000a7c0


	//   ....[51]....
        /*0380*/ 	.word	0x0000a7d0


	//   ....[52]....
        /*0384*/ 	.word	0x0000ad90


	//   ....[53]....
        /*0388*/ 	.word	0x0000add0


	//   ....[54]....
        /*038c*/ 	.word	0x0000ae00


	//   ....[55]....
        /*0390*/ 	.word	0x0000ae30


	//   ....[56]....
        /*0394*/ 	.word	0x0000b330


	//   ....[57]....
        /*0398*/ 	.word	0x0000b340


	//   ....[58]....
        /*039c*/ 	.word	0x0000b450


	//   ....[59]....
        /*03a0*/ 	.word	0x0000b470


	//   ....[60]....
        /*03a4*/ 	.word	0x0000bd60


	//   ....[61]....
        /*03a8*/ 	.word	0x0000bd70


	//   ....[62]....
        /*03ac*/ 	.word	0x0000be70


	//   ....[63]....
        /*03b0*/ 	.word	0x0000be90


	//   ....[64]....
        /*03b4*/ 	.word	0x0000c000


	//   ....[65]....
        /*03b8*/ 	.word	0x0000c1e0


	//   ....[66]....
        /*03bc*/ 	.word	0x0000c210


	//   ....[67]....
        /*03c0*/ 	.word	0x0000c240


	//   ....[68]....
        /*03c4*/ 	.word	0x0000c270


	//   ....[69]....
        /*03c8*/ 	.word	0x0000c2a0


	//   ....[70]....
        /*03cc*/ 	.word	0x0000c2e0


	//   ....[71]....
        /*03d0*/ 	.word	0x0000c460


	//   ....[72]....
        /*03d4*/ 	.word	0x0000c490


	//   ....[73]....
        /*03d8*/ 	.word	0x0000c4c0


	//   ....[74]....
        /*03dc*/ 	.word	0x0000c4f0


	//   ....[75]....
        /*03e0*/ 	.word	0x0000c520


	//   ....[76]....
        /*03e4*/ 	.word	0x0000c560


	//   ....[77]....
        /*03e8*/ 	.word	0x0000c5f0


	//   ....[78]....
        /*03ec*/ 	.word	0x0000c680


	//   ....[79]....
        /*03f0*/ 	.word	0x0000c730


	//   ....[80]....
        /*03f4*/ 	.word	0x0000dd60


	//   ....[81]....
        /*03f8*/ 	.word	0x0000eb90


	//   ....[82]....
        /*03fc*/ 	.word	0x0000eba0


	//   ....[83]....
        /*0400*/ 	.word	0x0000ebb0


	//   ....[84]....
        /*0404*/ 	.word	0x0000ebc0


	//   ....[85]....
        /*0408*/ 	.word	0x0000ebe0


	//   ....[86]....
        /*040c*/ 	.word	0x0000ec00


	//   ....[87]....
        /*0410*/ 	.word	0x00010740


	//   ....[88]....
        /*0414*/ 	.word	0x00010770


	//   ....[89]....
        /*0418*/ 	.word	0x000107a0


	//   ....[90]....
        /*041c*/ 	.word	0x000107d0


	//   ....[91]....
        /*0420*/ 	.word	0x000107e0


	//   ....[92]....
        /*0424*/ 	.word	0x00010800


	//   ....[93]....
        /*0428*/ 	.word	0x00010820


	//   ....[94]....
        /*042c*/ 	.word	0x00010860


	//   ....[95]....
        /*0430*/ 	.word	0x000109a0


	//   ....[96]....
        /*0434*/ 	.word	0x000109d0


	//   ....[97]....
        /*0438*/ 	.word	0x00010a10


	//   ....[98]....
        /*043c*/ 	.word	0x00010a40


	//   ....[99]....
        /*0440*/ 	.word	0x00010a70


	//   ....[100]....
        /*0444*/ 	.word	0x00010aa0


	//   ....[101]....
        /*0448*/ 	.word	0x00010b40


	//   ....[102]....
        /*044c*/ 	.word	0x00010be0


	//   ....[103]....
        /*0450*/ 	.word	0x00010c80


	//   ....[104]....
        /*0454*/ 	.word	0x00011290


	//   ....[105]....
        /*0458*/ 	.word	0x00011860


	//   ....[106]....
        /*045c*/ 	.word	0x00011a20


	//   ....[107]....
        /*0460*/ 	.word	0x00011a70


	//   ....[108]....
        /*0464*/ 	.word	0x00011ad0


	//   ....[109]....
        /*0468*/ 	.word	0x00011b20


	//   ....[110]....
        /*046c*/ 	.word	0x00011b80


	//   ....[111]....
        /*0470*/ 	.word	0x00011bd0


	//   ....[112]....
        /*0474*/ 	.word	0x00012070


	//----- nvinfo : EIATTR_REG_RECONFIG
	.align		4
.L_291:
        /*0478*/ 	.byte	0x01, 0x54
	.zero		2


	//----- nvinfo : EIATTR_SYSCALL_OFFSETS
	.align		4
        /*047c*/ 	.byte	0x04, 0x46
        /*047e*/ 	.short	(.L_293 - .L_292)


	//   ....[0]....
.L_292:
        /*0480*/ 	.word	0x00001750


	//   ....[1]....
        /*0484*/ 	.word	0x0000d810


	//   ....[2]....
        /*0488*/ 	.word	0x0000d970


	//   ....[3]....
        /*048c*/ 	.word	0x0000dac0


	//   ....[4]....
        /*0490*/ 	.word	0x0000dc00


	//   ....[5]....
        /*0494*/ 	.word	0x0000e680


	//----- nvinfo : EIATTR_MBARRIER_INSTR_OFFSETS
	.align		4
.L_293:
        /*0498*/ 	.byte	0x04, 0x39
        /*049a*/ 	.short	(.L_295 - .L_294)


	//   ....[0]....
.L_294:
        /*049c*/ 	.word	0x00000270
        /*04a0*/ 	.word	0x000000ff
        /*04a4*/ 	.word	0x00019c00
        /*04a8*/ 	.short	0x0100
        /*04aa*/ 	.byte	0x08
	.zero		1


	//   ....[1]....
        /*04ac*/ 	.word	0x00000280
        /*04b0*/ 	.word	0x000000ff
        /*04b4*/ 	.word	0x00019c20
        /*04b8*/ 	.short	0x0100
        /*04ba*/ 	.byte	0x08
	.zero		1


	//   ....[2]....
        /*04bc*/ 	.word	0x00000370
        /*04c0*/ 	.word	0x000000ff
        /*04c4*/ 	.word	0x00019c30
        /*04c8*/ 	.short	0x0100
        /*04ca*/ 	.byte	0x08
	.zero		1


	//   ....[3]....
        /*04cc*/ 	.word	0x00000380
        /*04d0*/ 	.word	0x000000ff
        /*04d4*/ 	.word	0x00019c40
        /*04d8*/ 	.short	0x0100
        /*04da*/ 	.byte	0x08
	.zero		1


	//   ....[4]....
        /*04dc*/ 	.word	0x00000390
        /*04e0*/ 	.word	0x000000ff
        /*04e4*/ 	.word	0x00019c38
        /*04e8*/ 	.short	0x0100
        /*04ea*/ 	.byte	0x08
	.zero		1


	//   ....[5]....
        /*04ec*/ 	.word	0x000003a0
        /*04f0*/ 	.word	0x000000ff
        /*04f4*/ 	.word	0x00019c48
        /*04f8*/ 	.short	0x0100
        /*04fa*/ 	.byte	0x08
	.zero		1


	//   ....[6]....
        /*04fc*/ 	.word	0x000004d0
        /*0500*/ 	.word	0x000000ff
        /*0504*/ 	.word	0x00019c50
        /*0508*/ 	.short	0x0100
        /*050a*/ 	.byte	0x08
	.zero		1


	//   ....[7]....
        /*050c*/ 	.word	0x000004e0
        /*0510*/ 	.word	0x000000ff
        /*0514*/ 	.word	0x00019c60
        /*0518*/ 	.short	0x0100
        /*051a*/ 	.byte	0x08
	.zero		1


	//   ....[8]....
        /*051c*/ 	.word	0x000004f0
        /*0520*/ 	.word	0x000000ff
        /*0524*/ 	.word	0x00019c58
        /*0528*/ 	.short	0x0100
        /*052a*/ 	.byte	0x08
	.zero		1


	//   ....[9]....
        /*052c*/ 	.word	0x00000500
        /*0530*/ 	.word	0x000000ff
        /*0534*/ 	.word	0x00019c68
        /*0538*/ 	.short	0x0100
        /*053a*/ 	.byte	0x08
	.zero		1


	//   ....[10]....
        /*053c*/ 	.word	0x000005f0
        /*0540*/ 	.word	0x000000ff
        /*0544*/ 	.word	0x00019c70
        /*0548*/ 	.short	0x0100
        /*054a*/ 	.byte	0x06
	.zero		1


	//   ....[11]....
        /*054c*/ 	.word	0x00000600
        /*0550*/ 	.word	0x000000ff
        /*0554*/ 	.word	0x00019c80
        /*0558*/ 	.short	0x0100
        /*055a*/ 	.byte	0x06
	.zero		1


	//   ....[12]....
        /*055c*/ 	.word	0x00000610
        /*0560*/ 	.word	0x000000ff
        /*0564*/ 	.word	0x00019c78
        /*0568*/ 	.short	0x0100
        /*056a*/ 	.byte	0x06
	.zero		1


	//   ....[13]....
        /*056c*/ 	.word	0x00000620
        /*0570*/ 	.word	0x000000ff
        /*0574*/ 	.word	0x00019c88
        /*0578*/ 	.short	0x0100
        /*057a*/ 	.byte	0x06
	.zero		1


	//   ....[14]....
        /*057c*/ 	.word	0x00000750
        /*0580*/ 	.word	0x000000ff
        /*0584*/ 	.word	0x00019c90
        /*0588*/ 	.short	0x0100
        /*058a*/ 	.byte	0x08
	.zero		1


	//   ....[15]....
        /*058c*/ 	.word	0x00000760
        /*0590*/ 	.word	0x000000ff
        /*0594*/ 	.word	0x00019ca0
        /*0598*/ 	.short	0x0100
        /*059a*/ 	.byte	0x08
	.zero		1


	//   ....[16]....
        /*059c*/ 	.word	0x00000770
        /*05a0*/ 	.word	0x000000ff
        /*05a4*/ 	.word	0x00019c98
        /*05a8*/ 	.short	0x0100
        /*05aa*/ 	.byte	0x08
	.zero		1


	//   ....[17]....
        /*05ac*/ 	.word	0x00000780
        /*05b0*/ 	.word	0x000000ff
        /*05b4*/ 	.word	0x00019ca8
        /*05b8*/ 	.short	0x0100
        /*05ba*/ 	.byte	0x08
	.zero		1


	//   ....[18]....
        /*05bc*/ 	.word	0x000008b0
        /*05c0*/ 	.word	0x000000ff
        /*05c4*/ 	.word	0x00019cb0
        /*05c8*/ 	.short	0x0100
        /*05ca*/ 	.byte	0x08
	.zero		1


	//   ....[19]....
        /*05cc*/ 	.word	0x000008c0
        /*05d0*/ 	.word	0x000000ff
        /*05d4*/ 	.word	0x00019cc0
        /*05d8*/ 	.short	0x0100
        /*05da*/ 	.byte	0x08
	.zero		1


	//   ....[20]....
        /*05dc*/ 	.word	0x000008d0
        /*05e0*/ 	.word	0x000000ff
        /*05e4*/ 	.word	0x00019cb8
        /*05e8*/ 	.short	0x0100
        /*05ea*/ 	.byte	0x08
	.zero		1


	//   ....[21]....
        /*05ec*/ 	.word	0x000008e0
        /*05f0*/ 	.word	0x000000ff
        /*05f4*/ 	.word	0x00019cc8
        /*05f8*/ 	.short	0x0100
        /*05fa*/ 	.byte	0x08
	.zero		1


	//   ....[22]....
        /*05fc*/ 	.word	0x00001a80
        /*0600*/ 	.word	0x000000ff
        /*0604*/ 	.word	0x00019c00
        /*0608*/ 	.short	0x010a
        /*060a*/ 	.byte	0x2d
	.zero		1


	//   ....[23]....
        /*060c*/ 	.word	0x00001b20
        /*0610*/ 	.word	0x00000002
        /*0614*/ 	.word	0x00019c30
        /*0618*/ 	.short	0x010a
        /*061a*/ 	.byte	0x3f
	.zero		1


	//   ....[24]....
        /*061c*/ 	.word	0x00001b80
        /*0620*/ 	.word	0x00000002
        /*0624*/ 	.word	0x00019c30
        /*0628*/ 	.short	0x010a
        /*062a*/ 	.byte	0x3f
	.zero		1


	//   ....[25]....
        /*062c*/ 	.word	0x00003c80
        /*0630*/ 	.word	0x00000030
        /*0634*/ 	.word	0x00000000
        /*0638*/ 	.short	0x0101
        /*063a*/ 	.byte	0x3f
	.zero		1


	//   ....[26]....
        /*063c*/ 	.word	0x00004520
        /*0640*/ 	.word	0x000000ff
        /*0644*/ 	.word	0x00019c30
        /*0648*/ 	.short	0x010a
        /*064a*/ 	.byte	0x16
	.zero		1


	//   ....[27]....
        /*064c*/ 	.word	0x00004560
        /*0650*/ 	.word	0x000000ff
        /*0654*/ 	.word	0x00019c30
        /*0658*/ 	.short	0x010a
        /*065a*/ 	.byte	0x16
	.zero		1


	//   ....[28]....
        /*065c*/ 	.word	0x000046c0
        /*0660*/ 	.word	0x000000ff
        /*0664*/ 	.word	0x00019c50
        /*0668*/ 	.short	0x010a
        /*066a*/ 	.byte	0x0e
	.zero		1


	//   ....[29]....
        /*066c*/ 	.word	0x00004700
        /*0670*/ 	.word	0x000000ff
        /*0674*/ 	.word	0x00019c50
        /*0678*/ 	.short	0x010a
        /*067a*/ 	.byte	0x0e
	.zero		1


	//   ....[30]....
        /*067c*/ 	.word	0x000069a0
        /*0680*/ 	.word	0x00000002
        /*0684*/ 	.word	0x00000000
        /*0688*/ 	.short	0x0101
        /*068a*/ 	.byte	0x3f
	.zero		1


	//   ....[31]....
        /*068c*/ 	.word	0x00006c90
        /*0690*/ 	.word	0x000000ff
        /*0694*/ 	.word	0x00000000
        /*0698*/ 	.short	0x0101
        /*069a*/ 	.byte	0x06
	.zero		1


	//   ....[32]....
        /*069c*/ 	.word	0x00007250
        /*06a0*/ 	.word	0x000000ff
        /*06a4*/ 	.word	0x00019c30
        /*06a8*/ 	.short	0x010a
        /*06aa*/ 	.byte	0x06
	.zero		1


	//   ....[33]....
        /*06ac*/ 	.word	0x00007290
        /*06b0*/ 	.word	0x000000ff
        /*06b4*/ 	.word	0x00019c30
        /*06b8*/ 	.short	0x010a
        /*06ba*/ 	.byte	0x06
	.zero		1


	//   ....[34]....
        /*06bc*/ 	.word	0x000073f0
        /*06c0*/ 	.word	0x000000ff
        /*06c4*/ 	.word	0x00019c50
        /*06c8*/ 	.short	0x010a
        /*06ca*/ 	.byte	0x0e
	.zero		1


	//   ....[35]....
        /*06cc*/ 	.word	0x00007430
        /*06d0*/ 	.word	0x000000ff
        /*06d4*/ 	.word	0x00019c50
        /*06d8*/ 	.short	0x010a
        /*06da*/ 	.byte	0x0e
	.zero		1


	//   ....[36]....
        /*06dc*/ 	.word	0x00008db0
        /*06e0*/ 	.word	0x00000002
        /*06e4*/ 	.word	0x00000000
        /*06e8*/ 	.short	0x0101
        /*06ea*/ 	.byte	0x3f
	.zero		1


	//   ....[37]....
        /*06ec*/ 	.word	0x00009060
        /*06f0*/ 	.word	0x000000ff
        /*06f4*/ 	.word	0x00000000
        /*06f8*/ 	.short	0x0101
        /*06fa*/ 	.byte	0x06
	.zero		1


	//   ....[38]....
        /*06fc*/ 	.word	0x00009590
        /*0700*/ 	.word	0x000000ff
        /*0704*/ 	.word	0x00019c50
        /*0708*/ 	.short	0x010a
        /*070a*/ 	.byte	0x10
	.zero		1


	//   ....[39]....
        /*070c*/ 	.word	0x000095d0
        /*0710*/ 	.word	0x000000ff
        /*0714*/ 	.word	0x00019c50
        /*0718*/ 	.short	0x010a
        /*071a*/ 	.byte	0x10
	.zero		1


	//   ....[40]....
        /*071c*/ 	.word	0x00009bd0
        /*0720*/ 	.word	0x000000ff
        /*0724*/ 	.word	0x00000000
        /*0728*/ 	.short	0x0101
        /*072a*/ 	.byte	0x04
	.zero		1


	//   ....[41]....
        /*072c*/ 	.word	0x0000b350
        /*0730*/ 	.word	0x00000003
        /*0734*/ 	.word	0x00000000
        /*0738*/ 	.short	0x0101
        /*073a*/ 	.byte	0x3f
	.zero		1


	//   ....[42]....
        /*073c*/ 	.word	0x0000df90
        /*0740*/ 	.word	0x00000003
        /*0744*/ 	.word	0x00019c80
        /*0748*/ 	.short	0x010a
        /*074a*/ 	.byte	0x3f
	.zero		1


	//   ....[43]....
        /*074c*/ 	.word	0x0000e1f0
        /*0750*/ 	.word	0x00000003
        /*0754*/ 	.word	0x00019c40
        /*0758*/ 	.short	0x010a
        /*075a*/ 	.byte	0x3f
	.zero		1


	//   ....[44]....
        /*075c*/ 	.word	0x0000edf0
        /*0760*/ 	.word	0x00000011
        /*0764*/ 	.word	0x00019c00
        /*0768*/ 	.short	0x0107
        /*076a*/ 	.byte	0x3f
	.zero		1


	//   ....[45]....
        /*076c*/ 	.word	0x0000eef0
        /*0770*/ 	.word	0x00000011
        /*0774*/ 	.word	0x00019c00
        /*0778*/ 	.short	0x0101
        /*077a*/ 	.byte	0x3f
	.zero		1


	//   ....[46]....
        /*077c*/ 	.word	0x0000ef20
        /*0780*/ 	.word	0x00000011
        /*0784*/ 	.word	0x00019c20
        /*0788*/ 	.short	0x010a
        /*078a*/ 	.byte	0x3f
	.zero		1


	//   ....[47]....
        /*078c*/ 	.word	0x0000f1e0
        /*0790*/ 	.word	0x00000004
        /*0794*/ 	.word	0x00019c80
        /*0798*/ 	.short	0x010a
        /*079a*/ 	.byte	0x3f
	.zero		1


	//   ....[48]....
        /*079c*/ 	.word	0x0000f600
        /*07a0*/ 	.word	0x00000004
        /*07a4*/ 	.word	0x00019c40
        /*07a8*/ 	.short	0x010a
        /*07aa*/ 	.byte	0x3f
	.zero		1


	//   ....[49]....
        /*07ac*/ 	.word	0x0000faa0
        /*07b0*/ 	.word	0x00000003
        /*07b4*/ 	.word	0x00019c70
        /*07b8*/ 	.short	0x010a
        /*07ba*/ 	.byte	0x3f
	.zero		1


	//   ....[50]....
        /*07bc*/ 	.word	0x0000fb20
        /*07c0*/ 	.word	0x00000003
        /*07c4*/ 	.word	0x00019c60
        /*07c8*/ 	.short	0x010a
        /*07ca*/ 	.byte	0x3f
	.zero		1


	//   ....[51]....
        /*07cc*/ 	.word	0x0000fe80
        /*07d0*/ 	.word	0x00000003
        /*07d4*/ 	.word	0x00019c50
        /*07d8*/ 	.short	0x0101
        /*07da*/ 	.byte	0x3f
	.zero		1


	//   ....[52]....
        /*07dc*/ 	.word	0x0000ff00
        /*07e0*/ 	.word	0x00000002
        /*07e4*/ 	.word	0x00000000
        /*07e8*/ 	.short	0x0101
        /*07ea*/ 	.byte	0x3f
	.zero		1


	//   ....[53]....
        /*07ec*/ 	.word	0x000100f0
        /*07f0*/ 	.word	0x00000003
        /*07f4*/ 	.word	0x00019c70
        /*07f8*/ 	.short	0x010a
        /*07fa*/ 	.byte	0x3f
	.zero		1


	//   ....[54]....
        /*07fc*/ 	.word	0x00010160
        /*0800*/ 	.word	0x00000003
        /*0804*/ 	.word	0x00019c60
        /*0808*/ 	.short	0x010a
        /*080a*/ 	.byte	0x3f
	.zero		1


	//   ....[55]....
        /*080c*/ 	.word	0x000104c0
        /*0810*/ 	.word	0x00000003
        /*0814*/ 	.word	0x00019c50
        /*0818*/ 	.short	0x0101
        /*081a*/ 	.byte	0x3f
	.zero		1


	//   ....[56]....
        /*081c*/ 	.word	0x00010510
        /*0820*/ 	.word	0x00000000
        /*0824*/ 	.word	0x00000000
        /*0828*/ 	.short	0x0101
        /*082a*/ 	.byte	0x3f
	.zero		1


	//   ....[57]....
        /*082c*/ 	.word	0x00011210
        /*0830*/ 	.word	0x00000007
        /*0834*/ 	.word	0x00019c20
        /*0838*/ 	.short	0x010a
        /*083a*/ 	.byte	0x3f
	.zero		1


	//   ....[58]....
        /*083c*/ 	.word	0x000113b0
        /*0840*/ 	.word	0x00000005
        /*0844*/ 	.word	0x00000000
        /*0848*/ 	.short	0x010a
        /*084a*/ 	.byte	0x3f
	.zero		1


	//   ....[59]....
        /*084c*/ 	.word	0x00011420
        /*0850*/ 	.word	0x00000003
        /*0854*/ 	.word	0x00000000
        /*0858*/ 	.short	0x010a
        /*085a*/ 	.byte	0x3f
	.zero		1


	//   ....[60]....
        /*085c*/ 	.word	0x00011470
        /*0860*/ 	.word	0x00000003
        /*0864*/ 	.word	0x00019c60
        /*0868*/ 	.short	0x010a
        /*086a*/ 	.byte	0x3f
	.zero		1


	//   ....[61]....
        /*086c*/ 	.word	0x000114c0
        /*0870*/ 	.word	0x00000005
        /*0874*/ 	.word	0x00019c60
        /*0878*/ 	.short	0x010a
        /*087a*/ 	.byte	0x3f
	.zero		1


	//   ....[62]....
        /*087c*/ 	.word	0x00011500
        /*0880*/ 	.word	0x00000003
        /*0884*/ 	.word	0x00019c80
        /*0888*/ 	.short	0x010a
        /*088a*/ 	.byte	0x3f
	.zero		1


	//   ....[63]....
        /*088c*/ 	.word	0x00011520
        /*0890*/ 	.word	0x00000005
        /*0894*/ 	.word	0x00019c80
        /*0898*/ 	.short	0x010a
        /*089a*/ 	.byte	0x3f
	.zero		1


	//   ....[64]....
        /*089c*/ 	.word	0x00011590
        /*08a0*/ 	.word	0x00000003
        /*08a4*/ 	.word	0x00019c00
        /*08a8*/ 	.short	0x010a
        /*08aa*/ 	.byte	0x3f
	.zero		1


	//   ....[65]....
        /*08ac*/ 	.word	0x000115e0
        /*08b0*/ 	.word	0x00000002
        /*08b4*/ 	.word	0x00019c30
        /*08b8*/ 	.short	0x010a
        /*08ba*/ 	.byte	0x3f
	.zero		1


	//   ....[66]....
        /*08bc*/ 	.word	0x00011640
        /*08c0*/ 	.word	0x00000007
        /*08c4*/ 	.word	0x00019c30
        /*08c8*/ 	.short	0x010a
        /*08ca*/ 	.byte	0x3f
	.zero		1


	//   ....[67]....
        /*08cc*/ 	.word	0x000116a0
        /*08d0*/ 	.word	0x00000007
        /*08d4*/ 	.word	0x00019c50
        /*08d8*/ 	.short	0x010a
        /*08da*/ 	.byte	0x3f
	.zero		1


	//   ....[68]....
        /*08dc*/ 	.word	0x00011700
        /*08e0*/ 	.word	0x00000007
        /*08e4*/ 	.word	0x00019c30
        /*08e8*/ 	.short	0x010a
        /*08ea*/ 	.byte	0x3f
	.zero		1


	//   ....[69]....
        /*08ec*/ 	.word	0x00011760
        /*08f0*/ 	.word	0x00000007
        /*08f4*/ 	.word	0x00019c50
        /*08f8*/ 	.short	0x010a
        /*08fa*/ 	.byte	0x3f
	.zero		1


	//   ....[70]....
        /*08fc*/ 	.word	0x000117c0
        /*0900*/ 	.word	0x00000005
        /*0904*/ 	.word	0x00019c50
        /*0908*/ 	.short	0x010a
        /*090a*/ 	.byte	0x3f
	.zero		1


	//   ....[71]....
        /*090c*/ 	.word	0x00011910
        /*0910*/ 	.word	0x00000003
        /*0914*/ 	.word	0x00019c80
        /*0918*/ 	.short	0x010a
        /*091a*/ 	.byte	0x3f
	.zero		1


	//   ....[72]....
        /*091c*/ 	.word	0x00011960
        /*0920*/ 	.word	0x00000003
        /*0924*/ 	.word	0x00019c40
        /*0928*/ 	.short	0x010a
        /*092a*/ 	.byte	0x3f
	.zero		1


	//   ....[73]....
        /*092c*/ 	.word	0x00011d60
        /*0930*/ 	.word	0x00000011
        /*0934*/ 	.word	0x00019c20
        /*0938*/ 	.short	0x010a
        /*093a*/ 	.byte	0x3f
	.zero		1


	//   ....[74]....
        /*093c*/ 	.word	0x00011db0
        /*0940*/ 	.word	0x00000004
        /*0944*/ 	.word	0x00019c80
        /*0948*/ 	.short	0x010a
        /*094a*/ 	.byte	0x3f
	.zero		1


	//   ....[75]....
        /*094c*/ 	.word	0x00011e00
        /*0950*/ 	.word	0x00000004
        /*0954*/ 	.word	0x00019c40
        /*0958*/ 	.short	0x010a
        /*095a*/ 	.byte	0x3f
	.zero		1


	//   ....[76]....
        /*095c*/ 	.word	0x00011e50
        /*0960*/ 	.word	0x00000003
        /*0964*/ 	.word	0x00019c70
        /*0968*/ 	.short	0x010a
        /*096a*/ 	.byte	0x3f
	.zero		1


	//   ....[77]....
        /*096c*/ 	.word	0x00011ea0
        /*0970*/ 	.word	0x00000003
        /*0974*/ 	.word	0x00019c60
        /*0978*/ 	.short	0x010a
        /*097a*/ 	.byte	0x3f
	.zero		1


	//   ....[78]....
        /*097c*/ 	.word	0x00011ef0
        /*0980*/ 	.word	0x00000003
        /*0984*/ 	.word	0x00019c70
        /*0988*/ 	.short	0x010a
        /*098a*/ 	.byte	0x3f
	.zero		1


	//   ....[79]....
        /*098c*/ 	.word	0x00011f40
        /*0990*/ 	.word	0x00000003
        /*0994*/ 	.word	0x00019c60
        /*0998*/ 	.short	0x010a
        /*099a*/ 	.byte	0x3f
	.zero		1


	//   ....[80]....
        /*099c*/ 	.word	0x00011f90
        /*09a0*/ 	.word	0x00000007
        /*09a4*/ 	.word	0x00019c20
        /*09a8*/ 	.short	0x010a
        /*09aa*/ 	.byte	0x3f
	.zero		1


	//   ....[81]....
        /*09ac*/ 	.word	0x00012130
        /*09b0*/ 	.word	0x00000005
        /*09b4*/ 	.word	0x00000000
        /*09b8*/ 	.short	0x010a
        /*09ba*/ 	.byte	0x3f
	.zero		1


	//   ....[82]....
        /*09bc*/ 	.word	0x00012180
        /*09c0*/ 	.word	0x00000003
        /*09c4*/ 	.word	0x00000000
        /*09c8*/ 	.short	0x010a
        /*09ca*/ 	.byte	0x3f
	.zero		1


	//   ....[83]....
        /*09cc*/ 	.word	0x000121d0
        /*09d0*/ 	.word	0x00000003
        /*09d4*/ 	.word	0x00019c60
        /*09d8*/ 	.short	0x010a
        /*09da*/ 	.byte	0x3f
	.zero		1


	//   ....[84]....
        /*09dc*/ 	.word	0x00012220
        /*09e0*/ 	.word	0x00000005
        /*09e4*/ 	.word	0x00019c60
        /*09e8*/ 	.short	0x010a
        /*09ea*/ 	.byte	0x3f
	.zero		1


	//   ....[85]....
        /*09ec*/ 	.word	0x00012270
        /*09f0*/ 	.word	0x00000003
        /*09f4*/ 	.word	0x00019c80
        /*09f8*/ 	.short	0x010a
        /*09fa*/ 	.byte	0x3f
	.zero		1


	//----- nvinfo : EIATTR_NUM_MBARRIERS
	.align		4
.L_295:
        /*09fc*/ 	.byte	0x03, 0x38
        /*09fe*/ 	.short	0x0016


	//----- nvinfo : EIATTR_EXIT_INSTR_OFFSETS
	.align		4
        /*0a00*/ 	.byte	0x04, 0x1c
        /*0a02*/ 	.short	(.L_297 - .L_296)


	//   ....[0]....
.L_296:
        /*0a04*/ 	.word	0x00000a40


	//   ....[1]....
        /*0a08*/ 	.word	0x0000bfb0


	//   ....[2]....
        /*0a0c*/ 	.word	0x00011570


	//----- nvinfo : EIATTR_MAX_THREADS
	.align		4
.L_297:
        /*0a10*/ 	.byte	0x04, 0x05
        /*0a12*/ 	.short	(.L_299 - .L_298)
.L_298:
        /*0a14*/ 	.word	0x00000200
        /*0a18*/ 	.word	0x00000001
        /*0a1c*/ 	.word	0x00000001


	//----- nvinfo : EIATTR_CRS_STACK_SIZE
	.align		4
.L_299:
        /*0a20*/ 	.byte	0x04, 0x1e
        /*0a22*/ 	.short	(.L_301 - .L_300)
.L_300:
        /*0a24*/ 	.word	0x00000000


	//----- nvinfo : EIATTR_CBANK_PARAM_SIZE
	.align		4
.L_301:
        /*0a28*/ 	.byte	0x03, 0x19
        /*0a2a*/ 	.short	0x0af0


	//----- nvinfo : EIATTR_PARAM_CBANK
	.align		4
        /*0a2c*/ 	.byte	0x04, 0x0a
        /*0a2e*/ 	.short	(.L_303 - .L_302)
	.align		4
.L_302:
        /*0a30*/ 	.word	index@(.nv.constant0._ZN7cutlass13device_kernelIN5flash11enable_sm90INS1_16FlashAttnFwdSm90INS1_25CollectiveMainloopFwdSm90ILi2EN4cute5tupleIJNS5_1CILi1EEES8_S8_EEENS6_IJNS7_ILi192EEENS7_ILi128EEENS7_ILi96EEEEEELi96ENS_12float_e4m3_tEfNS_4arch4Sm90ELb1ELb0ELb1ELb1ELb0ELb0ELb0ELb1ELb1ELb1ELb0ELb0EEENS1_21CollectiveEpilogueFwdINS6_IJSA_SC_SB_EEES9_NS_10bfloat16_tESG_Li384ELb1ELb1ELb0ELb1EEENS1_36VarlenDynamicPersistentTileSchedulerILi192ELi128ELi384ELi128ELb0ELb1ELb1ELb1ELb1ELb1EEEEEEEEEvNT_6ParamsE)
        /*0a34*/ 	.short	0x0210
        /*0a36*/ 	.short	0x0af0


	//----- nvinfo : EIATTR_SW_WAR
	.align		4
.L_303:
        /*0a38*/ 	.byte	0x04, 0x36
        /*0a3a*/ 	.short	(.L_305 - .L_304)
.L_304:
        /*0a3c*/ 	.word	0x00000008
.L_305:


//--------------------- .nv.info._ZN7cutlass13device_kernelIN5flash11enable_sm90INS1_16FlashAttnFwdSm90INS1_25CollectiveMainloopFwdSm90ILi2EN4cute5tupleIJNS5_1CILi1EEES8_S8_EEENS6_IJNS7_ILi192EEENS7_ILi128EEENS7_ILi96EEEEEELi96ENS_12float_e4m3_tEfNS_4arch4Sm90ELb1ELb0ELb1ELb1ELb0ELb1ELb0ELb1ELb1ELb1ELb0ELb0EEENS1_21CollectiveEpilogueFwdINS6_IJSA_SC_SB_EEES9_NS_10bfloat16_tESG_Li384ELb1ELb1ELb0ELb1EEENS1_36VarlenDynamicPersistentTileSchedulerILi192ELi128ELi384ELi128ELb0ELb1ELb1ELb1ELb1ELb1EEEEEEEEEvNT_6ParamsE --------------------------
	.section	.nv.info._ZN7cutlass13device_kernelIN5flash11enable_sm90INS1_16FlashAttnFwdSm90INS1_25CollectiveMainloopFwdSm90ILi2EN4cute5tupleIJNS5_1CILi1EEES8_S8_EEENS6_IJNS7_ILi192EEENS7_ILi128EEENS7_ILi96EEEEEELi96ENS_12float_e4m3_tEfNS_4arch4Sm90ELb1ELb0ELb1ELb1ELb0ELb1ELb0ELb1ELb1ELb1ELb0ELb0EEENS1_21CollectiveEpilogueFwdINS6_IJSA_SC_SB_EEES9_NS_10bfloat16_tESG_Li384ELb1ELb1ELb0ELb1EEENS1_36VarlenDynamicPersistentTileSchedulerILi192ELi128ELi384ELi128ELb0ELb1ELb1ELb1ELb1ELb1EEEEEEEEEvNT_6ParamsE,"",@"SHT_CUDA_INFO"
	.sectionflags	@""
	.align	4


	//----- nvinfo : EIATTR_CUDA_API_VERSION
	.align		4
        /*0000*/ 	.byte	0x04, 0x37
        /*0002*/ 	.short	(.L_307 - .L_306)
.L_306:
        /*0004*/ 	.word	0x00000082


	//----- nvinfo : EIATTR_KPARAM_INFO
	.align		4
.L_307:
        /*0008*/ 	.byte	0x04, 0x17
        /*000a*/ 	.short	(.L_309 - .L_308)
.L_308:
        /*000c*/ 	.word	0x00000000
        /*0010*/ 	.short	0x0000
        /*0012*/ 	.short	0x0070
        /*0014*/ 	.byte	0x00, 0xf0, 0x01, 0x2a


	//----- nvinfo : EIATTR_SPARSE_MMA_MASK
	.align		4
.L_309:
        /*0018*/ 	.byte	0x03, 0x50
        /*001a*/ 	.short	0x0000


	//----- nvinfo : EIATTR_MAXREG_COUNT
	.align		4
        /*001c*/ 	.byte	0x03, 0x1b
        /*001e*/ 	.short	0x0080


	//----- nvinfo : EIATTR_NUM_BARRIERS
	.align		4
        /*0020*/ 	.byte	0x02, 0x4c
        /*0022*/ 	.byte	0x10
	.zero		1


	//----- nvinfo : EIATTR_EXTERNS
	.align		4
        /*0024*/ 	.byte	0x04, 0x0f
        /*0026*/ 	.short	(.L_311 - .L_310)


	//   ....[0]....
	.align		4
.L_310:
        /*0028*/ 	.word	index@(__assertfail)


	//----- nvinfo : EIATTR_ANNOTATIONS
	.align		4
.L_311:
        /*002c*/ 	.byte	0x04, 0x55
        /*002e*/ 	.short	(.L_313 - .L_312)


	//   ....[0]....
.L_312:
        /* <DEDUP_REMOVED lines=84> */
        /*0564*/ 	.byte	0x10, 0xc9, 0x01, 0x00


	//----- nvinfo : EIATTR_MERCURY_ISA_VERSION
	.align		4
.L_313:
        /*0568*/ 	.byte	0x03, 0x5f
        /*056a*/ 	.short	0x0101


	//----- nvinfo : EIATTR_UNUSED_LOAD_BYTE_OFFSET
	.align		4
        /*056c*/ 	.byte	0x04, 0x44
        /*056e*/ 	.short	(.L_315 - .L_314)


	//   ....[0]....
.L_314:
        /*0570*/ 	.word	0x00000aa0
        /*0574*/ 	.word	0x0000fff0


	//   ....[1]....
        /*0578*/ 	.word	0x00013e90
        /*057c*/ 	.word	0x0000fff0


	//----- nvinfo : EIATTR_INT_WARP_WIDE_INSTR_OFFSETS
	.align		4
.L_315:
        /*0580*/ 	.byte	0x04, 0x31
        /*0582*/ 	.short	(.L_317 - .L_316)


	//   ....[0]....
.L_316:
        /*0584*/ 	.word	0x00000190


	//   ....[1]....
        /*0588*/ 	.word	0x000001d0


	//   ....[2]....
        /*058c*/ 	.word	0x00000240


	//   ....[3]....
        /*0590*/ 	.word	0x00018c60


	//   ....[4]....
        /*0594*/ 	.word	0x00018cf0


	//   ....[5]....
        /*0598*/ 	.word	0x0001b6e0


	//   ....[6]....
        /*059c*/ 	.word	0x0001b770


	//----- nvinfo : EIATTR_COOP_GROUP_MASK_REGIDS
	.align		4
.L_317:
        /*05a0*/ 	.byte	0x04, 0x29
        /*05a2*/ 	.short	(.L_319 - .L_318)


	//   ....[0]....
.L_318:
        /*05a4*/ 	.word	0xffffffff


	//   ....[1]....
        /*05a8*/ 	.word	0xffffffff


	//   ....[2]....
        /*05ac*/ 	.word	0xffffffff


	//   ....[3]....
        /*05b0*/ 	.word	0xffffffff


	//   ....[4]....
        /*05b4*/ 	.word	0xffffffff


	//   ....[5]....
        /*05b8*/ 	.word	0xffffffff


	//   ....[6]....
        /*05bc*/ 	.word	0xffffffff


	//   ....[7]....
        /*05c0*/ 	.word	0xffffffff


	//   ....[8]....
        /*05c4*/ 	.word	0xffffffff


	//   ....[9]....
        /*05c8*/ 	.word	0xffffffff


	//   ....[10]....
        /*05cc*/ 	.word	0xffffffff


	//   ....[11]....
        /*05d0*/ 	.word	0xffffffff


	//   ....[12]....
        /*05d4*/ 	.word	0xffffffff


	//   ....[13]....
        /*05d8*/ 	.word	0xffffffff


	//   ....[14]....
        /*05dc*/ 	.word	0xffffffff


	//   ....[15]....
        /*05e0*/ 	.word	0xffffffff


	//   ....[16]....
        /*05e4*/ 	.word	0xffffffff


	//   ....[17]....
        /*05e8*/ 	.word	0xffffffff


	//   ....[18]....
        /*05ec*/ 	.word	0xffffffff


	//   ....[19]....
        /*05f0*/ 	.word	0xffffffff


	//   ....[20]....
        /*05f4*/ 	.word	0xffffffff


	//   ....[21]....
        /*05f8*/ 	.word	0xffffffff


	//   ....[22]....
        /*05fc*/ 	.word	0xffffffff


	//   ....[23]....
        /*0600*/ 	.word	0xffffffff


	//   ....[24]....
        /*0604*/ 	.word	0xffffffff


	//   ....[25]....
        /*0608*/ 	.word	0xffffffff


	//   ....[26]....
        /*060c*/ 	.word	0xffffffff


	//   ....[27]....
        /*0610*/ 	.word	0xffffffff


	//   ....[28]....
        /*0614*/ 	.word	0xffffffff


	//   ....[29]....
        /*0618*/ 	.word	0xffffffff


	//   ....[30]....
        /*061c*/ 	.word	0xffffffff


	//   ....[31]....
        /*0620*/ 	.word	0xffffffff


	//   ....[32]....
        /*0624*/ 	.word	0xffffffff


	//   ....[33]....
        /*0628*/ 	.word	0xffffffff


	//   ....[34]....
        /*062c*/ 	.word	0xffffffff


	//   ....[35]....
        /*0630*/ 	.word	0xffffffff


	//   ....[36]....
        /*0634*/ 	.word	0xffffffff


	//   ....[37]....
        /*0638*/ 	.word	0xffffffff


	//   ....[38]....
        /*063c*/ 	.word	0xffffffff


	//   ....[39]....
        /*0640*/ 	.word	0xffffffff


	//   ....[40]....
        /*0644*/ 	.word	0xffffffff


	//   ....[41]....
        /*0648*/ 	.word	0xffffffff


	//   ....[42]....
        /*064c*/ 	.word	0xffffffff


	//   ....[43]....
        /*0650*/ 	.word	0xffffffff


	//   ....[44]....
        /*0654*/ 	.word	0xffffffff


	//   ....[45]....
        /*0658*/ 	.word	0xffffffff


	//   ....[46]....
        /*065c*/ 	.word	0xffffffff


	//   ....[47]....
        /*0660*/ 	.word	0xffffffff


	//   ....[48]....
        /*0664*/ 	.word	0xffffffff


	//   ....[49]....
        /*0668*/ 	.word	0xffffffff


	//   ....[50]....
        /*066c*/ 	.word	0xffffffff


	//   ....[51]....
        /*0670*/ 	.word	0xffffffff


	//   ....[52]....
        /*0674*/ 	.word	0xffffffff


	//   ....[53]....
        /*0678*/ 	.word	0xffffffff


	//   ....[54]....
        /*067c*/ 	.word	0xffffffff


	//   ....[55]....
        /*0680*/ 	.word	0xffffffff


	//   ....[56]....
        /*0684*/ 	.word	0xffffffff


	//   ....[57]....
        /*0688*/ 	.word	0xffffffff


	//   ....[58]....
        /*068c*/ 	.word	0xffffffff


	//   ....[59]....
        /*0690*/ 	.word	0xffffffff


	//   ....[60]....
        /*0694*/ 	.word	0xffffffff


	//   ....[61]....
        /*0698*/ 	.word	0xffffffff


	//   ....[62]....
        /*069c*/ 	.word	0xffffffff


	//   ....[63]....
        /*06a0*/ 	.word	0xffffffff


	//   ....[64]....
        /*06a4*/ 	.word	0xffffffff


	//   ....[65]....
        /*06a8*/ 	.word	0xffffffff


	//   ....[66]....
        /*06ac*/ 	.word	0xffffffff


	//   ....[67]....
        /*06b0*/ 	.word	0xffffffff


	//   ....[68]....
        /*06b4*/ 	.word	0xffffffff


	//   ....[69]....
        /*06b8*/ 	.word	0xffffffff


	//   ....[70]....
        /*06bc*/ 	.word	0xffffffff


	//   ....[71]....
        /*06c0*/ 	.word	0xffffffff


	//   ....[72]....
        /*06c4*/ 	.word	0xffffffff


	//   ....[73]....
        /*06c8*/ 	.word	0xffffffff


	//   ....[74]....
        /*06cc*/ 	.word	0xffffffff


	//   ....[75]....
        /*06d0*/ 	.word	0xffffffff


	//   ....[76]....
        /*06d4*/ 	.word	0xffffffff


	//   ....[77]....
        /*06d8*/ 	.word	0xffffffff


	//   ....[78]....
        /*06dc*/ 	.word	0xffffffff


	//   ....[79]....
        /*06e0*/ 	.word	0xffffffff


	//   ....[80]....
        /*06e4*/ 	.word	0xffffffff


	//   ....[81]....
        /*06e8*/ 	.word	0xffffffff


	//   ....[82]....
        /*06ec*/ 	.word	0xffffffff


	//   ....[83]....
        /*06f0*/ 	.word	0xffffffff


	//   ....[84]....
        /*06f4*/ 	.word	0xffffffff


	//   ....[85]....
        /*06f8*/ 	.word	0xffffffff


	//   ....[86]....
        /*06fc*/ 	.word	0xffffffff


	//   ....[87]....
        /*0700*/ 	.word	0xffffffff


	//   ....[88]....
        /*0704*/ 	.word	0xffffffff


	//   ....[89]....
        /*0708*/ 	.word	0xffffffff


	//   ....[90]....
        /*070c*/ 	.word	0xffffffff


	//   ....[91]....
        /*0710*/ 	.word	0xffffffff


	//   ....[92]....
        /*0714*/ 	.word	0xffffffff


	//   ....[93]....
        /*0718*/ 	.word	0xffffffff


	//   ....[94]....
        /*071c*/ 	.word	0xffffffff


	//   ....[95]....
        /*0720*/ 	.word	0xffffffff


	//   ....[96]....
        /*0724*/ 	.word	0xffffffff


	//   ....[97]....
        /*0728*/ 	.word	0xffffffff


	//   ....[98]....
        /*072c*/ 	.word	0xffffffff


	//   ....[99]....
        /*0730*/ 	.word	0xffffffff


	//   ....[100]....
        /*0734*/ 	.word	0xffffffff


	//   ....[101]....
        /*0738*/ 	.word	0xffffffff


	//   ....[102]....
        /*073c*/ 	.word	0xffffffff


	//   ....[103]....
        /*0740*/ 	.word	0xffffffff


	//   ....[104]....
        /*0744*/ 	.word	0xffffffff


	//   ....[105]....
        /*0748*/ 	.word	0xffffffff


	//   ....[106]....
        /*074c*/ 	.word	0xffffffff


	//   ....[107]....
        /*0750*/ 	.word	0xffffffff


	//   ....[108]....
        /*0754*/ 	.word	0xffffffff


	//   ....[109]....
        /*0758*/ 	.word	0xffffffff


	//   ....[110]....
        /*075c*/ 	.word	0xffffffff


	//   ....[111]....
        /*0760*/ 	.word	0xffffffff


	//   ....[112]....
        /*0764*/ 	.word	0xffffffff


	//   ....[113]....
        /*0768*/ 	.word	0xffffffff


	//   ....[114]....
        /*076c*/ 	.word	0x0500000f


	//   ....[115]....
        /*0770*/ 	.word	0x0500000f


	//   ....[116]....
        /*0774*/ 	.word	0x0500000f


	//   ....[117]....
        /*0778*/ 	.word	0x0500000f


	//   ....[118]....
        /*077c*/ 	.word	0x0500000f


	//   ....[119]....
        /*0780*/ 	.word	0x0500000f


	//   ....[120]....
        /*0784*/ 	.word	0x0500000f


	//   ....[121]....
        /*0788*/ 	.word	0x0500000f


	//   ....[122]....
        /*078c*/ 	.word	0x0500000f


	//   ....[123]....
        /*0790*/ 	.word	0x0500000f


	//   ....[124]....
        /*0794*/ 	.word	0x0500000f


	//   ....[125]....
        /*0798*/ 	.word	0x0500000f


	//   ....[126]....
        /*079c*/ 	.word	0x0500000f


	//   ....[127]....
        /*07a0*/ 	.word	0x0500000f


	//   ....[128]....
        /*07a4*/ 	.word	0x0500000f


	//   ....[129]....
        /*07a8*/ 	.word	0x0500000f


	//   ....[130]....
        /*07ac*/ 	.word	0x0500000f


	//   ....[131]....
        /*07b0*/ 	.word	0x0500000f


	//   ....[132]....
        /*07b4*/ 	.word	0x0500000f


	//   ....[133]....
        /*07b8*/ 	.word	0x0500000f


	//   ....[134]....
        /*07bc*/ 	.word	0x0500000f


	//   ....[135]....
        /*07c0*/ 	.word	0x0500000f


	//   ....[136]....
        /*07c4*/ 	.word	0x0500000f


	//   ....[137]....
        /*07c8*/ 	.word	0x0500000f


	//   ....[138]....
        /*07cc*/ 	.word	0x0500000f


	//   ....[139]....
        /*07d0*/ 	.word	0x0500000f


	//   ....[140]....
        /*07d4*/ 	.word	0x0500000f


	//   ....[141]....
        /*07d8*/ 	.word	0x0500000f


	//   ....[142]....
        /*07dc*/ 	.word	0x0500000f


	//   ....[143]....
        /*07e0*/ 	.word	0x0500000f


	//   ....[144]....
        /*07e4*/ 	.word	0x0500000f


	//   ....[145]....
        /*07e8*/ 	.word	0x0500000f


	//   ....[146]....
        /*07ec*/ 	.word	0x0500000f


	//   ....[147]....
        /*07f0*/ 	.word	0x0500000f


	//----- nvinfo : EIATTR_COOP_GROUP_INSTR_OFFSETS
	.align		4
.L_319:
        /*07f4*/ 	.byte	0x04, 0x28
        /*07f6*/ 	.short	(.L_321 - .L_320)


	//   ....[0]....
.L_320:
        /*07f8*/ 	.word	0x00000070


	//   ....[1]....
        /*07fc*/ 	.word	0x000001a0


	//   ....[2]....
        /*0800*/ 	.word	0x000001f0


	//   ....[3]....
        /*0804*/ 	.word	0x00000420


	//   ....[4]....
        /*0808*/ 	.word	0x00000580


	//   ....[5]....
        /*080c*/ 	.word	0x000006a0


	//   ....[6]....
        /*0810*/ 	.word	0x00000800


	//   ....[7]....
        /*0814*/ 	.word	0x00006a00


	//   ....[8]....
        /*0818*/ 	.word	0x00007390


	//   ....[9]....
        /*081c*/ 	.word	0x000073a0


	//   ....[10]....
        /*0820*/ 	.word	0x000073b0


	//   ....[11]....
        /*0824*/ 	.word	0x000073c0


	//   ....[12]....
        /*0828*/ 	.word	0x00009080


	//   ....[13]....
        /*082c*/ 	.word	0x00009090


	//   ....[14]....
        /*0830*/ 	.word	0x000090a0


	//   ....[15]....
        /*0834*/ 	.word	0x000090b0


	//   ....[16]....
        /*0838*/ 	.word	0x0000b9b0


	//   ....[17]....
        /*083c*/ 	.word	0x0000c4e0


	//   ....[18]....
        /*0840*/ 	.word	0x0000c4f0


	//   ....[19]....
        /*0844*/ 	.word	0x0000c510


	//   ....[20]....
        /*0848*/ 	.word	0x0000cf40


	//   ....[21]....
        /*084c*/ 	.word	0x0000cf60


	//   ....[22]....
        /*0850*/ 	.word	0x0000eb60


	//   ....[23]....
        /*0854*/ 	.word	0x0000f160


	//   ....[24]....
        /*0858*/ 	.word	0x0000f4d0


	//   ....[25]....
        /*085c*/ 	.word	0x0000f5d0


	//   ....[26]....
        /*0860*/ 	.word	0x0000fd60


	//   ....[27]....
        /*0864*/ 	.word	0x0000fdc0


	//   ....[28]....
        /*0868*/ 	.word	0x00012040


	//   ....[29]....
        /*086c*/ 	.word	0x00012060


	//   ....[30]....
        /*0870*/ 	.word	0x00012090


	//   ....[31]....
        /*0874*/ 	.word	0x000120e0


	//   ....[32]....
        /*0878*/ 	.word	0x00013730


	//   ....[33]....
        /*087c*/ 	.word	0x000137e0


	//   ....[34]....
        /*0880*/ 	.word	0x00013870


	//   ....[35]....
        /*0884*/ 	.word	0x00013880


	//   ....[36]....
        /*0888*/ 	.word	0x000144b0


	//   ....[37]....
        /*088c*/ 	.word	0x000144e0


	//   ....[38]....
        /*0890*/ 	.word	0x00014500


	//   ....[39]....
        /*0894*/ 	.word	0x00014520


	//   ....[40]....
        /*0898*/ 	.word	0x00014540


	//   ....[41]....
        /*089c*/ 	.word	0x00014550


	//   ....[42]....
        /*08a0*/ 	.word	0x00014560


	//   ....[43]....
        /*08a4*/ 	.word	0x00014570


	//   ....[44]....
        /*08a8*/ 	.word	0x00014580


	//   ....[45]....
        /*08ac*/ 	.word	0x00014590


	//   ....[46]....
        /*08b0*/ 	.word	0x000145a0


	//   ....[47]....
        /*08b4*/ 	.word	0x000145b0


	//   ....[48]....
        /*08b8*/ 	.word	0x000145e0


	//   ....[49]....
        /*08bc*/ 	.word	0x000145f0


	//   ....[50]....
        /*08c0*/ 	.word	0x00014600


	//   ....[51]....
        /*08c4*/ 	.word	0x00014610


	//   ....[52]....
        /*08c8*/ 	.word	0x00014620


	//   ....[53]....
        /*08cc*/ 	.word	0x00014630


	//   ....[54]....
        /*08d0*/ 	.word	0x00014640


	//   ....[55]....
        /*08d4*/ 	.word	0x00014650


	//   ....[56]....
        /*08d8*/ 	.word	0x00014660


	//   ....[57]....
        /*08dc*/ 	.word	0x00014670


	//   ....[58]....
        /*08e0*/ 	.word	0x00014680


	//   ....[59]....
        /*08e4*/ 	.word	0x00014690


	//   ....[60]....
        /*08e8*/ 	.word	0x00014e20


	//   ....[61]....
        /*08ec*/ 	.word	0x00014e60


	//   ....[62]....
        /*08f0*/ 	.word	0x00014eb0


	//   ....[63]....
        /*08f4*/ 	.word	0x00014ec0


	//   ....[64]....
        /*08f8*/ 	.word	0x000153d0


	//   ....[65]....
        /*08fc*/ 	.word	0x00015400


	//   ....[66]....
        /*0900*/ 	.word	0x00015500


	//   ....[67]....
        /*0904*/ 	.word	0x00015520


	//   ....[68]....
        /*0908*/ 	.word	0x00015e50


	//   ....[69]....
        /*090c*/ 	.word	0x00015e60


	//   ....[70]....
        /*0910*/ 	.word	0x00015f60


	//   ....[71]....
        /*0914*/ 	.word	0x00015f80


	//   ....[72]....
        /*0918*/ 	.word	0x00016110


	//   ....[73]....
        /*091c*/ 	.word	0x000162d0


	//   ....[74]....
        /*0920*/ 	.word	0x00016300


	//   ....[75]....
        /*0924*/ 	.word	0x00016330


	//   ....[76]....
        /*0928*/ 	.word	0x00016360


	//   ....[77]....
        /*092c*/ 	.word	0x00016390


	//   ....[78]....
        /*0930*/ 	.word	0x000163c0


	//   ....[79]....
        /*0934*/ 	.word	0x00016530


	//   ....[80]....
        /*0938*/ 	.word	0x00016560


	//   ....[81]....
        /*093c*/ 	.word	0x00016590


	//   ....[82]....
        /*0940*/ 	.word	0x000165c0


	//   ....[83]....
        /*0944*/ 	.word	0x000165f0


	//   ....[84]....
        /*0948*/ 	.word	0x00016620


	//   ....[85]....
        /*094c*/ 	.word	0x000166c0


	//   ....[86]....
        /*0950*/ 	.word	0x00016720


	//   ....[87]....
        /*0954*/ 	.word	0x000167c0


	//   ....[88]....
        /*0958*/ 	.word	0x00017740


	//   ....[89]....
        /*095c*/ 	.word	0x000193a0


	//   ....[90]....
        /*0960*/ 	.word	0x0001a260


	//   ....[91]....
        /*0964*/ 	.word	0x0001a290


	//   ....[92]....
        /*0968*/ 	.word	0x0001a2b0


	//   ....[93]....
        /*096c*/ 	.word	0x0001a2c0


	//   ....[94]....
        /*0970*/ 	.word	0x0001a2d0


	//   ....[95]....
        /*0974*/ 	.word	0x0001a3d0


	//   ....[96]....
        /*0978*/ 	.word	0x0001be70


	//   ....[97]....
        /*097c*/ 	.word	0x0001bea0


	//   ....[98]....
        /*0980*/ 	.word	0x0001bee0


	//   ....[99]....
        /*0984*/ 	.word	0x0001bf10


	//   ....[100]....
        /*0988*/ 	.word	0x0001bf40


	//   ....[101]....
        /*098c*/ 	.word	0x0001bf70


	//   ....[102]....
        /*0990*/ 	.word	0x0001bfa0


	//   ....[103]....
        /*0994*/ 	.word	0x0001bfd0


	//   ....[104]....
        /*0998*/ 	.word	0x0001c150


	//   ....[105]....
        /*099c*/ 	.word	0x0001c180


	//   ....[106]....
        /*09a0*/ 	.word	0x0001c1b0


	//   ....[107]....
        /*09a4*/ 	.word	0x0001c1e0


	//   ....[108]....
        /*09a8*/ 	.word	0x0001c210


	//   ....[109]....
        /*09ac*/ 	.word	0x0001c240


	//   ....[110]....
        /*09b0*/ 	.word	0x0001c300


	//   ....[111]....
        /*09b4*/ 	.word	0x0001c320


	//   ....[112]....
        /*09b8*/ 	.word	0x0001c390


	//   ....[113]....
        /*09bc*/ 	.word	0x0001ca30


	//   ....[114]....
        /*09c0*/ 	.word	0x0001cea0


	//   ....[115]....
        /*09c4*/ 	.word	0x0001cf30


	//   ....[116]....
        /*09c8*/ 	.word	0x0001cf80


	//   ....[117]....
        /*09cc*/ 	.word	0x0001cfd0


	//   ....[118]....
        /*09d0*/ 	.word	0x0001d0a0


	//   ....[119]....
        /*09d4*/ 	.word	0x0001d130


	//   ....[120]....
        /*09d8*/ 	.word	0x0001d180


	//   ....[121]....
        /*09dc*/ 	.word	0x0001d1d0


	//   ....[122]....
        /*09e0*/ 	.word	0x0001d4d0


	//   ....[123]....
        /*09e4*/ 	.word	0x0001d7b0


	//   ....[124]....
        /*09e8*/ 	.word	0x0001d980


	//   ....[125]....
        /*09ec*/ 	.word	0x0001d9e0


	//   ....[126]....
        /*09f0*/ 	.word	0x0001da40


	//   ....[127]....
        /*09f4*/ 	.word	0x0001dae0


	//   ....[128]....
        /*09f8*/ 	.word	0x0001dba0


	//   ....[129]....
        /*09fc*/ 	.word	0x0001dc30


	//   ....[130]....
        /*0a00*/ 	.word	0x0001df60


	//   ....[131]....
        /*0a04*/ 	.word	0x0001e000


	//   ....[132]....
        /*0a08*/ 	.word	0x0001e120


	//   ....[133]....
        /*0a0c*/ 	.word	0x0001e190


	//   ....[134]....
        /*0a10*/ 	.word	0x0001e200


	//   ....[135]....
        /*0a14*/ 	.word	0x0001e270


	//   ....[136]....
        /*0a18*/ 	.word	0x0001e2e0


	//   ....[137]....
        /*0a1c*/ 	.word	0x0001e360


	//   ....[138]....
        /*0a20*/ 	.word	0x0001e3f0


	//   ....[139]....
        /*0a24*/ 	.word	0x0001e480


	//   ....[140]....
        /*0a28*/ 	.word	0x0001e4f0


	//   ....[141]....
        /*0a2c*/ 	.word	0x0001e560


	//   ....[142]....
        /*0a30*/ 	.word	0x0001e5d0


	//   ....[143]....
        /*0a34*/ 	.word	0x0001e650


	//   ....[144]....
        /*0a38*/ 	.word	0x0001e6c0


	//   ....[145]....
        /*0a3c*/ 	.word	0x0001e760


	//   ....[146]....
        /*0a40*/ 	.word	0x0001e7f0


	//   ....[147]....
        /*0a44*/ 	.word	0x0001e920


	//----- nvinfo : EIATTR_REG_RECONFIG
	.align		4
.L_321:
        /*0a48*/ 	.byte	0x01, 0x54
	.zero		2


	//----- nvinfo : EIATTR_SYSCALL_OFFSETS
	.align		4
        /*0a4c*/ 	.byte	0x04, 0x46
        /*0a4e*/ 	.short	(.L_323 - .L_322)


	//   ....[0]....
.L_322:
        /*0a50*/ 	.word	0x00001a90


	//   ....[1]....
        /*0a54*/ 	.word	0x00001be0


	//   ....[2]....
        /*0a58*/ 	.word	0x00006b70


	//   ....[3]....
        /*0a5c*/ 	.word	0x00007130


	//   ....[4]....
        /*0a60*/ 	.word	0x00018e50


	//   ....[5]....
        /*0a64*/ 	.word	0x00018fc0


	//   ....[6]....
        /*0a68*/ 	.word	0x00019110


	//   ....[7]....
        /*0a6c*/ 	.word	0x00019250


	//   ....[8]....
        /*0a70*/ 	.word	0x00019d10


	//----- nvinfo : EIATTR_MBARRIER_INSTR_OFFSETS
	.align		4
.L_323:
        /*0a74*/ 	.byte	0x04, 0x39
        /*0a76*/ 	.short	(.L_325 - .L_324)


	//   ....[0]....
.L_324:
        /*0a78*/ 	.word	0x000002d0
        /*0a7c*/ 	.word	0x000000ff
        /*0a80*/ 	.word	0x00019c00
        /*0a84*/ 	.short	0x0100
        /*0a86*/ 	.byte	0x08
	.zero		1


	//   ....[1]....
        /*0a88*/ 	.word	0x000002e0
        /*0a8c*/ 	.word	0x000000ff
        /*0a90*/ 	.word	0x00019c20
        /*0a94*/ 	.short	0x0100
        /*0a96*/ 	.byte	0x08
	.zero		1


	//   ....[2]....
        /*0a98*/ 	.word	0x000003d0
        /*0a9c*/ 	.word	0x000000ff
        /*0aa0*/ 	.word	0x00019c30
        /*0aa4*/ 	.short	0x0100
        /*0aa6*/ 	.byte	0x08
	.zero		1


	//   ....[3]....
        /*0aa8*/ 	.word	0x000003e0
        /*0aac*/ 	.word	0x000000ff
        /*0ab0*/ 	.word	0x00019c40
        /*0ab4*/ 	.short	0x0100
        /*0ab6*/ 	.byte	0x08
	.zero		1


	//   ....[4]....
        /*0ab8*/ 	.word	0x000003f0
        /*0abc*/ 	.word	0x000000ff
        /*0ac0*/ 	.word	0x00019c38
        /*0ac4*/ 	.short	0x0100
        /*0ac6*/ 	.byte	0x08
	.zero		1


	//   ....[5]....
        /*0ac8*/ 	.word	0x00000400
        /*0acc*/ 	.word	0x000000ff
        /*0ad0*/ 	.word	0x00019c48
        /*0ad4*/ 	.short	0x0100
        /*0ad6*/ 	.byte	0x08
	.zero		1


	//   ....[6]....
        /*0ad8*/ 	.word	0x00000530
        /*0adc*/ 	.word	0x000000ff
        /*0ae0*/ 	.word	0x00019c50
        /*0ae4*/ 	.short	0x0100
        /*0ae6*/ 	.byte	0x08
	.zero		1


	//   ....[7]....
        /*0ae8*/ 	.word	0x00000540
        /*0aec*/ 	.word	0x000000ff
        /*0af0*/ 	.word	0x00019c60
        /*0af4*/ 	.short	0x0100
        /*0af6*/ 	.byte	0x08
	.zero		1


	//   ....[8]....
        /*0af8*/ 	.word	0x00000550
        /*0afc*/ 	.word	0x000000ff
        /*0b00*/ 	.word	0x00019c58
        /*0b04*/ 	.short	0x0100
        /*0b06*/ 	.byte	0x08
	.zero		1


	//   ....[9]....
        /*0b08*/ 	.word	0x00000560
        /*0b0c*/ 	.word	0x000000ff
        /*0b10*/ 	.word	0x00019c68
        /*0b14*/ 	.short	0x0100
        /*0b16*/ 	.byte	0x08
	.zero		1


	//   ....[10]....
        /*0b18*/ 	.word	0x00000650
        /*0b1c*/ 	.word	0x000000ff
        /*0b20*/ 	.word	0x00019c70
        /*0b24*/ 	.short	0x0100
        /*0b26*/ 	.byte	0x06
	.zero		1


	//   ....[11]....
        /*0b28*/ 	.word	0x00000660
        /*0b2c*/ 	.word	0x000000ff
        /*0b30*/ 	.word	0x00019c80
        /*0b34*/ 	.short	0x0100
        /*0b36*/ 	.byte	0x06
	.zero		1


	//   ....[12]....
        /*0b38*/ 	.word	0x00000670
        /*0b3c*/ 	.word	0x000000ff
        /*0b40*/ 	.word	0x00019c78
        /*0b44*/ 	.short	0x0100
        /*0b46*/ 	.byte	0x06
	.zero		1


	//   ....[13]....
        /*0b48*/ 	.word	0x00000680
        /*0b4c*/ 	.word	0x000000ff
        /*0b50*/ 	.word	0x00019c88
        /*0b54*/ 	.short	0x0100
        /*0b56*/ 	.byte	0x06
	.zero		1


	//   ....[14]....
        /*0b58*/ 	.word	0x000007b0
        /*0b5c*/ 	.word	0x000000ff
        /*0b60*/ 	.word	0x00019c90
        /*0b64*/ 	.short	0x0100
        /*0b66*/ 	.byte	0x08
	.zero		1


	//   ....[15]....
        /*0b68*/ 	.word	0x000007c0
        /*0b6c*/ 	.word	0x000000ff
        /*0b70*/ 	.word	0x00019ca0
        /*0b74*/ 	.short	0x0100
        /*0b76*/ 	.byte	0x08
	.zero		1


	//   ....[16]....
        /*0b78*/ 	.word	0x000007d0
        /*0b7c*/ 	.word	0x000000ff
        /*0b80*/ 	.word	0x00019c98
        /*0b84*/ 	.short	0x0100
        /*0b86*/ 	.byte	0x08
	.zero		1


	//   ....[17]....
        /*0b88*/ 	.word	0x000007e0
        /*0b8c*/ 	.word	0x000000ff
        /*0b90*/ 	.word	0x00019ca8
        /*0b94*/ 	.short	0x0100
        /*0b96*/ 	.byte	0x08
	.zero		1


	//   ....[18]....
        /*0b98*/ 	.word	0x00000910
        /*0b9c*/ 	.word	0x000000ff
        /*0ba0*/ 	.word	0x00019cb0
        /*0ba4*/ 	.short	0x0100
        /*0ba6*/ 	.byte	0x08
	.zero		1


	//   ....[19]....
        /*0ba8*/ 	.word	0x00000920
        /*0bac*/ 	.word	0x000000ff
        /*0bb0*/ 	.word	0x00019cc0
        /*0bb4*/ 	.short	0x0100
        /*0bb6*/ 	.byte	0x08
	.zero		1


	//   ....[20]....
        /*0bb8*/ 	.word	0x00000930
        /*0bbc*/ 	.word	0x000000ff
        /*0bc0*/ 	.word	0x00019cb8
        /*0bc4*/ 	.short	0x0100
        /*0bc6*/ 	.byte	0x08
	.zero		1


	//   ....[21]....
        /*0bc8*/ 	.word	0x00000940
        /*0bcc*/ 	.word	0x000000ff
        /*0bd0*/ 	.word	0x00019cc8
        /*0bd4*/ 	.short	0x0100
        /*0bd6*/ 	.byte	0x08
	.zero		1


	//   ....[22]....
        /*0bd8*/ 	.word	0x00002910
        /*0bdc*/ 	.word	0x00000052
        /*0be0*/ 	.word	0x00019c90
        /*0be4*/ 	.short	0x010a
        /*0be6*/ 	.byte	0x3f
	.zero		1


	//   ....[23]....
        /*0be8*/ 	.word	0x00004130
        /*0bec*/ 	.word	0x00000052
        /*0bf0*/ 	.word	0x00019c90
        /*0bf4*/ 	.short	0x010a
        /*0bf6*/ 	.byte	0x3f
	.zero		1


	//   ....[24]....
        /*0bf8*/ 	.word	0x00006180
        /*0bfc*/ 	.word	0x00000052
        /*0c00*/ 	.word	0x00019c90
        /*0c04*/ 	.short	0x010a
        /*0c06*/ 	.byte	0x3f
	.zero		1


	//   ....[25]....
        /*0c08*/ 	.word	0x00006350
        /*0c0c*/ 	.word	0x00000008
        /*0c10*/ 	.word	0x00000000
        /*0c14*/ 	.short	0x0101
        /*0c16*/ 	.byte	0x3f
	.zero		1


	//   ....[26]....
        /*0c18*/ 	.word	0x00006390
        /*0c1c*/ 	.word	0x00000052
        /*0c20*/ 	.word	0x00019cb0
        /*0c24*/ 	.short	0x010a
        /*0c26*/ 	.byte	0x3f
	.zero		1


	//   ....[27]....
        /*0c28*/ 	.word	0x00006600
        /*0c2c*/ 	.word	0x00000052
        /*0c30*/ 	.word	0x00000000
        /*0c34*/ 	.short	0x0101
        /*0c36*/ 	.byte	0x3f
	.zero		1


	//   ....[28]....
        /*0c38*/ 	.word	0x00006eb0
        /*0c3c*/ 	.word	0x00000010
        /*0c40*/ 	.word	0x00019c00
        /*0c44*/ 	.short	0x010a
        /*0c46*/ 	.byte	0x3f
	.zero		1


	//   ....[29]....
        /*0c48*/ 	.word	0x00006f00
        /*0c4c*/ 	.word	0x00000010
        /*0c50*/ 	.word	0x00019c00
        /*0c54*/ 	.short	0x010a
        /*0c56*/ 	.byte	0x3f
	.zero		1


	//   ....[30]....
        /*0c58*/ 	.word	0x00007700
        /*0c5c*/ 	.word	0x00000010
        /*0c60*/ 	.word	0x00019c00
        /*0c64*/ 	.short	0x010a
        /*0c66*/ 	.byte	0x3f
	.zero		1


	//   ....[31]....
        /*0c68*/ 	.word	0x000093c0
        /*0c6c*/ 	.word	0x00000010
        /*0c70*/ 	.word	0x00019c00
        /*0c74*/ 	.short	0x010a
        /*0c76*/ 	.byte	0x3f
	.zero		1


	//   ....[32]....
        /*0c78*/ 	.word	0x0000b550
        /*0c7c*/ 	.word	0x00000000
        /*0c80*/ 	.word	0x00019c30
        /*0c84*/ 	.short	0x010a
        /*0c86*/ 	.byte	0x3f
	.zero		1


	//   ....[33]....
        /*0c88*/ 	.word	0x0000b5c0
        /*0c8c*/ 	.word	0x00000000
        /*0c90*/ 	.word	0x00019c30
        /*0c94*/ 	.short	0x010a
        /*0c96*/ 	.byte	0x3f
	.zero		1


	//   ....[34]....
        /*0c98*/ 	.word	0x0000d670
        /*0c9c*/ 	.word	0x0000001d
        /*0ca0*/ 	.word	0x00000000
        /*0ca4*/ 	.short	0x0101
        /*0ca6*/ 	.byte	0x3f
	.zero		1


	//   ....[35]....
        /*0ca8*/ 	.word	0x0000e030
        /*0cac*/ 	.word	0x0000000f
        /*0cb0*/ 	.word	0x00019c30
        /*0cb4*/ 	.short	0x010a
        /*0cb6*/ 	.byte	0x3f
	.zero		1


	//   ....[36]....
        /*0cb8*/ 	.word	0x0000e0a0
        /*0cbc*/ 	.word	0x0000000f
        /*0cc0*/ 	.word	0x00019c30
        /*0cc4*/ 	.short	0x010a
        /*0cc6*/ 	.byte	0x3f
	.zero		1


	//   ....[37]....
        /*0cc8*/ 	.word	0x0000e2a0
        /*0ccc*/ 	.word	0x00000014
        /*0cd0*/ 	.word	0x00019c50
        /*0cd4*/ 	.short	0x010a
        /*0cd6*/ 	.byte	0x3f
	.zero		1


	//   ....[38]....
        /*0cd8*/ 	.word	0x0000e2f0
        /*0cdc*/ 	.word	0x00000014
        /*0ce0*/ 	.word	0x00019c50
        /*0ce4*/ 	.short	0x010a
        /*0ce6*/ 	.byte	0x3f
	.zero		1


	//   ....[39]....
        /*0ce8*/ 	.word	0x000101f0
        /*0cec*/ 	.word	0x0000000f
        /*0cf0*/ 	.word	0x00000000
        /*0cf4*/ 	.short	0x0101
        /*0cf6*/ 	.byte	0x3f
	.zero		1


	//   ....[40]....
        /*0cf8*/ 	.word	0x00010880
        /*0cfc*/ 	.word	0x00000014
        /*0d00*/ 	.word	0x00000000
        /*0d04*/ 	.short	0x0101
        /*0d06*/ 	.byte	0x3f
	.zero		1


	//   ....[41]....
        /*0d08*/ 	.word	0x00010f90
        /*0d0c*/ 	.word	0x0000000a
        /*0d10*/ 	.word	0x00019c30
        /*0d14*/ 	.short	0x010a
        /*0d16*/ 	.byte	0x3f
	.zero		1


	//   ....[42]....
        /*0d18*/ 	.word	0x00011000
        /*0d1c*/ 	.word	0x0000000a
        /*0d20*/ 	.word	0x00019c30
        /*0d24*/ 	.short	0x010a
        /*0d26*/ 	.byte	0x3f
	.zero		1


	//   ....[43]....
        /*0d28*/ 	.word	0x00011200
        /*0d2c*/ 	.word	0x0000000f
        /*0d30*/ 	.word	0x00019c50
        /*0d34*/ 	.short	0x010a
        /*0d36*/ 	.byte	0x3f
	.zero		1


	//   ....[44]....
        /*0d38*/ 	.word	0x00011250
        /*0d3c*/ 	.word	0x0000000f
        /*0d40*/ 	.word	0x00019c50
        /*0d44*/ 	.short	0x010a
        /*0d46*/ 	.byte	0x3f
	.zero		1


	//   ....[45]....
        /*0d48*/ 	.word	0x00012710
        /*0d4c*/ 	.word	0x00000054
        /*0d50*/ 	.word	0x00000000
        /*0d54*/ 	.short	0x0101
        /*0d56*/ 	.byte	0x3f
	.zero		1


	//   ....[46]....
        /*0d58*/ 	.word	0x00013400
        /*0d5c*/ 	.word	0x0000000f
        /*0d60*/ 	.word	0x00000000
        /*0d64*/ 	.short	0x0101
        /*0d66*/ 	.byte	0x3f
	.zero		1


	//   ....[47]....
        /*0d68*/ 	.word	0x00013480
        /*0d6c*/ 	.word	0x0000000a
        /*0d70*/ 	.word	0x00019c50
        /*0d74*/ 	.short	0x010a
        /*0d76*/ 	.byte	0x3f
	.zero		1


	//   ....[48]....
        /*0d78*/ 	.word	0x000134d0
        /*0d7c*/ 	.word	0x0000000a
        /*0d80*/ 	.word	0x00019c50
        /*0d84*/ 	.short	0x010a
        /*0d86*/ 	.byte	0x3f
	.zero		1


	//   ....[49]....
        /*0d88*/ 	.word	0x00013de0
        /*0d8c*/ 	.word	0x00000004
        /*0d90*/ 	.word	0x00000000
        /*0d94*/ 	.short	0x0101
        /*0d96*/ 	.byte	0x3f
	.zero		1


	//   ....[50]....
        /*0d98*/ 	.word	0x000153f0
        /*0d9c*/ 	.word	0x00000000
        /*0da0*/ 	.word	0x00000000
        /*0da4*/ 	.short	0x0101
        /*0da6*/ 	.byte	0x3f
	.zero		1


	//   ....[51]....
        /*0da8*/ 	.word	0x00017820
        /*0dac*/ 	.word	0x00000016
        /*0db0*/ 	.word	0x00019c20
        /*0db4*/ 	.short	0x010a
        /*0db6*/ 	.byte	0x3f
	.zero		1


	//   ....[52]....
        /*0db8*/ 	.word	0x000178b0
        /*0dbc*/ 	.word	0x00000008
        /*0dc0*/ 	.word	0x00019ca0
        /*0dc4*/ 	.short	0x010a
        /*0dc6*/ 	.byte	0x3f
	.zero		1


	//   ....[53]....
        /*0dc8*/ 	.word	0x00017d00
        /*0dcc*/ 	.word	0x00000008
        /*0dd0*/ 	.word	0x00019cc0
        /*0dd4*/ 	.short	0x010a
        /*0dd6*/ 	.byte	0x3f
	.zero		1


	//   ....[54]....
        /*0dd8*/ 	.word	0x00018210
        /*0ddc*/ 	.word	0x00000008
        /*0de0*/ 	.word	0x00019ca0
        /*0de4*/ 	.short	0x010a
        /*0de6*/ 	.byte	0x3f
	.zero		1


	//   ....[55]....
        /*0de8*/ 	.word	0x00018650
        /*0dec*/ 	.word	0x00000008
        /*0df0*/ 	.word	0x00019cc0
        /*0df4*/ 	.short	0x010a
        /*0df6*/ 	.byte	0x3f
	.zero		1


	//   ....[56]....
        /*0df8*/ 	.word	0x000195d0
        /*0dfc*/ 	.word	0x00000004
        /*0e00*/ 	.word	0x00019c80
        /*0e04*/ 	.short	0x010a
        /*0e06*/ 	.byte	0x3f
	.zero		1


	//   ....[57]....
        /*0e08*/ 	.word	0x00019830
        /*0e0c*/ 	.word	0x00000004
        /*0e10*/ 	.word	0x00019c40
        /*0e14*/ 	.short	0x010a
        /*0e16*/ 	.byte	0x3f
	.zero		1


	//   ....[58]....
        /*0e18*/ 	.word	0x0001a4b0
        /*0e1c*/ 	.word	0x00000016
        /*0e20*/ 	.word	0x00019c00
        /*0e24*/ 	.short	0x0107
        /*0e26*/ 	.byte	0x3f
	.zero		1


	//   ....[59]....
        /*0e28*/ 	.word	0x0001a5b0
        /*0e2c*/ 	.word	0x00000016
        /*0e30*/ 	.word	0x00019c00
        /*0e34*/ 	.short	0x0101
        /*0e36*/ 	.byte	0x3f
	.zero		1


	//   ....[60]....
        /*0e38*/ 	.word	0x0001a5d0
        /*0e3c*/ 	.word	0x00000016
        /*0e40*/ 	.word	0x00019c20
        /*0e44*/ 	.short	0x010a
        /*0e46*/ 	.byte	0x3f
	.zero		1


	//   ....[61]....
        /*0e48*/ 	.word	0x0001a8c0
        /*0e4c*/ 	.word	0x00000006
        /*0e50*/ 	.word	0x00019c80
        /*0e54*/ 	.short	0x010a
        /*0e56*/ 	.byte	0x3f
	.zero		1


	//   ....[62]....
        /*0e58*/ 	.word	0x0001acf0
        /*0e5c*/ 	.word	0x00000006
        /*0e60*/ 	.word	0x00019c40
        /*0e64*/ 	.short	0x010a
        /*0e66*/ 	.byte	0x3f
	.zero		1


	//   ....[63]....
        /*0e68*/ 	.word	0x0001b1a0
        /*0e6c*/ 	.word	0x00000003
        /*0e70*/ 	.word	0x00019c70
        /*0e74*/ 	.short	0x010a
        /*0e76*/ 	.byte	0x3f
	.zero		1


	//   ....[64]....
        /*0e78*/ 	.word	0x0001b210
        /*0e7c*/ 	.word	0x00000003
        /*0e80*/ 	.word	0x00019c60
        /*0e84*/ 	.short	0x010a
        /*0e86*/ 	.byte	0x3f
	.zero		1


	//   ....[65]....
        /*0e88*/ 	.word	0x0001b5c0
        /*0e8c*/ 	.word	0x00000003
        /*0e90*/ 	.word	0x00019c50
        /*0e94*/ 	.short	0x0101
        /*0e96*/ 	.byte	0x3f
	.zero		1


	//   ....[66]....
        /*0e98*/ 	.word	0x0001b640
        /*0e9c*/ 	.word	0x00000003
        /*0ea0*/ 	.word	0x00000000
        /*0ea4*/ 	.short	0x0101
        /*0ea6*/ 	.byte	0x3f
	.zero		1


	//   ....[67]....
        /*0ea8*/ 	.word	0x0001b830
        /*0eac*/ 	.word	0x00000003
        /*0eb0*/ 	.word	0x00019c70
        /*0eb4*/ 	.short	0x010a
        /*0eb6*/ 	.byte	0x3f
	.zero		1


	//   ....[68]....
        /*0eb8*/ 	.word	0x0001b8a0
        /*0ebc*/ 	.word	0x00000003
        /*0ec0*/ 	.word	0x00019c60
        /*0ec4*/ 	.short	0x010a
        /*0ec6*/ 	.byte	0x3f
	.zero		1


	//   ....[69]....
        /*0ec8*/ 	.word	0x0001bc50
        /*0ecc*/ 	.word	0x00000003
        /*0ed0*/ 	.word	0x00019c50
        /*0ed4*/ 	.short	0x0101
        /*0ed6*/ 	.byte	0x3f
	.zero		1


	//   ....[70]....
        /*0ed8*/ 	.word	0x0001bca0
        /*0edc*/ 	.word	0x00000000
        /*0ee0*/ 	.word	0x00000000
        /*0ee4*/ 	.short	0x0101
        /*0ee6*/ 	.byte	0x3f
	.zero		1


	//   ....[71]....
        /*0ee8*/ 	.word	0x0001c9b0
        /*0eec*/ 	.word	0x00000009
        /*0ef0*/ 	.word	0x00019c20
        /*0ef4*/ 	.short	0x010a
        /*0ef6*/ 	.byte	0x3f
	.zero		1


	//   ....[72]....
        /*0ef8*/ 	.word	0x0001cb40
        /*0efc*/ 	.word	0x00000007
        /*0f00*/ 	.word	0x00000000
        /*0f04*/ 	.short	0x010a
        /*0f06*/ 	.byte	0x3f
	.zero		1


	//   ....[73]....
        /*0f08*/ 	.word	0x0001cbb0
        /*0f0c*/ 	.word	0x00000003
        /*0f10*/ 	.word	0x00000000
        /*0f14*/ 	.short	0x010a
        /*0f16*/ 	.byte	0x3f
	.zero		1


	//   ....[74]....
        /*0f18*/ 	.word	0x0001cc00
        /*0f1c*/ 	.word	0x00000003
        /*0f20*/ 	.word	0x00019c60
        /*0f24*/ 	.short	0x010a
        /*0f26*/ 	.byte	0x3f
	.zero		1


	//   ....[75]....
        /*0f28*/ 	.word	0x0001cc50
        /*0f2c*/ 	.word	0x00000005
        /*0f30*/ 	.word	0x00019c60
        /*0f34*/ 	.short	0x010a
        /*0f36*/ 	.byte	0x3f
	.zero		1


	//   ....[76]....
        /*0f38*/ 	.word	0x0001cc90
        /*0f3c*/ 	.word	0x00000003
        /*0f40*/ 	.word	0x00019c80
        /*0f44*/ 	.short	0x010a
        /*0f46*/ 	.byte	0x3f
	.zero		1


	//   ....[77]....
        /*0f48*/ 	.word	0x0001ccb0
        /*0f4c*/ 	.word	0x00000005
        /*0f50*/ 	.word	0x00019c80
        /*0f54*/ 	.short	0x010a
        /*0f56*/ 	.byte	0x3f
	.zero		1


	//   ....[78]....
        /*0f58*/ 	.word	0x0001cd10
        /*0f5c*/ 	.word	0x00000052
        /*0f60*/ 	.word	0x00019c90
        /*0f64*/ 	.short	0x010a
        /*0f66*/ 	.byte	0x3f
	.zero		1


	//   ....[79]....
        /*0f68*/ 	.word	0x0001cd60
        /*0f6c*/ 	.word	0x00000052
        /*0f70*/ 	.word	0x00019c90
        /*0f74*/ 	.short	0x010a
        /*0f76*/ 	.byte	0x3f
	.zero		1


	//   ....[80]....
        /*0f78*/ 	.word	0x0001cdb0
        /*0f7c*/ 	.word	0x00000052
        /*0f80*/ 	.word	0x00019c90
        /*0f84*/ 	.short	0x010a
        /*0f86*/ 	.byte	0x3f
	.zero		1


	//   ....[81]....
        /*0f88*/ 	.word	0x0001ce00
        /*0f8c*/ 	.word	0x00000052
        /*0f90*/ 	.word	0x00019cb0
        /*0f94*/ 	.short	0x010a
        /*0f96*/ 	.byte	0x3f
	.zero		1


	//   ....[82]....
        /*0f98*/ 	.word	0x0001d000
        /*0f9c*/ 	.word	0x00000010
        /*0fa0*/ 	.word	0x00019c00
        /*0fa4*/ 	.short	0x010a
        /*0fa6*/ 	.byte	0x3f
	.zero		1


	//   ....[83]....
        /*0fa8*/ 	.word	0x0001d210
        /*0fac*/ 	.word	0x00000010
        /*0fb0*/ 	.word	0x00019c00
        /*0fb4*/ 	.short	0x010a
        /*0fb6*/ 	.byte	0x3f
	.zero		1


	//   ....[84]....
        /*0fb8*/ 	.word	0x0001d260
        /*0fbc*/ 	.word	0x00000000
        /*0fc0*/ 	.word	0x00019c30
        /*0fc4*/ 	.short	0x010a
        /*0fc6*/ 	.byte	0x3f
	.zero		1


	//   ....[85]....
        /*0fc8*/ 	.word	0x0001d2b0
        /*0fcc*/ 	.word	0x0000000f
        /*0fd0*/ 	.word	0x00019c30
        /*0fd4*/ 	.short	0x010a
        /*0fd6*/ 	.byte	0x3f
	.zero		1


	//   ....[86]....
        /*0fd8*/ 	.word	0x0001d300
        /*0fdc*/ 	.word	0x00000014
        /*0fe0*/ 	.word	0x00019c50
        /*0fe4*/ 	.short	0x010a
        /*0fe6*/ 	.byte	0x3f
	.zero		1


	//   ....[87]....
        /*0fe8*/ 	.word	0x0001d350
        /*0fec*/ 	.word	0x0000000a
        /*0ff0*/ 	.word	0x00019c30
        /*0ff4*/ 	.short	0x010a
        /*0ff6*/ 	.byte	0x3f
	.zero		1


	//   ....[88]....
        /*0ff8*/ 	.word	0x0001d3a0
        /*0ffc*/ 	.word	0x0000000f
        /*1000*/ 	.word	0x00019c50
        /*1004*/ 	.short	0x010a
        /*1006*/ 	.byte	0x3f
	.zero		1


	//   ....[89]....
        /*1008*/ 	.word	0x0001d3f0
        /*100c*/ 	.word	0x0000000a
        /*1010*/ 	.word	0x00019c50
        /*1014*/ 	.short	0x010a
        /*1016*/ 	.byte	0x3f
	.zero		1


	//   ....[90]....
        /*1018*/ 	.word	0x0001d590
        /*101c*/ 	.word	0x00000016
        /*1020*/ 	.word	0x00019c20
        /*1024*/ 	.short	0x010a
        /*1026*/ 	.byte	0x3f
	.zero		1


	//   ....[91]....
        /*1028*/ 	.word	0x0001d5e0
        /*102c*/ 	.word	0x00000008
        /*1030*/ 	.word	0x00019ca0
        /*1034*/ 	.short	0x010a
        /*1036*/ 	.byte	0x3f
	.zero		1


	//   ....[92]....
        /*1038*/ 	.word	0x0001d630
        /*103c*/ 	.word	0x00000008
        /*1040*/ 	.word	0x00019cc0
        /*1044*/ 	.short	0x010a
        /*1046*/ 	.byte	0x3f
	.zero		1


	//   ....[93]....
        /*1048*/ 	.word	0x0001d680
        /*104c*/ 	.word	0x00000008
        /*1050*/ 	.word	0x00019ca0
        /*1054*/ 	.short	0x010a
        /*1056*/ 	.byte	0x3f
	.zero		1


	//   ....[94]....
        /*1058*/ 	.word	0x0001d6d0
        /*105c*/ 	.word	0x00000008
        /*1060*/ 	.word	0x00019cc0
        /*1064*/ 	.short	0x010a
        /*1066*/ 	.byte	0x3f
	.zero		1


	//   ....[95]....
        /*1068*/ 	.word	0x0001d870
        /*106c*/ 	.word	0x00000004
        /*1070*/ 	.word	0x00019c80
        /*1074*/ 	.short	0x010a
        /*1076*/ 	.byte	0x3f
	.zero		1


	//   ....[96]....
        /*1078*/ 	.word	0x0001d8c0
        /*107c*/ 	.word	0x00000004
        /*1080*/ 	.word	0x00019c40
        /*1084*/ 	.short	0x010a
        /*1086*/ 	.byte	0x3f
	.zero		1


	//   ....[97]....
        /*1088*/ 	.word	0x0001dcd0
        /*108c*/ 	.word	0x00000016
        /*1090*/ 	.word	0x00019c20
        /*1094*/ 	.short	0x010a
        /*1096*/ 	.byte	0x3f
	.zero		1


	//   ....[98]....
        /*1098*/ 	.word	0x0001dd20
        /*109c*/ 	.word	0x00000006
        /*10a0*/ 	.word	0x00019c80
        /*10a4*/ 	.short	0x010a
        /*10a6*/ 	.byte	0x3f
	.zero		1


	//   ....[99]....
        /*10a8*/ 	.word	0x0001dd70
        /*10ac*/ 	.word	0x00000006
        /*10b0*/ 	.word	0x00019c40
        /*10b4*/ 	.short	0x010a
        /*10b6*/ 	.byte	0x3f
	.zero		1


	//   ....[100]....
        /*10b8*/ 	.word	0x0001ddc0
        /*10bc*/ 	.word	0x00000003
        /*10c0*/ 	.word	0x00019c70
        /*10c4*/ 	.short	0x010a
        /*10c6*/ 	.byte	0x3f
	.zero		1


	//   ....[101]....
        /*10c8*/ 	.word	0x0001de10
        /*10cc*/ 	.word	0x00000003
        /*10d0*/ 	.word	0x00019c60
        /*10d4*/ 	.short	0x010a
        /*10d6*/ 	.byte	0x3f
	.zero		1


	//   ....[102]....
        /*10d8*/ 	.word	0x0001de60
        /*10dc*/ 	.word	0x00000003
        /*10e0*/ 	.word	0x00019c70
        /*10e4*/ 	.short	0x010a
        /*10e6*/ 	.byte	0x3f
	.zero		1


	//   ....[103]....
        /*10e8*/ 	.word	0x0001deb0
        /*10ec*/ 	.word	0x00000003
        /*10f0*/ 	.word	0x00019c60
        /*10f4*/ 	.short	0x010a
        /*10f6*/ 	.byte	0x3f
	.zero		1


	//   ....[104]....
        /*10f8*/ 	.word	0x0001e840
        /*10fc*/ 	.word	0x00000009
        /*1100*/ 	.word	0x00019c20
        /*1104*/ 	.short	0x010a
        /*1106*/ 	.byte	0x3f
	.zero		1


	//   ....[105]....
        /*1108*/ 	.word	0x0001e9e0
        /*110c*/ 	.word	0x00000007
        /*1110*/ 	.word	0x00000000
        /*1114*/ 	.short	0x010a
        /*1116*/ 	.byte	0x3f
	.zero		1


	//   ....[106]....
        /*1118*/ 	.word	0x0001ea30
        /*111c*/ 	.word	0x00000003
        /*1120*/ 	.word	0x00000000
        /*1124*/ 	.short	0x010a
        /*1126*/ 	.byte	0x3f
	.zero		1


	//   ....[107]....
        /*1128*/ 	.word	0x0001ea80
        /*112c*/ 	.word	0x00000003
        /*1130*/ 	.word	0x00019c60
        /*1134*/ 	.short	0x010a
        /*1136*/ 	.byte	0x3f
	.zero		1


	//   ....[108]....
        /*1138*/ 	.word	0x0001ead0
        /*113c*/ 	.word	0x00000005
        /*1140*/ 	.word	0x00019c60
        /*1144*/ 	.short	0x010a
        /*1146*/ 	.byte	0x3f
	.zero		1


	//   ....[109]....
        /*1148*/ 	.word	0x0001eb20
        /*114c*/ 	.word	0x00000003
        /*1150*/ 	.word	0x00019c80
        /*1154*/ 	.short	0x010a
        /*1156*/ 	.byte	0x3f
	.zero		1


	//----- nvinfo : EIATTR_NUM_MBARRIERS
	.align		4
.L_325:
        /*1158*/ 	.byte	0x03, 0x38
        /*115a*/ 	.short	0x0016


	//----- nvinfo : EIATTR_EXIT_INSTR_OFFSETS
	.align		4
        /*115c*/ 	.byte	0x04, 0x1c
        /*115e*/ 	.short	(.L_327 - .L_326)


	//   ....[0]....
.L_326:
        /*1160*/ 	.word	0x0001cd00


	//----- nvinfo : EIATTR_MAX_THREADS
	.align		4
.L_327:
        /*1164*/ 	.byte	0x04, 0x05
        /*1166*/ 	.short	(.L_329 - .L_328)
.L_328:
        /*1168*/ 	.word	0x00000200
        /*116c*/ 	.word	0x00000001
        /*1170*/ 	.word	0x00000001


	//----- nvinfo : EIATTR_CRS_STACK_SIZE
	.align		4
.L_329:
        /*1174*/ 	.byte	0x04, 0x1e
        /*1176*/ 	.short	(.L_331 - .L_330)
.L_330:
        /*1178*/ 	.word	0x00000000


	//----- nvinfo : EIATTR_CBANK_PARAM_SIZE
	.align		4
.L_331:
        /*117c*/ 	.byte	0x03, 0x19
        /*117e*/ 	.short	0x0af0


	//----- nvinfo : EIATTR_PARAM_CBANK
	.align		4
        /*1180*/ 	.byte	0x04, 0x0a
        /*1182*/ 	.short	(.L_333 - .L_332)
	.align		4
.L_332:
        /*1184*/ 	.word	index@(.nv.constant0._ZN7cutlass13device_kernelIN5flash11enable_sm90INS1_16FlashAttnFwdSm90INS1_25CollectiveMainloopFwdSm90ILi2EN4cute5tupleIJNS5_1CILi1EEES8_S8_EEENS6_IJNS7_ILi192EEENS7_ILi128EEENS7_ILi96EEEEEELi96ENS_12float_e4m3_tEfNS_4arch4Sm90ELb1ELb0ELb1ELb1ELb0ELb1ELb0ELb1ELb1ELb1ELb0ELb0EEENS1_21CollectiveEpilogueFwdINS6_IJSA_SC_SB_EEES9_NS_10bfloat16_tESG_Li384ELb1ELb1ELb0ELb1EEENS1_36VarlenDynamicPersistentTileSchedulerILi192ELi128ELi384ELi128ELb0ELb1ELb1ELb1ELb1ELb1EEEEEEEEEvNT_6ParamsE)
        /*1188*/ 	.short	0x0210
        /*118a*/ 	.short	0x0af0


	//----- nvinfo : EIATTR_SW_WAR
	.align		4
.L_333:
        /*118c*/ 	.byte	0x04, 0x36
        /*118e*/ 	.short	(.L_335 - .L_334)
.L_334:
        /*1190*/ 	.word	0x00000008
.L_335:


//--------------------- .nv.callgraph             --------------------------
	.section	.nv.callgraph,"",@"SHT_CUDA_CALLGRAPH"
	.align	4
	.sectionentsize	8
	.align		4
        /*0000*/ 	.word	0x00000000
	.align		4
        /*0004*/ 	.word	0xffffffff
	.align		4
        /*0008*/ 	.word	index@(_ZN7cutlass13device_kernelIN5flash11enable_sm90INS1_16FlashAttnFwdSm90INS1_25CollectiveMainloopFwdSm90ILi2EN4cute5tupleIJNS5_1CILi1EEES8_S8_EEENS6_IJNS7_ILi192EEENS7_ILi128EEENS7_ILi96EEEEEELi96ENS_12float_e4m3_tEfNS_4arch4Sm90ELb0ELb0ELb1ELb0ELb0ELb0ELb0ELb1ELb1ELb1ELb0ELb0EEENS1_21CollectiveEpilogueFwdINS6_IJSA_SC_SB_EEES9_NS_10bfloat16_tESG_Li384ELb0ELb1ELb0ELb1EEENS1_29StaticPersistentTileSchedulerILb0EEEEEEEEEvNT_6ParamsE)
	.align		4
        /*000c*/ 	.word	index@(__assertfail)
	.align		4
        /*0010*/ 	.word	index@(_ZN7cutlass13device_kernelIN5flash11enable_sm90INS1_16FlashAttnFwdSm90INS1_25CollectiveMainloopFwdSm90ILi2EN4cute5tupleIJNS5_1CILi1EEES8_S8_EEENS6_IJNS7_ILi192EEENS7_ILi128EEENS7_ILi96EEEEEELi96ENS_12float_e4m3_tEfNS_4arch4Sm90ELb0ELb0ELb1ELb1ELb0ELb0ELb0ELb1ELb1ELb1ELb0ELb0EEENS1_21CollectiveEpilogueFwdINS6_IJSA_SC_SB_EEES9_NS_10bfloat16_tESG_Li384ELb1ELb1ELb0ELb1EEENS1_36VarlenDynamicPersistentTileSchedulerILi192ELi128ELi384ELi128ELb0ELb1ELb1ELb0ELb1ELb1EEEEEEEEEvNT_6ParamsE)
	.align		4
        /*0014*/ 	.word	index@(__assertfail)
	.align		4
        /*0018*/ 	.word	index@(_ZN7cutlass13device_kernelIN5flash11enable_sm90INS1_16FlashAttnFwdSm90INS1_25CollectiveMainloopFwdSm90ILi2EN4cute5tupleIJNS5_1CILi1EEES8_S8_EEENS6_IJNS7_ILi192EEENS7_ILi128EEENS7_ILi96EEEEEELi96ENS_12float_e4m3_tEfNS_4arch4Sm90ELb0ELb0ELb1ELb1ELb0ELb1ELb0ELb1ELb1ELb1ELb0ELb0EEENS1_21CollectiveEpilogueFwdINS6_IJSA_SC_SB_EEES9_NS_10bfloat16_tESG_Li384ELb1ELb1ELb0ELb1EEENS1_36VarlenDynamicPersistentTileSchedulerILi192ELi128ELi384ELi128ELb0ELb1ELb1ELb0ELb1ELb1EEEEEEEEEvNT_6ParamsE)
	.align		4
        /*001c*/ 	.word	index@(__assertfail)
	.align		4
        /*0020*/ 	.word	index@(_ZN7cutlass13device_kernelIN5flash11enable_sm90INS1_16FlashAttnFwdSm90INS1_25CollectiveMainloopFwdSm90ILi2EN4cute5tupleIJNS5_1CILi1EEES8_S8_EEENS6_IJNS7_ILi192EEENS7_ILi128EEENS7_ILi96EEEEEELi96ENS_12float_e4m3_tEfNS_4arch4Sm90ELb0ELb1ELb1ELb0ELb0ELb0ELb0ELb1ELb1ELb1ELb0ELb0EEENS1_21CollectiveEpilogueFwdINS6_IJSA_SC_SB_EEES9_NS_10bfloat16_tESG_Li384ELb0ELb1ELb0ELb1EEENS1_30DynamicPersistentTileSchedulerILi384ELi128ELb0ELb1ELb1EEEEEEEEEvNT_6ParamsE)
	.align		4
        /*0024*/ 	.word	index@(__assertfail)
	.align		4
        /*0028*/ 	.word	index@(_ZN7cutlass13device_kernelIN5flash11enable_sm90INS1_16FlashAttnFwdSm90INS1_25CollectiveMainloopFwdSm90ILi2EN4cute5tupleIJNS5_1CILi1EEES8_S8_EEENS6_IJNS7_ILi192EEENS7_ILi128EEENS7_ILi96EEEEEELi96ENS_12float_e4m3_tEfNS_4arch4Sm90ELb0ELb1ELb1ELb1ELb0ELb0ELb0ELb1ELb1ELb1ELb0ELb0EEENS1_21CollectiveEpilogueFwdINS6_IJSA_SC_SB_EEES9_NS_10bfloat16_tESG_Li384ELb1ELb1ELb0ELb1EEENS1_36VarlenDynamicPersistentTileSchedulerILi192ELi128ELi384ELi128ELb0ELb1ELb1ELb1ELb0ELb1EEEEEEEEEvNT_6ParamsE)
	.align		4
        /*002c*/ 	.word	index@(__assertfail)
	.align		4
        /*0030*/ 	.word	index@(_ZN7cutlass13device_kernelIN5flash11enable_sm90INS1_16FlashAttnFwdSm90INS1_25CollectiveMainloopFwdSm90ILi2EN4cute5tupleIJNS5_1CILi1EEES8_S8_EEENS6_IJNS7_ILi192EEENS7_ILi128EEENS7_ILi96EEEEEELi96ENS_12float_e4m3_tEfNS_4arch4Sm90ELb0ELb1ELb1ELb1ELb0ELb1ELb0ELb1ELb1ELb1ELb0ELb0EEENS1_21CollectiveEpilogueFwdINS6_IJSA_SC_SB_EEES9_NS_10bfloat16_tESG_Li384ELb1ELb1ELb0ELb1EEENS1_36VarlenDynamicPersistentTileSchedulerILi192ELi128ELi384ELi128ELb0ELb1ELb1ELb1ELb0ELb1EEEEEEEEEvNT_6ParamsE)
	.align		4
        /*0034*/ 	.word	index@(__assertfail)
	.align		4
        /*0038*/ 	.word	index@(_ZN7cutlass13device_kernelIN5flash11enable_sm90INS1_16FlashAttnFwdSm90INS1_25CollectiveMainloopFwdSm90ILi2EN4cute5tupleIJNS5_1CILi1EEES8_S8_EEENS6_IJNS7_ILi192EEENS7_ILi128EEENS7_ILi96EEEEEELi96ENS_12float_e4m3_tEfNS_4arch4Sm90ELb1ELb0ELb1ELb0ELb0ELb0ELb0ELb1ELb1ELb1ELb0ELb0EEENS1_21CollectiveEpilogueFwdINS6_IJSA_SC_SB_EEES9_NS_10bfloat16_tESG_Li384ELb0ELb1ELb0ELb1EEENS1_30DynamicPersistentTileSchedulerILi384ELi128ELb0ELb1ELb1EEEEEEEEEvNT_6ParamsE)
	.align		4
        /*003c*/ 	.word	index@(__assertfail)
	.align		4
        /*0040*/ 	.word	index@(_ZN7cutlass13device_kernelIN5flash11enable_sm90INS1_16FlashAttnFwdSm90INS1_25CollectiveMainloopFwdSm90ILi2EN4cute5tupleIJNS5_1CILi1EEES8_S8_EEENS6_IJNS7_ILi192EEENS7_ILi128EEENS7_ILi96EEEEEELi96ENS_12float_e4m3_tEfNS_4arch4Sm90ELb1ELb0ELb1ELb1ELb0ELb0ELb0ELb1ELb1ELb1ELb0ELb0EEENS1_21CollectiveEpilogueFwdINS6_IJSA_SC_SB_EEES9_NS_10bfloat16_tESG_Li384ELb1ELb1ELb0ELb1EEENS1_36VarlenDynamicPersistentTileSchedulerILi192ELi128ELi384ELi128ELb0ELb1ELb1ELb1ELb1ELb1EEEEEEEEEvNT_6ParamsE)
	.align		4
        /*0044*/ 	.word	index@(__assertfail)
	.align		4
        /*0048*/ 	.word	index@(_ZN7cutlass13device_kernelIN5flash11enable_sm90INS1_16FlashAttnFwdSm90INS1_25CollectiveMainloopFwdSm90ILi2EN4cute5tupleIJNS5_1CILi1EEES8_S8_EEENS6_IJNS7_ILi192EEENS7_ILi128EEENS7_ILi96EEEEEELi96ENS_12float_e4m3_tEfNS_4arch4Sm90ELb1ELb0ELb1ELb1ELb0ELb1ELb0ELb1ELb1ELb1ELb0ELb0EEENS1_21CollectiveEpilogueFwdINS6_IJSA_SC_SB_EEES9_NS_10bfloat16_tESG_Li384ELb1ELb1ELb0ELb1EEENS1_36VarlenDynamicPersistentTileSchedulerILi192ELi128ELi384ELi128ELb0ELb1ELb1ELb1ELb1ELb1EEEEEEEEEvNT_6ParamsE)
	.align		4
        /*004c*/ 	.word	index@(__assertfail)
	.align		4
        /*0050*/ 	.word	0x00000000
	.align		4
        /*0054*/ 	.word	0xfffffffe
	.align		4
        /*0058*/ 	.word	0x00000000
	.align		4
        /*005c*/ 	.word	0xfffffffd
	.align		4
        /*0060*/ 	.word	0x00000000
	.align		4
        /*0064*/ 	.word	0xfffffffc


//--------------------- .nv.constant4             --------------------------
	.section	.nv.constant4,"a",@progbits
	.align	8
	.align		8
.nv.constant4:
        /*0000*/ 	.dword	__assertfail
	.align		8
        /*0008*/ 	.dword	__unnamed_1
	.align		8
        /*0010*/ 	.dword	__unnamed_2
	.align		8
        /*0018*/ 	.dword	__unnamed_3
	.align		8
        /*0020*/ 	.dword	__unnamed_4
	.align		8
        /*0028*/ 	.dword	__unnamed_5
	.align		8
        /*0030*/ 	.dword	__unnamed_6
	.align		8
        /*0038*/ 	.dword	_ZZN5flash28permute_output_fp8_VcolmajorIN4cute6TensorINS1_11ArrayEngineIN7cutlass10bfloat16_tELm48EEENS1_6LayoutINS1_5tupleIJNS8_IJNS1_1CILi2EEESA_NS9_ILi12EEEEEENS9_ILi1EEESD_EEENS8_IJNS8_IJSD_SA_NS9_ILi4EEEEEENS9_ILi0EEESH_EEEEEEEEEvRT_E9upper_map
	.align		8
        /*0040*/ 	.dword	_ZN81_INTERNAL_8b9486a0_45_flash_fwd_hdim96_e4m3_softcap_packgqa_sm90_cu_c784774a_38754cuda3std3__45__cpo5beginE
	.align		8
        /*0048*/ 	.dword	_ZN81_INTERNAL_8b9486a0_45_flash_fwd_hdim96_e4m3_softcap_packgqa_sm90_cu_c784774a_38754cuda3std3__45__cpo3endE
	.align		8
        /*0050*/ 	.dword	_ZN81_INTERNAL_8b9486a0_45_flash_fwd_hdim96_e4m3_softcap_packgqa_sm90_cu_c784774a_38754cuda3std3__45__cpo6cbeginE
	.align		8
        /*0058*/ 	.dword	_ZN81_INTERNAL_8b9486a0_45_flash_fwd_hdim96_e4m3_softcap_packgqa_sm90_cu_c784774a_38754cuda3std3__45__cpo4cendE
	.align		8
        /*0060*/ 	.dword	_ZN81_INTERNAL_8b9486a0_45_flash_fwd_hdim96_e4m3_softcap_packgqa_sm90_cu_c784774a_38754cuda3std3__483_GLOBAL__N__8b9486a0_45_flash_fwd_hdim96_e4m3_softcap_packgqa_sm90_cu_c784774a_38756ignoreE
	.align		8
        /*0068*/ 	.dword	_ZN81_INTERNAL_8b9486a0_45_flash_fwd_hdim96_e4m3_softcap_packgqa_sm90_cu_c784774a_38754cuda3std3__419piecewise_constructE
	.align		8
        /*0070*/ 	.dword	_ZN81_INTERNAL_8b9486a0_45_flash_fwd_hdim96_e4m3_softcap_packgqa_sm90_cu_c784774a_38754cuda3std3__48in_placeE
	.align		8
        /*0078*/ 	.dword	_ZN81_INTERNAL_8b9486a0_45_flash_fwd_hdim96_e4m3_softcap_packgqa_sm90_cu_c784774a_38754cuda3std6ranges3__45__cpo4swapE
	.align		8
        /*0080*/ 	.dword	_ZN81_INTERNAL_8b9486a0_45_flash_fwd_hdim96_e4m3_softcap_packgqa_sm90_cu_c784774a_38754cuda3std6ranges3__45__cpo9iter_moveE
	.align		8
        /*0088*/ 	.dword	_ZN81_INTERNAL_8b9486a0_45_flash_fwd_hdim96_e4m3_softcap_packgqa_sm90_cu_c784774a_38754cute7productE
	.align		8
        /*0090*/ 	.dword	_ZN81_INTERNAL_8b9486a0_45_flash_fwd_hdim96_e4m3_softcap_packgqa_sm90_cu_c784774a_38754cute1_E
	.align		8
        /*0098*/ 	.dword	$str$23
	.align		8
        /*00a0*/ 	.dword	$str$24


//--------------------- .text._ZN7cutlass13device_kernelIN5flash11enable_sm90INS1_16FlashAttnFwdSm90INS1_25CollectiveMainloopFwdSm90ILi2EN4cute5tupleIJNS5_1CILi1EEES8_S8_EEENS6_IJNS7_ILi192EEENS7_ILi128EEENS7_ILi96EEEEEELi96ENS_12float_e4m3_tEfNS_4arch4Sm90ELb0ELb0ELb1ELb0ELb0ELb0ELb0ELb1ELb1ELb1ELb0ELb0EEENS1_21CollectiveEpilogueFwdINS6_IJSA_SC_SB_EEES9_NS_10bfloat16_tESG_Li384ELb0ELb1ELb0ELb1EEENS1_29StaticPersistentTileSchedulerILb0EEEEEEEEEvNT_6ParamsE --------------------------
	.section	.text._ZN7cutlass13device_kernelIN5flash11enable_sm90INS1_16FlashAttnFwdSm90INS1_25CollectiveMainloopFwdSm90ILi2EN4cute5tupleIJNS5_1CILi1EEES8_S8_EEENS6_IJNS7_ILi192EEENS7_ILi128EEENS7_ILi96EEEEEELi96ENS_12float_e4m3_tEfNS_4arch4Sm90ELb0ELb0ELb1ELb0ELb0ELb0ELb0ELb1ELb1ELb1ELb0ELb0EEENS1_21CollectiveEpilogueFwdINS6_IJSA_SC_SB_EEES9_NS_10bfloat16_tESG_Li384ELb0ELb1ELb0ELb1EEENS1_29StaticPersistentTileSchedulerILb0EEEEEEEEEvNT_6ParamsE,"ax",@progbits
	.align	128
.text._ZN7cutlass13device_kernelIN5flash11enable_sm90INS1_16FlashAttnFwdSm90INS1_25CollectiveMainloopFwdSm90ILi2EN4cute5tupleIJNS5_1CILi1EEES8_S8_EEENS6_IJNS7_ILi192EEENS7_ILi128EEENS7_ILi96EEEEEELi96ENS_12float_e4m3_tEfNS_4arch4Sm90ELb0ELb0ELb1ELb0ELb0ELb0ELb0ELb1ELb1ELb1ELb0ELb0EEENS1_21CollectiveEpilogueFwdINS6_IJSA_SC_SB_EEES9_NS_10bfloat16_tESG_Li384ELb0ELb1ELb0ELb1EEENS1_29StaticPersistentTileSchedulerILb0EEEEEEEEEvNT_6ParamsE:
        .type           _ZN7cutlass13device_kernelIN5flash11enable_sm90INS1_16FlashAttnFwdSm90INS1_25CollectiveMainloopFwdSm90ILi2EN4cute5tupleIJNS5_1CILi1EEES8_S8_EEENS6_IJNS7_ILi192EEENS7_ILi128EEENS7_ILi96EEEEEELi96ENS_12float_e4m3_tEfNS_4arch4Sm90ELb0ELb0ELb1ELb0ELb0ELb0ELb0ELb1ELb1ELb1ELb0ELb0EEENS1_21CollectiveEpilogueFwdINS6_IJSA_SC_SB_EEES9_NS_10bfloat16_tESG_Li384ELb0ELb1ELb0ELb1EEENS1_29StaticPersistentTileSchedulerILb0EEEEEEEEEvNT_6ParamsE,@function
        .size           _ZN7cutlass13device_kernelIN5flash11enable_sm90INS1_16FlashAttnFwdSm90INS1_25CollectiveMainloopFwdSm90ILi2EN4cute5tupleIJNS5_1CILi1EEES8_S8_EEENS6_IJNS7_ILi192EEENS7_ILi128EEENS7_ILi96EEEEEELi96ENS_12float_e4m3_tEfNS_4arch4Sm90ELb0ELb0ELb1ELb0ELb0ELb0ELb0ELb1ELb1ELb1ELb0ELb0EEENS1_21CollectiveEpilogueFwdINS6_IJSA_SC_SB_EEES9_NS_10bfloat16_tESG_Li384ELb0ELb1ELb0ELb1EEENS1_29StaticPersistentTileSchedulerILb0EEEEEEEEEvNT_6ParamsE,(.L_x_2298 - _ZN7cutlass13device_kernelIN5flash11enable_sm90INS1_16FlashAttnFwdSm90INS1_25CollectiveMainloopFwdSm90ILi2EN4cute5tupleIJNS5_1CILi1EEES8_S8_EEENS6_IJNS7_ILi192EEENS7_ILi128EEENS7_ILi96EEEEEELi96ENS_12float_e4m3_tEfNS_4arch4Sm90ELb0ELb0ELb1ELb0ELb0ELb0ELb0ELb1ELb1ELb1ELb0ELb0EEENS1_21CollectiveEpilogueFwdINS6_IJSA_SC_SB_EEES9_NS_10bfloat16_tESG_Li384ELb0ELb1ELb0ELb1EEENS1_29StaticPersistentTileSchedulerILb0EEEEEEEEEvNT_6ParamsE)
        .other          _ZN7cutlass13device_kernelIN5flash11enable_sm90INS1_16FlashAttnFwdSm90INS1_25CollectiveMainloopFwdSm90ILi2EN4cute5tupleIJNS5_1CILi1EEES8_S8_EEENS6_IJNS7_ILi192EEENS7_ILi128EEENS7_ILi96EEEEEELi96ENS_12float_e4m3_tEfNS_4arch4Sm90ELb0ELb0ELb1ELb0ELb0ELb0ELb0ELb1ELb1ELb1ELb0ELb0EEENS1_21CollectiveEpilogueFwdINS6_IJSA_SC_SB_EEES9_NS_10bfloat16_tESG_Li384ELb0ELb1ELb0ELb1EEENS1_29StaticPersistentTileSchedulerILb0EEEEEEEEEvNT_6ParamsE,@"STO_CUDA_ENTRY STV_DEFAULT"
_ZN7cutlass13device_kernelIN5flash11enable_sm90INS1_16FlashAttnFwdSm90INS1_25CollectiveMainloopFwdSm90ILi2EN4cute5tupleIJNS5_1CILi1EEES8_S8_EEENS6_IJNS7_ILi192EEENS7_ILi128EEENS7_ILi96EEEEEELi96ENS_12float_e4m3_tEfNS_4arch4Sm90ELb0ELb0ELb1ELb0ELb0ELb0ELb0ELb1ELb1ELb1ELb0ELb0EEENS1_21CollectiveEpilogueFwdINS6_IJSA_SC_SB_EEES9_NS_10bfloat16_tESG_Li384ELb0ELb1ELb0ELb1EEENS1_29StaticPersistentTileSchedulerILb0EEEEEEEEEvNT_6ParamsE:
[----:B------:R-:W0:Y:S01]  /*0000*/  LDC R1, c[0x0][0x28] ;  /* 0x00000a00ff017b82 */ /* 0x000e220000000800 */
[----:B------:R-:W1:Y:S01]  /*0010*/  S2R R4, SR_TID.X ;  /* 0x0000000000047919 */ /* 0x000e620000002100 */
[----:B------:R-:W-:Y:S01]  /*0020*/  ELECT P0, URZ, PT ;  /* 0x00000000003f782f */ /* 0x000fe20003800000 */
[----:B------:R-:W-:Y:S01]  /*0030*/  BSSY B0, `(.L_x_0) ;  /* 0x000000e000007945 */ /* 0x000fe20003800000 */
[----:B-1----:R-:W-:-:S05]  /*0040*/  SHF.R.U32.HI R2, RZ, 0x5, R4 ;  /* 0x00000005ff027819 */ /* 0x002fca0000011604 */
[----:B------:R-:W1:Y:S02]  /*0050*/  SHFL.IDX PT, R0, R2, RZ, 0x1f ;  /* 0x00001fff02007589 */ /* 0x000e6400000e0000 */
[----:B-1----:R-:W-:Y:S02]  /*0060*/  ISETP.EQ.AND P0, PT, R0, RZ, P0 ;  /* 0x000000ff0000720c */ /* 0x002fe40000702270 */
[----:B------:R-:W-:-:S11]  /*0070*/  SHF.R.U32.HI R0, RZ, 0x7, R4 ;  /* 0x00000007ff007819 */ /* 0x000fd60000011604 */
[----:B0-----:R-:W-:Y:S05]  /*0080*/  @!P0 BRA `(.L_x_1) ;  /* 0x0000000000208947 */ /* 0x001fea0003800000 */
[----:B------:R-:W-:Y:S02]  /*0090*/  ULDC.64 UR4, c[0x0][0x198] ;  /* 0x0000660000047ab9 */ /* 0x000fe40000000a00 */
[----:B------:R-:W-:Y:S02]  /*00a0*/  UIADD3 UR6, UP0, UR4, 0x370, URZ ;  /* 0x0000037004067890 */ /* 0x000fe4000ff1e03f */
[----:B------:R-:W-:Y:S02]  /*00b0*/  UIADD3 UR4, UP1, UR4, 0x470, URZ ;  /* 0x0000047004047890 */ /* 0x000fe4000ff3e03f */
[----:B------:R-:W-:Y:S02]  /*00c0*/  UIADD3.X UR7, URZ, UR5, URZ, UP0, !UPT ;  /* 0x000000053f077290 */ /* 0x000fe400087fe43f */
[----:B------:R-:W-:-:S07]  /*00d0*/  UIADD3.X UR5, URZ, UR5, URZ, UP1, !UPT ;  /* 0x000000053f057290 */ /* 0x000fce0008ffe43f */
[----:B------:R0:W-:Y:S02]  /*00e0*/  UTMACCTL.PF [UR6] ;  /* 0x00000000060079b9 */ /* 0x0001e40008040000 */
[----:B------:R0:W-:Y:S02]  /*00f0*/  UTMACCTL.PF [UR4] ;  /* 0x00000000040079b9 */ /* 0x0001e40008040000 */
[----:B0-----:R-:W-:Y:S01]  /*0100*/  NOP ;  /* 0x0000000000007918 */ /* 0x001fe20000000000 */
.L_x_1:
[----:B------:R-:W-:Y:S05]  /*0110*/  BSYNC B0 ;  /* 0x0000000000007941 */ /* 0x000fea0003800000 */
.L_x_0:
[----:B------:R-:W-:Y:S01]  /*0120*/  VOTEU.ANY UP0, P0 ;  /* 0x00000000003f7886 */ /* 0x000fe20000000100 */
[----:B------:R-:W0:Y:S01]  /*0130*/  SHFL.IDX PT, R0, R0, RZ, 0x1f ;  /* 0x00001fff00007589 */ /* 0x000e2200000e0000 */
[----:B------:R-:W-:Y:S01]  /*0140*/  UMOV UR4, 0x80 ;  /* 0x0000008000047882 */ /* 0x000fe20000000000 */
[----:B------:R-:W-:Y:S01]  /*0150*/  UMOV UR7, 0x180 ;  /* 0x0000018000077882 */ /* 0x000fe20000000000 */
[----:B------:R-:W-:Y:S01]  /*0160*/  VOTEU.ANY UP1, P0 ;  /* 0x00000000003f7886 */ /* 0x000fe20000020100 */
[----:B------:R-:W1:Y:S01]  /*0170*/  @UP0 S2UR UR8, SR_CgaCtaId ;  /* 0x00000000000809c3 */ /* 0x000e620000008800 */
[----:B------:R-:W2:Y:S01]  /*0180*/  SHFL.IDX PT, R3, R2, RZ, 0x1f ;  /* 0x00001fff02037589 */ /* 0x000ea200000e0000 */
[----:B------:R-:W-:Y:S01]  /*0190*/  @UP0 UMOV UR6, 0x400 ;  /* 0x0000040000060882 */ /* 0x000fe20000000000 */
[----:B------:R-:W-:-:S04]  /*01a0*/  @UP0 UIADD3 UR4, -UR4, 0x100000, URZ ;  /* 0x0010000004040890 */ /* 0x000fc8000fffe13f */
[----:B------:R-:W-:Y:S02]  /*01b0*/  @UP0 USHF.L.U32 UR5, UR4, 0xb, URZ ;  /* 0x0000000b04050899 */ /* 0x000fe4000800063f */
[----:B------:R-:W-:Y:S01]  /*01c0*/  @UP0 USHF.L.U32 UR4, UR4, 0x1, URZ ;  /* 0x0000000104040899 */ /* 0x000fe2000800063f */
[----:B------:R-:W-:Y:S01]  /*01d0*/  VOTEU.ANY UP2, P0 ;  /* 0x00000000003f7886 */ /* 0x000fe20000040100 */
[----:B0-----:R-:W-:Y:S01]  /*01e0*/  R2UR UR9, R0 ;  /* 0x00000000000972ca */ /* 0x001fe200000e0000 */
[----:B-1----:R-:W-:Y:S01]  /*01f0*/  @UP0 ULEA UR8, UR8, UR6, 0x18 ;  /* 0x0000000608080291 */ /* 0x002fe2000f8ec03f */
[----:B--2---:R-:W-:Y:S01]  /*0200*/  ISETP.NE.AND P1, PT, R3, RZ, PT ;  /* 0x000000ff0300720c */ /* 0x004fe20003f25270 */
[----:B------:R-:W-:-:S04]  /*0210*/  @UP0 UIADD3 UR6, -UR7, 0x100000, URZ ;  /* 0x0010000007060890 */ /* 0x000fc8000fffe13f */
[----:B------:R-:W-:Y:S02]  /*0220*/  @UP0 USHF.L.U32 UR7, UR6, 0xb, URZ ;  /* 0x0000000b06070899 */ /* 0x000fe4000800063f */
[----:B------:R-:W-:-:S04]  /*0230*/  @UP0 USHF.L.U32 UR6, UR6, 0x1, URZ ;  /* 0x0000000106060899 */ /* 0x000fc8000800063f */
[----:B------:R-:W-:Y:S01]  /*0240*/  UISETP.NE.AND UP0, UPT, UR9, URZ, UPT ;  /* 0x0000003f0900728c */ /* 0x000fe2000bf05270 */
[----:B------:R-:W0:Y:S02]  /*0250*/  FENCE.VIEW.ASYNC.S ;  /* 0x00000000000073c6 */ /* 0x000e240000000000 */
[----:B0-----:R0:W1:Y:S05]  /*0260*/  @UP1 SYNCS.EXCH.64 URZ, [UR8+0x19c00], UR4 ;  /* 0x019c0004083f15b2 */ /* 0x00106a0008000100 */
[----:B------:R0:W2:Y:S01]  /*0270*/  @UP2 SYNCS.EXCH.64 URZ, [UR8+0x19c20], UR6 ;  /* 0x019c2006083f25b2 */ /* 0x0000a20008000100 */
[----:B------:R-:W-:Y:S05]  /*0280*/  @P1 BRA `(.L_x_2) ;  /* 0x0000000000481947 */ /* 0x000fea0003800000 */
[----:B0-----:R-:W0:Y:S01]  /*0290*/  S2UR UR5, SR_CgaCtaId ;  /* 0x00000000000579c3 */ /* 0x001e220000008800 */
[----:B------:R-:W-:Y:S01]  /*02a0*/  UMOV UR4, 0x400 ;  /* 0x0000040000047882 */ /* 0x000fe20000000000 */
[----:B------:R-:W-:Y:S01]  /*02b0*/  UMOV UR6, 0x1 ;  /* 0x0000000100067882 */ /* 0x000fe20000000000 */
[----:B------:R-:W-:Y:S01]  /*02c0*/  UMOV UR7, 0x3 ;  /* 0x0000000300077882 */ /* 0x000fe20000000000 */
[----:B------:R-:W-:Y:S01]  /*02d0*/  ELECT P0, URZ, PT ;  /* 0x00000000003f782f */ /* 0x000fe20003800000 */
[----:B0-----:R-:W-:Y:S02]  /*02e0*/  ULEA UR8, UR5, UR4, 0x18 ;  /* 0x0000000405087291 */ /* 0x001fe4000f8ec03f */
[----:B------:R-:W-:-:S04]  /*02f0*/  UIADD3 UR4, -UR6, 0x100000, URZ ;  /* 0x0010000006047890 */ /* 0x000fc8000fffe13f */
[----:B------:R-:W-:Y:S02]  /*0300*/  USHF.L.U32 UR5, UR4, 0xb, URZ ;  /* 0x0000000b04057899 */ /* 0x000fe4000800063f */
[----:B------:R-:W-:Y:S02]  /*0310*/  USHF.L.U32 UR4, UR4, 0x1, URZ ;  /* 0x0000000104047899 */ /* 0x000fe4000800063f */
[----:B------:R-:W-:-:S04]  /*0320*/  UIADD3 UR6, -UR7, 0x100000, URZ ;  /* 0x0010000007067890 */ /* 0x000fc8000fffe13f */
[----:B------:R-:W-:Y:S02]  /*0330*/  USHF.L.U32 UR7, UR6, 0xb, URZ ;  /* 0x0000000b06077899 */ /* 0x000fe4000800063f */
[----:B------:R-:W-:Y:S01]  /*0340*/  USHF.L.U32 UR6, UR6, 0x1, URZ ;  /* 0x0000000106067899 */ /* 0x000fe2000800063f */
[----:B------:R-:W0:Y:S03]  /*0350*/  FENCE.VIEW.ASYNC.S ;  /* 0x00000000000073c6 */ /* 0x000e260000000000 */
[----:B0-----:R3:W4:Y:S08]  /*0360*/  SYNCS.EXCH.64 URZ, [UR8+0x19c30], UR4 ;  /* 0x019c3004083f75b2 */ /* 0x0017300008000100 */
[----:B------:R3:W0:Y:S01]  /*0370*/  SYNCS.EXCH.64 URZ, [UR8+0x19c40], UR6 ;  /* 0x019c4006083f75b2 */ /* 0x0006220008000100 */
[----:B------:R3:W0:Y:S01]  /*0380*/  SYNCS.EXCH.64 URZ, [UR8+0x19c38], UR4 ;  /* 0x019c3804083f75b2 */ /* 0x0006220008000100 */
[----:B------:R3:W0:Y:S02]  /*0390*/  SYNCS.EXCH.64 URZ, [UR8+0x19c48], UR6 ;  /* 0x019c4806083f75b2 */ /* 0x0006240008000100 */
[----:B---3--:R-:W-:Y:S01]  /*03a0*/  NOP ;  /* 0x0000000000007918 */ /* 0x008fe20000000000 */
.L_x_2:
[----:B------:R-:W3:Y:S01]  /*03b0*/  SHFL.IDX PT, R0, R2, RZ, 0x1f ;  /* 0x00001fff02007589 */ /* 0x000ee200000e0000 */
[----:B------:R-:W-:Y:S01]  /*03c0*/  NOP ;  /* 0x0000000000007918 */ /* 0x000fe20000000000 */
[----:B---3--:R-:W-:-:S13]  /*03d0*/  ISETP.NE.AND P0, PT, R0, RZ, PT ;  /* 0x000000ff0000720c */ /* 0x008fda0003f05270 */
        /* <DEDUP_REMOVED lines=14> */
[----:B0-----:R3:W0:Y:S08]  /*04c0*/  SYNCS.EXCH.64 URZ, [UR8+0x19c50], UR4 ;  /* 0x019c5004083f75b2 */ /* 0x0016300008000100 */
[----:B------:R3:W0:Y:S01]  /*04d0*/  SYNCS.EXCH.64 URZ, [UR8+0x19c60], UR6 ;  /* 0x019c6006083f75b2 */ /* 0x0006220008000100 */
[----:B------:R3:W0:Y:S01]  /*04e0*/  SYNCS.EXCH.64 URZ, [UR8+0x19c58], UR4 ;  /* 0x019c5804083f75b2 */ /* 0x0006220008000100 */
[----:B------:R3:W0:Y:S02]  /*04f0*/  SYNCS.EXCH.64 URZ, [UR8+0x19c68], UR6 ;  /* 0x019c6806083f75b2 */ /* 0x0006240008000100 */
[----:B---3--:R-:W-:Y:S01]  /*0500*/  NOP ;  /* 0x0000000000007918 */ /* 0x008fe20000000000 */
.L_x_3:
[----:B------:R-:W3:Y:S01]  /*0510*/  SHFL.IDX PT, R0, R2, RZ, 0x1f ;  /* 0x00001fff02007589 */ /* 0x000ee200000e0000 */
[----:B------:R-:W-:Y:S01]  /*0520*/  NOP ;  /* 0x0000000000007918 */ /* 0x000fe20000000000 */
[----:B---3--:R-:W-:-:S13]  /*0530*/  ISETP.NE.AND P0, PT, R0, RZ, PT ;  /* 0x000000ff0000720c */ /* 0x008fda0003f05270 */
[----:B------:R-:W-:Y:S05]  /*0540*/  @P0 BRA `(.L_x_4) ;  /* 0x0000000000380947 */ /* 0x000fea0003800000 */
[----:B0-----:R-:W0:Y:S01]  /*0550*/  S2UR UR5, SR_CgaCtaId ;  /* 0x00000000000579c3 */ /* 0x001e220000008800 */
[----:B------:R-:W-:Y:S01]  /*0560*/  UMOV UR4, 0x400 ;  /* 0x0000040000047882 */ /* 0x000fe20000000000 */
[----:B------:R-:W-:Y:S01]  /*0570*/  UMOV UR7, 0x1 ;  /* 0x0000000100077882 */ /* 0x000fe20000000000 */
[----:B------:R-:W-:Y:S01]  /*0580*/  ELECT P0, URZ, PT ;  /* 0x00000000003f782f */ /* 0x000fe20003800000 */
[----:B0-----:R-:W-:Y:S02]  /*0590*/  ULEA UR6, UR5, UR4, 0x18 ;  /* 0x0000000405067291 */ /* 0x001fe4000f8ec03f */
[----:B------:R-:W-:-:S04]  /*05a0*/  UIADD3 UR4, -UR7, 0x100000, URZ ;  /* 0x0010000007047890 */ /* 0x000fc8000fffe13f */
[----:B------:R-:W-:Y:S02]  /*05b0*/  USHF.L.U32 UR5, UR4, 0xb, URZ ;  /* 0x0000000b04057899 */ /* 0x000fe4000800063f */
[----:B------:R-:W-:Y:S01]  /*05c0*/  USHF.L.U32 UR4, UR4, 0x1, URZ ;  /* 0x0000000104047899 */ /* 0x000fe2000800063f */
[----:B------:R-:W0:Y:S11]  /*05d0*/  FENCE.VIEW.ASYNC.S ;  /* 0x00000000000073c6 */ /* 0x000e360000000000 */
[----:B0-----:R3:W0:Y:S01]  /*05e0*/  SYNCS.EXCH.64 URZ, [UR6+0x19c70], UR4 ;  /* 0x019c7004063f75b2 */ /* 0x0016220008000100 */
[----:B------:R3:W0:Y:S01]  /*05f0*/  SYNCS.EXCH.64 URZ, [UR6+0x19c80], UR4 ;  /* 0x019c8004063f75b2 */ /* 0x0006220008000100 */
[----:B------:R3:W0:Y:S01]  /*0600*/  SYNCS.EXCH.64 URZ, [UR6+0x19c78], UR4 ;  /* 0x019c7804063f75b2 */ /* 0x0006220008000100 */
[----:B------:R3:W0:Y:S02]  /*0610*/  SYNCS.EXCH.64 URZ, [UR6+0x19c88], UR4 ;  /* 0x019c8804063f75b2 */ /* 0x0006240008000100 */
[----:B---3--:R-:W-:Y:S01]  /*0620*/  NOP ;  /* 0x0000000000007918 */ /* 0x008fe20000000000 */
.L_x_4:
        /* <DEDUP_REMOVED lines=22> */
.L_x_5:
        /* <DEDUP_REMOVED lines=22> */
.L_x_6:
[----:B------:R-:W-:Y:S01]  /*08f0*/  PLOP3.LUT P0, PT, PT, PT, UP0, 0x80, 0x0 ;  /* 0x000000000000781c */ /* 0x000fe20003f0f008 */
[----:B------:R-:W-:Y:S01]  /*0900*/  UMOV UR42, 0x1 ;  /* 0x00000001002a7882 */ /* 0x000fe20000000000 */
[----:B------:R-:W-:Y:S01]  /*0910*/  NOP ;  /* 0x0000000000007918 */ /* 0x000fe20000000000 */
[----:B------:R-:W-:Y:S01]  /*0920*/  USEL UR42, UR42, 0x2, !UP0 ;  /* 0x000000022a2a7887 */ /* 0x000fe2000c000000 */
[----:B------:R-:W-:Y:S01]  /*0930*/  LOP3.LUT R29, R4, 0x7f, RZ, 0xc0, !PT ;  /* 0x0000007f041d7812 */ /* 0x000fe200078ec0ff */
[----:B------:R-:W-:Y:S01]  /*0940*/  ULDC.64 UR52, c[0x0][0x208] ;  /* 0x0000820000347ab9 */ /* 0x000fe20000000a00 */
[----:B012-4-:R-:W-:Y:S07]  /*0950*/  BAR.SYNC.DEFER_BLOCKING 0x0 ;  /* 0x0000000000007b1d */ /* 0x017fee0000010000 */
[----:B------:R-:W-:Y:S05]  /*0960*/  @!P0 BRA `(.L_x_7) ;  /* 0x0000007400808947 */ /* 0x000fea0003800000 */
.L_x_8:
[----:B------:R-:W-:-:S08]  /*0970*/  NOP ;  /* 0x0000000000007918 */ /* 0x000fd00000000000 */
[----:B------:R-:W0:Y:S02]  /*0980*/  USETMAXREG.TRY_ALLOC.CTAPOOL UP0, 0xa0 ;  /* 0x000000a0000079c8 */ /* 0x000e240008000600 */
[----:B0-----:R-:W-:-:S13]  /*0990*/  PLOP3.LUT P0, PT, PT, PT, UP0, 0x80, 0x0 ;  /* 0x000000000000781c */ /* 0x001fda0003f0f008 */
[----:B------:R-:W-:Y:S05]  /*09a0*/  @!P0 BRA `(.L_x_8) ;  /* 0xfffffffc00f08947 */ /* 0x000fea000383ffff */
[----:B------:R-:W0:Y:S08]  /*09b0*/  S2UR UR45, SR_CTAID.X ;  /* 0x00000000002d79c3 */ /* 0x000e300000002500 */
[----:B------:R-:W-:Y:S08]  /*09c0*/  BAR.ARV 0x8, 0x200 ;  /* 0x0208000000007b1d */ /* 0x000ff00000002000 */
[----:B------:R-:W0:Y:S02]  /*09d0*/  LDC R0, c[0x0][0xc34] ;  /* 0x00030d00ff007b82 */ /* 0x000e240000000800 */
[----:B0-----:R-:W-:-:S13]  /*09e0*/  ISETP.LE.AND P0, PT, R0, UR45, PT ;  /* 0x0000002d00007c0c */ /* 0x001fda000bf03270 */
[----:B------:R-:W-:Y:S05]  /*09f0*/  @P0 EXIT ;  /* 0x000000000000094d */ /* 0x000fea0003800000 */
[----:B------:R-:W0:Y:S01]  /*0a00*/  S2R R2, SR_TID.X ;  /* 0x0000000000027919 */ /* 0x000e220000002100 */
[----:B------:R-:W-:Y:S01]  /*0a10*/  ULOP3.LUT UR39, UR42, 0x1, URZ, 0xfc, !UPT ;  /* 0x000000012a277892 */ /* 0x000fe2000f8efc3f */
[----:B------:R-:W-:Y:S01]  /*0a20*/  UMOV UR36, URZ ;  /* 0x0000003f00247c82 */ /* 0x000fe20008000000 */
[----:B------:R-:W-:Y:S01]  /*0a30*/  UMOV UR37, URZ ;  /* 0x0000003f00257c82 */ /* 0x000fe20008000000 */
[----:B------:R-:W-:Y:S01]  /*0a40*/  UMOV UR38, URZ ;  /* 0x0000003f00267c82 */ /* 0x000fe20008000000 */
[----:B0-----:R-:W-:-:S05]  /*0a50*/  VIADD R18, R2, 0xffffff80 ;  /* 0xffffff8002127836 */ /* 0x001fca0000000000 */
[----:B------:R-:W-:-:S04]  /*0a60*/  SHF.R.S32.HI R3, RZ, 0x1f, R18 ;  /* 0x0000001fff037819 */ /* 0x000fc80000011412 */
[CC--:B------:R-:W-:Y:S02]  /*0a70*/  LEA.HI R23, R3.reuse, R18.reuse, RZ, 0x7 ;  /* 0x0000001203177211 */ /* 0x0c0fe400078f38ff */
[-C--:B------:R-:W-:Y:S02]  /*0a80*/  LEA.HI R0, R3, R18.reuse, RZ, 0x4 ;  /* 0x0000001203007211 */ /* 0x080fe400078f20ff */
[----:B------:R-:W-:Y:S02]  /*0a90*/  LOP3.LUT R5, R23, 0xffffff80, RZ, 0xc0, !PT ;  /* 0xffffff8017057812 */ /* 0x000fe400078ec0ff */
[----:B------:R-:W-:Y:S02]  /*0aa0*/  LEA.HI R4, R3, R18, RZ, 0x5 ;  /* 0x0000001203047211 */ /* 0x000fe400078f28ff */
[----:B------:R-:W-:Y:S01]  /*0ab0*/  SHF.R.S32.HI R9, RZ, 0x4, R0 ;  /* 0x00000004ff097819 */ /* 0x000fe20000011400 */
[----:B------:R-:W-:Y:S01]  /*0ac0*/  IMAD.IADD R22, R18, 0x1, -R5 ;  /* 0x0000000112167824 */ /* 0x000fe200078e0a05 */
[----:B------:R-:W-:Y:S01]  /*0ad0*/  LOP3.LUT R7, R0, 0x7fffff0, RZ, 0xc0, !PT ;  /* 0x07fffff000077812 */ /* 0x000fe200078ec0ff */
[----:B------:R-:W-:Y:S01]  /*0ae0*/  IMAD.SHL.U32 R4, R4, 0x10, RZ ;  /* 0x0000001004047824 */ /* 0x000fe200078e00ff */
[----:B------:R-:W-:-:S02]  /*0af0*/  SHF.R.S32.HI R23, RZ, 0x7, R23 ;  /* 0x00000007ff177819 */ /* 0x000fc40000011417 */
[----:B------:R-:W-:Y:S01]  /*0b00*/  SHF.R.S32.HI R5, RZ, 0x1f, R22 ;  /* 0x0000001fff057819 */ /* 0x000fe20000011416 */
[----:B------:R-:W-:Y:S01]  /*0b10*/  IMAD.IADD R7, R18, 0x1, -R7 ;  /* 0x0000000112077824 */ /* 0x000fe200078e0a07 */
[----:B------:R-:W-:Y:S02]  /*0b20*/  LEA.HI R0, R0, R9, RZ, 0x1 ;  /* 0x0000000900007211 */ /* 0x000fe400078f08ff */
[----:B------:R-:W-:Y:S02]  /*0b30*/  LEA.HI R2, R5, R22, RZ, 0x2 ;  /* 0x0000001605027211 */ /* 0x000fe400078f10ff */
[----:B------:R-:W-:Y:S02]  /*0b40*/  LOP3.LUT R6, R4, 0xfffffe00, RZ, 0xc0, !PT ;  /* 0xfffffe0004067812 */ /* 0x000fe400078ec0ff */
[--C-:B------:R-:W-:Y:S02]  /*0b50*/  SHF.R.S32.HI R8, RZ, 0x2, R2.reuse ;  /* 0x00000002ff087819 */ /* 0x100fe40000011402 */
[----:B------:R-:W-:Y:S01]  /*0b60*/  SHF.R.S32.HI R11, RZ, 0x1f, R2 ;  /* 0x0000001fff0b7819 */ /* 0x000fe20000011402 */
[----:B------:R-:W-:Y:S01]  /*0b70*/  IMAD R7, R7, 0x20, R6 ;  /* 0x0000002007077824 */ /* 0x000fe200078e0206 */
[----:B------:R-:W-:Y:S01]  /*0b80*/  LOP3.LUT R4, R0, 0x1ffffffe, RZ, 0xc0, !PT ;  /* 0x1ffffffe00047812 */ /* 0x000fe200078ec0ff */
[----:B------:R-:W-:Y:S01]  /*0b90*/  IMAD.HI R0, R23, 0x55555556, RZ ;  /* 0x5555555617007827 */ /* 0x000fe200078e02ff */
[----:B------:R-:W-:-:S02]  /*0ba0*/  LEA.HI R11, R11, R8, RZ, 0x3 ;  /* 0x000000080b0b7211 */ /* 0x000fc400078f18ff */
[----:B------:R-:W-:Y:S01]  /*0bb0*/  LEA.HI R19, R3, R18, RZ, 0x2 ;  /* 0x0000001203137211 */ /* 0x000fe200078f10ff */
[----:B------:R-:W-:Y:S01]  /*0bc0*/  IMAD.IADD R4, R9, 0x1, -R4 ;  /* 0x0000000109047824 */ /* 0x000fe200078e0a04 */
[----:B------:R-:W-:Y:S02]  /*0bd0*/  LOP3.LUT R11, R11, 0xfffffff8, RZ, 0xc0, !PT ;  /* 0xfffffff80b0b7812 */ /* 0x000fe400078ec0ff */
[----:B------:R-:W-:Y:S01]  /*0be0*/  LEA.HI R5, R5, R22, RZ, 0x5 ;  /* 0x0000001605057211 */ /* 0x000fe200078f28ff */
[----:B------:R-:W-:Y:S01]  /*0bf0*/  IMAD R154, R4, 0x8, R7 ;  /* 0x00000008049a7824 */ /* 0x000fe200078e0207 */
[----:B------:R-:W-:Y:S01]  /*0c00*/  LEA.HI R0, R0, R0, RZ, 0x1 ;  /* 0x0000000000007211 */ /* 0x000fe200078f08ff */
[----:B------:R-:W-:Y:S01]  /*0c10*/  IMAD.IADD R8, R8, 0x1, -R11 ;  /* 0x0000000108087824 */ /* 0x000fe200078e0a0b */
[----:B------:R-:W-:Y:S02]  /*0c20*/  SHF.R.S32.HI R5, RZ, 0x5, R5 ;  /* 0x00000005ff057819 */ /* 0x000fe40000011405 */
[----:B------:R-:W-:Y:S01]  /*0c30*/  LOP3.LUT R9, R19, 0xfffffffc, RZ, 0xc0, !PT ;  /* 0xfffffffc13097812 */ /* 0x000fe200078ec0ff */
[----:B------:R-:W-:Y:S01]  /*0c40*/  IMAD R0, R0, -0x3, R23 ;  /* 0xfffffffd00007824 */ /* 0x000fe200078e0217 */
[----:B------:R-:W-:Y:S01]  /*0c50*/  LOP3.LUT R3, R2, 0x7ffffffc, RZ, 0xc0, !PT ;  /* 0x7ffffffc02037812 */ /* 0x000fe200078ec0ff */
[----:B------:R-:W-:Y:S01]  /*0c60*/  IMAD R5, R5, 0x10, R8 ;  /* 0x0000001005057824 */ /* 0x000fe200078e0208 */
[----:B------:R-:W-:Y:S01]  /*0c70*/  SHF.R.S32.HI R19, RZ, 0x2, R19 ;  /* 0x00000002ff137819 */ /* 0x000fe20000011413 */
[----:B------:R-:W-:-:S02]  /*0c80*/  IMAD.IADD R18, R18, 0x1, -R9 ;  /* 0x0000000112127824 */ /* 0x000fc400078e0a09 */
[----:B------:R-:W-:Y:S02]  /*0c90*/  IMAD.MOV.U32 R2, RZ, RZ, -0x2 ;  /* 0xfffffffeff027424 */ /* 0x000fe400078e00ff */
[----:B------:R-:W-:Y:S02]  /*0ca0*/  IMAD.IADD R3, R22, 0x1, -R3 ;  /* 0x0000000116037824 */ /* 0x000fe400078e0a03 */
[----:B------:R-:W-:Y:S01]  /*0cb0*/  IMAD R152, R0, 0x40, R5 ;  /* 0x0000004000987824 */ /* 0x000fe200078e0205 */
[C---:B------:R-:W-:Y:S01]  /*0cc0*/  LEA.HI R0, R18.reuse, R18, RZ, 0x1 ;  /* 0x0000001212007211 */ /* 0x040fe200078f08ff */
[----:B------:R-:W-:Y:S02]  /*0cd0*/  IMAD R155, R3, R2, 0x80 ;  /* 0x00000080039b7424 */ /* 0x000fe400078e0202 */
[----:B------:R-:W-:Y:S01]  /*0ce0*/  IMAD.SHL.U32 R2, R18, 0x8, RZ ;  /* 0x0000000812027824 */ /* 0x000fe200078e00ff */
[----:B------:R-:W-:-:S03]  /*0cf0*/  LOP3.LUT R3, R0, 0x1ffffffe, RZ, 0xc0, !PT ;  /* 0x1ffffffe00037812 */ /* 0x000fc600078ec0ff */
[----:B------:R-:W-:Y:S01]  /*0d00*/  VIADD R17, R2, 0x20 ;  /* 0x0000002002117836 */ /* 0x000fe20000000000 */
[----:B------:R-:W-:Y:S01]  /*0d10*/  IADD3 R3, R18, -R3, RZ ;  /* 0x8000000312037210 */ /* 0x000fe20007ffe0ff */
[----:B------:R-:W-:-:S03]  /*0d20*/  VIADD R16, R2, 0x40 ;  /* 0x0000004002107836 */ /* 0x000fc60000000000 */
[----:B------:R-:W-:Y:S01]  /*0d30*/  SHF.R.S32.HI R157, RZ, 0x1f, R17 ;  /* 0x0000001fff9d7819 */ /* 0x000fe20000011411 */
[----:B------:R-:W-:Y:S01]  /*0d40*/  IMAD R153, R3, 0x8, R152 ;  /* 0x0000000803997824 */ /* 0x000fe200078e0298 */
[----:B------:R-:W-:-:S07]  /*0d50*/  SHF.R.S32.HI R156, RZ, 0x1f, R16 ;  /* 0x0000001fff9c7819 */ /* 0x000fce0000011410 */
.L_x_35:
[----:B0-----:R-:W0:Y:S01]  /*0d60*/  SHFL.IDX PT, R0, R23, RZ, 0x1f ;  /* 0x00001fff17007589 */ /* 0x001e2200000e0000 */
[----:B-1----:R-:W1:Y:S01]  /*0d70*/  S2UR UR40, SR_CgaCtaId ;  /* 0x00000000002879c3 */ /* 0x002e620000008800 */
[----:B------:R-:W-:Y:S01]  /*0d80*/  ULDC UR4, c[0x0][0xc38] ;  /* 0x00030e0000047ab9 */ /* 0x000fe20000000800 */
[----:B------:R-:W-:Y:S01]  /*0d90*/  ULDC.64 UR6, c[0x0][0x418] ;  /* 0x0001060000067ab9 */ /* 0x000fe20000000a00 */
[----:B------:R-:W-:Y:S02]  /*0da0*/  UISETP.NE.AND UP1, UPT, UR4, 0x1, UPT ;  /* 0x000000010400788c */ /* 0x000fe4000bf25270 */
[----:B------:R-:W-:Y:S01]  /*0db0*/  UISETP.NE.U32.AND UP0, UPT, UR6, URZ, UPT ;  /* 0x0000003f0600728c */ /* 0x000fe2000bf05070 */
[----:B------:R-:W-:Y:S01]  /*0dc0*/  ULDC UR4, c[0x0][0xc44] ;  /* 0x0003110000047ab9 */ /* 0x000fe20000000800 */
[----:B------:R-:W-:Y:S01]  /*0dd0*/  UMOV UR41, UR45 ;  /* 0x0000002d00297c82 */ /* 0x000fe20008000000 */
[----:B------:R-:W-:Y:S01]  /*0de0*/  UISETP.NE.AND UP2, UPT, UR4, 0x1, UPT ;  /* 0x000000010400788c */ /* 0x000fe2000bf45270 */
[----:B------:R-:W-:Y:S01]  /*0df0*/  UMOV UR43, 0x400 ;  /* 0x00000400002b7882 */ /* 0x000fe20000000000 */
[----:B------:R-:W-:-:S04]  /*0e00*/  UISETP.NE.AND.EX UP0, UPT, UR7, URZ, UPT, UP0 ;  /* 0x0000003f0700728c */ /* 0x000fc8000bf05300 */
[----:B------:R-:W-:Y:S01]  /*0e10*/  @UP1 ULDC UR4, c[0x0][0xc3c] ;  /* 0x00030f0000041ab9 */ /* 0x000fe20000000800 */
[----:B------:R-:W-:Y:S01]  /*0e20*/  @UP1 ULDC UR6, c[0x0][0xc40] ;  /* 0x0003100000061ab9 */ /* 0x000fe20000000800 */
[----:B------:R-:W-:Y:S01]  /*0e30*/  UIMAD.WIDE.U32 UR4, UR45, UR4, URZ ;  /* 0x000000042d0472a5 */ /* 0x000fe2000f8e003f */
[----:B------:R-:W-:-:S03]  /*0e40*/  ULDC UR47, c[0x0][0x424] ;  /* 0x00010900002f7ab9 */ /* 0x000fc60000000800 */
[----:B------:R-:W-:Y:S01]  /*0e50*/  @UP1 USHF.R.U32.HI UR41, URZ, UR6, UR5 ;  /* 0x000000063f291299 */ /* 0x000fe20008011605 */
[----:B------:R-:W-:Y:S01]  /*0e60*/  @UP2 ULDC.64 UR10, c[0x0][0xc48] ;  /* 0x00031200000a2ab9 */ /* 0x000fe20000000a00 */
[----:B0-----:R-:W-:Y:S01]  /*0e70*/  R2UR UR8, R0 ;  /* 0x00000000000872ca */ /* 0x001fe200000e0000 */
[----:B-1----:R-:W-:Y:S02]  /*0e80*/  ULEA UR43, UR40, UR43, 0x18 ;  /* 0x0000002b282b7291 */ /* 0x002fe4000f8ec03f */
[----:B------:R-:W-:Y:S02]  /*0e90*/  UIMAD.WIDE.U32 UR4, UR41, UR10, URZ ;  /* 0x0000000a290472a5 */ /* 0x000fe4000f8e003f */
[----:B------:R-:W-:Y:S02]  /*0ea0*/  UIADD3 UR9, UR43, 0xf000, URZ ;  /* 0x0000f0002b097890 */ /* 0x000fe4000fffe03f */
[----:B------:R-:W-:Y:S02]  /*0eb0*/  USEL UR47, UR47, 0x1, UP0 ;  /* 0x000000012f2f7887 */ /* 0x000fe40008000000 */
[----:B------:R-:W-:Y:S01]  /*0ec0*/  ULOP3.LUT UP0, URZ, UR9, 0x3ff, URZ, 0xc0, !UPT ;  /* 0x000003ff093f7892 */ /* 0x000fe2000f80c03f */
[----:B------:R-:W-:Y:S01]  /*0ed0*/  ULDC UR4, c[0x0][0x2f0] ;  /* 0x0000bc0000047ab9 */ /* 0x000fe20000000800 */
[----:B------:R-:W-:-:S02]  /*0ee0*/  UMOV UR44, UR41 ;  /* 0x00000029002c7c82 */ /* 0x000fc40008000000 */
[----:B------:R-:W-:Y:S02]  /*0ef0*/  UIMAD.WIDE UR6, UR8, 0x55555556, URZ ;  /* 0x55555556080678a5 */ /* 0x000fe4000f8e023f */
[----:B------:R-:W-:Y:S01]  /*0f00*/  UIMAD UR47, UR47, UR4, URZ ;  /* 0x000000042f2f72a4 */ /* 0x000fe2000f8e023f */
[----:B------:R-:W-:Y:S01]  /*0f10*/  PLOP3.LUT P0, PT, PT, PT, UP0, 0x80, 0x0 ;  /* 0x000000000000781c */ /* 0x000fe20003f0f008 */
[----:B------:R-:W-:Y:S02]  /*0f20*/  ULEA.HI UR7, UR7, UR7, URZ, 0x1 ;  /* 0x0000000707077291 */ /* 0x000fe4000f8f083f */
[----:B------:R-:W-:Y:S02]  /*0f30*/  UIADD3 UR4, UR47, 0x7f, URZ ;  /* 0x0000007f2f047890 */ /* 0x000fe4000fffe03f */
[----:B------:R-:W-:Y:S02]  /*0f40*/  UIMAD UR7, UR7, -0x3, UR8 ;  /* 0xfffffffd070778a4 */ /* 0x000fe4000f8e0208 */
[----:B------:R-:W-:-:S02]  /*0f50*/  @UP2 USHF.R.U32.HI UR44, URZ, UR11, UR5 ;  /* 0x0000000b3f2c2299 */ /* 0x000fc40008011605 */
[----:B------:R-:W-:Y:S02]  /*0f60*/  USHF.R.S32.HI UR5, URZ, 0x1f, UR4 ;  /* 0x0000001f3f057899 */ /* 0x000fe40008011404 */
[----:B------:R-:W-:Y:S02]  /*0f70*/  ULEA UR7, UR7, UR9, 0xb ;  /* 0x0000000907077291 */ /* 0x000fe4000f8e583f */
[----:B------:R-:W-:Y:S02]  /*0f80*/  ULEA.HI UR5, UR5, UR4, URZ, 0x7 ;  /* 0x0000000405057291 */ /* 0x000fe4000f8f383f */
[----:B------:R-:W-:Y:S02]  /*0f90*/  USHF.R.U32.HI UR7, URZ, 0x4, UR7 ;  /* 0x000000043f077899 */ /* 0x000fe40008011607 */
[----:B------:R-:W-:Y:S02]  /*0fa0*/  USHF.R.S32.HI UR46, URZ, 0x7, UR5 ;  /* 0x000000073f2e7899 */ /* 0x000fe40008011405 */
[----:B------:R-:W-:Y:S01]  /*0fb0*/  ULOP3.LUT UR48, UR7, 0x3fff, URZ, 0xc0, !UPT ;  /* 0x00003fff07307892 */ /* 0x000fe2000f8ec03f */
[----:B---345:R-:W-:Y:S11]  /*0fc0*/  @!P0 BRA `(.L_x_9) ;  /* 0x0000000000408947 */ /* 0x038ff60003800000 */
[----:B------:R-:W-:Y:S01]  /*0fd0*/  MOV R0, 0x0 ;  /* 0x0000000000007802 */ /* 0x000fe20000000f00 */
[----:B------:R-:W-:Y:S01]  /*0fe0*/  ULDC.64 UR4, c[0x4][0x98] ;  /* 0x0100260000047ab9 */ /* 0x000fe20000000a00 */
[----:B------:R-:W-:Y:S01]  /*0ff0*/  ULDC.64 UR6, c[0x4][0x30] ;  /* 0x01000c0000067ab9 */ /* 0x000fe20000000a00 */
[----:B------:R-:W-:Y:S01]  /*1000*/  IMAD.U32 R4, RZ, RZ, UR4 ;  /* 0x00000004ff047e24 */ /* 0x000fe2000f8e00ff */
[----:B------:R0:W1:Y:S01]  /*1010*/  LDC.64 R14, c[0x4][R0] ;  /* 0x01000000000e7b82 */ /* 0x0000620000000a00 */
[----:B------:R-:W-:Y:S01]  /*1020*/  IMAD.U32 R5, RZ, RZ, UR5 ;  /* 0x00000005ff057e24 */ /* 0x000fe2000f8e00ff */
[----:B------:R-:W-:Y:S01]  /*1030*/  ULDC.64 UR4, c[0x4][0xa0] ;  /* 0x0100280000047ab9 */ /* 0x000fe20000000a00 */
[----:B------:R-:W-:Y:S02]  /*1040*/  IMAD.U32 R10, RZ, RZ, UR6 ;  /* 0x00000006ff0a7e24 */ /* 0x000fe4000f8e00ff */
[----:B------:R-:W-:Y:S02]  /*1050*/  IMAD.U32 R6, RZ, RZ, UR4 ;  /* 0x00000004ff067e24 */ /* 0x000fe4000f8e00ff */
[----:B------:R-:W-:-:S02]  /*1060*/  IMAD.U32 R7, RZ, RZ, UR5 ;  /* 0x00000005ff077e24 */ /* 0x000fc4000f8e00ff */
[----:B------:R-:W-:Y:S02]  /*1070*/  IMAD.U32 R11, RZ, RZ, UR7 ;  /* 0x00000007ff0b7e24 */ /* 0x000fe4000f8e00ff */
[----:B------:R-:W-:Y:S02]  /*1080*/  IMAD.MOV.U32 R8, RZ, RZ, 0x70 ;  /* 0x00000070ff087424 */ /* 0x000fe400078e00ff */
[----:B------:R-:W-:Y:S02]  /*1090*/  IMAD.MOV.U32 R12, RZ, RZ, 0x1 ;  /* 0x00000001ff0c7424 */ /* 0x000fe400078e00ff */
[----:B0-----:R-:W-:-:S07]  /*10a0*/  IMAD.MOV.U32 R13, RZ, RZ, RZ ;  /* 0x000000ffff0d7224 */ /* 0x001fce00078e00ff */
[----:B------:R-:W-:-:S07]  /*10b0*/  LEPC R20, `(.L_x_9) ;  /* 0x000000001014794e */ /* 0x000fce0000000000 */
[----:B-1----:R-:W-:Y:S05]  /*10c0*/  CALL.ABS.NOINC R14 ;  /* 0x000000000e007343 */ /* 0x002fea0003c00000 */
.L_x_9:
[----:B------:R-:W-:Y:S01]  /*10d0*/  ULDC.64 UR6, c[0x0][0x990] ;  /* 0x0002640000067ab9 */ /* 0x000fe20000000a00 */
[----:B------:R-:W-:Y:S01]  /*10e0*/  ULDC.64 UR4, c[0x0][0x998] ;  /* 0x0002660000047ab9 */ /* 0x000fe20000000a00 */
[----:B------:R-:W-:Y:S01]  /*10f0*/  UISETP.NE.U32.AND UP0, UPT, UR6, URZ, UPT ;  /* 0x0000003f0600728c */ /* 0x000fe2000bf05070 */
[----:B------:R-:W-:Y:S01]  /*1100*/  IMAD.MOV.U32 R3, RZ, RZ, 0x3f800000 ;  /* 0x3f800000ff037424 */ /* 0x000fe200078e00ff */
[----:B------:R-:W-:Y:S01]  /*1110*/  UISETP.NE.U32.AND UP1, UPT, UR4, URZ, UPT ;  /* 0x0000003f0400728c */ /* 0x000fe2000bf25070 */
[----:B------:R-:W-:Y:S01]  /*1120*/  IMAD.MOV.U32 R0, RZ, RZ, 0x3f800000 ;  /* 0x3f800000ff007424 */ /* 0x000fe200078e00ff */
[----:B------:R-:W-:Y:S02]  /*1130*/  UISETP.NE.AND.EX UP0, UPT, UR7, URZ, UPT, UP0 ;  /* 0x0000003f0700728c */ /* 0x000fe4000bf05300 */
[----:B------:R-:W-:-:S04]  /*1140*/  UISETP.NE.AND.EX UP1, UPT, UR5, URZ, UPT, UP1 ;  /* 0x0000003f0500728c */ /* 0x000fc8000bf25310 */
[----:B------:R-:W-:Y:S02]  /*1150*/  PLOP3.LUT P0, PT, PT, PT, UP0, 0x80, 0x0 ;  /* 0x000000000000781c */ /* 0x000fe40003f0f008 */
[----:B------:R-:W-:-:S03]  /*1160*/  PLOP3.LUT P1, PT, PT, PT, UP1, 0x80, 0x0 ;  /* 0x000000000000781c */ /* 0x000fc60003f2f018 */
[----:B------:R-:W-:Y:S02]  /*1170*/  @UP0 USHF.R.S32.HI UR8, URZ, 0x1f, UR44 ;  /* 0x0000001f3f080899 */ /* 0x000fe4000801142c */
[----:B------:R-:W-:Y:S01]  /*1180*/  @UP1 USHF.R.S32.HI UR9, URZ, 0x1f, UR44 ;  /* 0x0000001f3f091899 */ /* 0x000fe2000801142c */
[----:B------:R-:W-:Y:S01]  /*1190*/  @UP0 ULDC.64 UR12, c[0x0][0x9a8] ;  /* 0x00026a00000c0ab9 */ /* 0x000fe20000000a00 */
[----:B------:R-:W-:Y:S02]  /*11a0*/  @UP0 UIADD3 UR16, -UR44, URZ, URZ ;  /* 0x0000003f2c100290 */ /* 0x000fe4000fffe13f */
[----:B------:R-:W-:Y:S01]  /*11b0*/  @UP1 UIADD3 UR20, -UR44, URZ, URZ ;  /* 0x0000003f2c141290 */ /* 0x000fe2000fffe13f */
[----:B------:R-:W-:Y:S01]  /*11c0*/  @UP1 ULDC.64 UR14, c[0x0][0x9b8] ;  /* 0x00026e00000e1ab9 */ /* 0x000fe20000000a00 */
[----:B------:R-:W-:Y:S02]  /*11d0*/  @UP0 UIMAD.WIDE.U32 UR10, UR44, UR12, URZ ;  /* 0x0000000c2c0a02a5 */ /* 0x000fe4000f8e003f */
[----:B------:R-:W-:Y:S01]  /*11e0*/  @UP0 UIMAD UR8, UR8, UR12, URZ ;  /* 0x0000000c080802a4 */ /* 0x000fe2000f8e023f */
[----:B------:R-:W-:Y:S01]  /*11f0*/  @UP0 ULDC UR17, c[0x0][0xc44] ;  /* 0x0003110000110ab9 */ /* 0x000fe20000000800 */
[----:B------:R-:W-:Y:S01]  /*1200*/  @UP1 ULDC UR21, c[0x0][0xc44] ;  /* 0x0003110000151ab9 */ /* 0x000fe20000000800 */
[----:B------:R-:W-:-:S02]  /*1210*/  @UP1 UIMAD UR12, UR9, UR14, URZ ;  /* 0x0000000e090c12a4 */ /* 0x000fc4000f8e023f */
[----:B------:R-:W-:Y:S02]  /*1220*/  @UP0 UIMAD UR16, UR17, UR16, UR41 ;  /* 0x00000010111002a4 */ /* 0x000fe4000f8e0229 */
[----:B------:R-:W-:Y:S02]  /*1230*/  @UP1 UIMAD UR20, UR21, UR20, UR41 ;  /* 0x00000014151412a4 */ /* 0x000fe4000f8e0229 */
[----:B------:R-:W-:Y:S02]  /*1240*/  @UP0 UIMAD UR18, UR44, UR13, UR8 ;  /* 0x0000000d2c1202a4 */ /* 0x000fe4000f8e0208 */
[----:B------:R-:W-:Y:S02]  /*1250*/  @UP0 USHF.R.S32.HI UR17, URZ, 0x1f, UR16 ;  /* 0x0000001f3f110899 */ /* 0x000fe40008011410 */
[----:B------:R-:W-:Y:S02]  /*1260*/  @UP1 USHF.R.S32.HI UR21, URZ, 0x1f, UR20 ;  /* 0x0000001f3f151899 */ /* 0x000fe40008011414 */
[----:B------:R-:W-:-:S02]  /*1270*/  @UP1 UIMAD.WIDE.U32 UR8, UR44, UR14, URZ ;  /* 0x0000000e2c0812a5 */ /* 0x000fc4000f8e003f */
[----:B------:R-:W-:Y:S02]  /*1280*/  @UP1 UIMAD UR19, UR44, UR15, UR12 ;  /* 0x0000000f2c1312a4 */ /* 0x000fe4000f8e020c */
[----:B------:R-:W-:Y:S01]  /*1290*/  @UP0 UIADD3 UR11, UR11, UR18, URZ ;  /* 0x000000120b0b0290 */ /* 0x000fe2000fffe03f */
[----:B------:R-:W-:Y:S01]  /*12a0*/  @UP0 ULDC.64 UR14, c[0x0][0x9b0] ;  /* 0x00026c00000e0ab9 */ /* 0x000fe20000000a00 */
[----:B------:R-:W-:Y:S01]  /*12b0*/  @UP1 ULDC.64 UR12, c[0x0][0x9c0] ;  /* 0x00027000000c1ab9 */ /* 0x000fe20000000a00 */
[----:B------:R-:W-:Y:S02]  /*12c0*/  @UP0 UIMAD UR17, UR17, UR14, URZ ;  /* 0x0000000e111102a4 */ /* 0x000fe4000f8e023f */
[----:B------:R-:W-:Y:S02]  /*12d0*/  @UP1 UIMAD UR18, UR21, UR12, URZ ;  /* 0x0000000c151212a4 */ /* 0x000fe4000f8e023f */
[----:B------:R-:W-:Y:S02]  /*12e0*/  @UP1 UIADD3 UR9, UR9, UR19, URZ ;  /* 0x0000001309091290 */ /* 0x000fe4000fffe03f */
[----:B------:R-:W-:-:S02]  /*12f0*/  @UP0 UIMAD UR17, UR16, UR15, UR17 ;  /* 0x0000000f101102a4 */ /* 0x000fc4000f8e0211 */
[----:B------:R-:W-:Y:S02]  /*1300*/  @UP1 UIMAD UR18, UR20, UR13, UR18 ;  /* 0x0000000d141212a4 */ /* 0x000fe4000f8e0212 */
[----:B------:R-:W-:Y:S02]  /*1310*/  @UP0 UIMAD.WIDE.U32 UR14, UR16, UR14, UR10 ;  /* 0x0000000e100e02a5 */ /* 0x000fe4000f8e000a */
[----:B------:R-:W-:Y:S02]  /*1320*/  @UP1 UIMAD.WIDE.U32 UR12, UR20, UR12, UR8 ;  /* 0x0000000c140c12a5 */ /* 0x000fe4000f8e0008 */
[----:B------:R-:W-:Y:S02]  /*1330*/  @UP0 UIADD3 UR9, UR15, UR17, URZ ;  /* 0x000000110f090290 */ /* 0x000fe4000fffe03f */
[----:B------:R-:W-:Y:S02]  /*1340*/  @UP0 ULEA UR6, UP2, UR14, UR6, 0x2 ;  /* 0x000000060e060291 */ /* 0x000fe4000f84103f */
[----:B------:R-:W-:-:S02]  /*1350*/  @UP1 UIADD3 UR8, UR13, UR18, URZ ;  /* 0x000000120d081290 */ /* 0x000fc4000fffe03f */
[----:B------:R-:W-:Y:S02]  /*1360*/  @UP1 ULEA UR4, UP3, UR12, UR4, 0x2 ;  /* 0x000000040c041291 */ /* 0x000fe4000f86103f */
[----:B------:R-:W-:Y:S01]  /*1370*/  @UP0 ULEA.HI.X UR7, UR14, UR7, UR9, 0x2, UP2 ;  /* 0x000000070e070291 */ /* 0x000fe200090f1409 */
[----:B------:R-:W-:Y:S01]  /*1380*/  IMAD.U32 R4, RZ, RZ, UR6 ;  /* 0x00000006ff047e24 */ /* 0x000fe2000f8e00ff */
[----:B------:R-:W-:Y:S02]  /*1390*/  @UP1 ULEA.HI.X UR5, UR12, UR5, UR8, 0x2, UP3 ;  /* 0x000000050c051291 */ /* 0x000fe400098f1408 */
[----:B------:R-:W-:Y:S02]  /*13a0*/  IMAD.U32 R6, RZ, RZ, UR4 ;  /* 0x00000004ff067e24 */ /* 0x000fe4000f8e00ff */
[----:B------:R-:W-:Y:S02]  /*13b0*/  IMAD.U32 R5, RZ, RZ, UR7 ;  /* 0x00000007ff057e24 */ /* 0x000fe4000f8e00ff */
[----:B------:R-:W-:-:S03]  /*13c0*/  MOV R7, UR5 ;  /* 0x0000000500077c02 */ /* 0x000fc60008000f00 */
[----:B------:R-:W2:Y:S04]  /*13d0*/  @P0 LDG.E R3, desc[UR52][R4.64] ;  /* 0x0000003404030981 */ /* 0x000ea8000c1e1900 */
[----:B------:R-:W2:Y:S01]  /*13e0*/  @P1 LDG.E R0, desc[UR52][R6.64] ;  /* 0x0000003406001981 */ /* 0x000ea2000c1e1900 */
[----:B------:R-:W-:Y:S01]  /*13f0*/  ULOP3.LUT UR4, UR36, 0x1, URZ, 0xc0, !UPT ;  /* 0x0000000124047892 */ /* 0x000fe2000f8ec03f */
[----:B------:R-:W-:-:S05]  /*1400*/  IMAD.U32 R9, RZ, RZ, UR39 ;  /* 0x00000027ff097e24 */ /* 0x000fca000f8e00ff */
[----:B------:R-:W-:Y:S01]  /*1410*/  IMAD.U32 R8, RZ, RZ, UR4 ;  /* 0x00000004ff087e24 */ /* 0x000fe2000f8e00ff */
[----:B------:R-:W-:Y:S01]  /*1420*/  ULDC UR4, c[0x0][0x9d8] ;  /* 0x0002760000047ab9 */ /* 0x000fe20000000800 */
[----:B------:R-:W-:-:S03]  /*1430*/  ISETP.NE.AND P0, PT, R9, 0x3, PT ;  /* 0x000000030900780c */ /* 0x000fc60003f05270 */
[----:B------:R-:W-:-:S04]  /*1440*/  SHF.L.U32 R8, R8, 0x1f, RZ ;  /* 0x0000001f08087819 */ /* 0x000fc800000006ff */
[----:B------:R-:W0:Y:S01]  /*1450*/  SYNCS.PHASECHK.TRANS64.TRYWAIT P1, [UR43+0x19c00], R8 ;  /* 0x019c0008ff0075a7 */ /* 0x000e22000802016b */
[----:B--2---:R-:W-:-:S04]  /*1460*/  FMUL.FTZ R0, R3, R0 ;  /* 0x0000000003007220 */ /* 0x004fc80000410000 */
[----:B------:R-:W-:Y:S01]  /*1470*/  FMUL.FTZ R0, R0, UR4 ;  /* 0x0000000400007c20 */ /* 0x000fe20008410000 */
[----:B0-----:R-:W-:Y:S06]  /*1480*/  @!P1 BRA `(.L_x_10) ;  /* 0x0000009c00c89947 */ /* 0x001fec0003800000 */
.L_x_99:
[----:B------:R-:W-:Y:S05]  /*1490*/  @!P0 BRA `(.L_x_11) ;  /* 0x0000000000048947 */ /* 0x000fea0003800000 */
[----:B------:R-:W-:Y:S01]  /*14a0*/  BPT.TRAP 0x1 ;  /* 0x000000040000795c */ /* 0x000fe20000300000 */
.L_x_11:
[----:B0-----:R-:W-:Y:S02]  /*14b0*/  IMAD.U32 R3, RZ, RZ, UR38 ;  /* 0x00000026ff037e24 */ /* 0x001fe4000f8e00ff */
[----:B------:R-:W-:-:S03]  /*14c0*/  IMAD.U32 R4, RZ, RZ, UR37 ;  /* 0x00000025ff047e24 */ /* 0x000fc6000f8e00ff */
[----:B------:R-:W-:Y:S02]  /*14d0*/  LEA R3, R3, UR43, 0x3 ;  /* 0x0000002b03037c11 */ /* 0x000fe4000f8e18ff */
[----:B------:R-:W-:-:S04]  /*14e0*/  SHF.L.U32 R4, R4, 0x1f, RZ ;  /* 0x0000001f04047819 */ /* 0x000fc800000006ff */
[----:B------:R0:W1:Y:S01]  /*14f0*/  SYNCS.PHASECHK.TRANS64.TRYWAIT P1, [R3+URZ+0x19c30], R4 ;  /* 0x019c3004030075a7 */ /* 0x000062000802017f */
[----:B------:R-:W-:Y:S05]  /*1500*/  @!P0 BRA `(.L_x_12) ;  /* 0x0000000000048947 */ /* 0x000fea0003800000 */
[----:B------:R-:W-:Y:S01]  /*1510*/  BPT.TRAP 0x1 ;  /* 0x000000040000795c */ /* 0x000fe20000300000 */
.L_x_12:
[----:B------:R-:W2:Y:S01]  /*1520*/  S2R R5, SR_TID.X ;  /* 0x0000000000057919 */ /* 0x000ea20000002100 */
[----:B------:R-:W-:Y:S01]  /*1530*/  IMAD.MOV.U32 R135, RZ, RZ, RZ ;  /* 0x000000ffff877224 */ /* 0x000fe200078e00ff */
[----:B--2---:R-:W-:Y:S01]  /*1540*/  LOP3.LUT P2, RZ, R5, 0x7f, RZ, 0xc0, !PT ;  /* 0x0000007f05ff7812 */ /* 0x004fe2000784c0ff */
[----:B-1----:R-:W-:-:S12]  /*1550*/  @P1 BRA `(.L_x_13) ;  /* 0x0000000000081947 */ /* 0x002fd80003800000 */
[----:B------:R-:W1:Y:S02]  /*1560*/  SYNCS.PHASECHK.TRANS64.TRYWAIT P1, [R3+URZ+0x19c30], R4 ;  /* 0x019c3004030075a7 */ /* 0x000e64000802017f */
[----:B-1----:R-:W-:Y:S05]  /*1570*/  @!P1 BRA `(.L_x_14) ;  /* 0x0000009c00a49947 */ /* 0x002fea0003800000 */
.L_x_13:
[----:B------:R-:W-:Y:S05]  /*1580*/  WARPSYNC.ALL ;  /* 0x0000000000007948 */ /* 0x000fea0003800000 */
[----:B------:R-:W-:Y:S01]  /*1590*/  UIADD3 UR4, UR43, 0x13800, URZ ;  /* 0x000138002b047890 */ /* 0x000fe2000fffe03f */
[----:B------:R-:W-:Y:S01]  /*15a0*/  WARPGROUP.ARRIVE ;  /* 0x00000000000079c5 */ /* 0x000fe20000000000 */
[----:B------:R-:W-:-:S05]  /*15b0*/  ULOP3.LUT UR12, UR48, 0x10000, URZ, 0xfc, !UPT ;  /* 0x00010000300c7892 */ /* 0x000fca000f8efc3f */
[----:B------:R-:W2:Y:S01]  /*15c0*/  S2R R92, SR_TID.X ;  /* 0x00000000005c7919 */ /* 0x000ea20000002100 */
[----:B------:R-:W-:Y:S01]  /*15d0*/  USHF.R.U32.HI UR4, URZ, 0x4, UR4 ;  /* 0x000000043f047899 */ /* 0x000fe20008011604 */
[--C-:B------:R-:W-:Y:S01]  /*15e0*/  IMAD.MOV.U32 R134, RZ, RZ, R135.reuse ;  /* 0x000000ffff867224 */ /* 0x100fe200078e0087 */
[----:B------:R-:W-:Y:S01]  /*15f0*/  UMOV UR13, 0xc0000010 ;  /* 0xc0000010000d7882 */ /* 0x000fe20000000000 */
[----:B------:R-:W-:Y:S01]  /*1600*/  UMOV UR15, 0xc0000010 ;  /* 0xc0000010000f7882 */ /* 0x000fe20000000000 */
[----:B------:R-:W-:Y:S01]  /*1610*/  ULOP3.LUT UR4, UR4, 0x3fff, URZ, 0xc0, !UPT ;  /* 0x00003fff04047892 */ /* 0x000fe2000f8ec03f */
[--C-:B------:R-:W-:Y:S01]  /*1620*/  IMAD.MOV.U32 R133, RZ, RZ, R135.reuse ;  /* 0x000000ffff857224 */ /* 0x100fe200078e0087 */
[----:B------:R-:W-:Y:S01]  /*1630*/  UMOV UR5, 0xc0000010 ;  /* 0xc000001000057882 */ /* 0x000fe20000000000 */
[----:B------:R-:W-:Y:S01]  /*1640*/  UMOV UR7, 0xc0000010 ;  /* 0xc000001000077882 */ /* 0x000fe20000000000 */
[----:B------:R-:W-:Y:S01]  /*1650*/  ULOP3.LUT UR16, UR4, 0x10000, URZ, 0xfc, !UPT ;  /* 0x0001000004107892 */ /* 0x000fe2000f8efc3f */
[--C-:B------:R-:W-:Y:S01]  /*1660*/  IMAD.MOV.U32 R132, RZ, RZ, R135.reuse ;  /* 0x000000ffff847224 */ /* 0x100fe200078e0087 */
[----:B------:R-:W-:Y:S01]  /*1670*/  UIADD3 UR4, UR12, 0x180, URZ ;  /* 0x000001800c047890 */ /* 0x000fe2000fffe03f */
[--C-:B------:R-:W-:Y:S01]  /*1680*/  IMAD.MOV.U32 R131, RZ, RZ, R135.reuse ;  /* 0x000000ffff837224 */ /* 0x100fe200078e0087 */
[----:B------:R-:W-:Y:S01]  /*1690*/  UIMAD UR14, UR38, 0x300, UR16 ;  /* 0x00000300260e78a4 */ /* 0x000fe2000f8e0210 */
[--C-:B------:R-:W-:Y:S01]  /*16a0*/  IMAD.MOV.U32 R130, RZ, RZ, R135.reuse ;  /* 0x000000ffff827224 */ /* 0x100fe200078e0087 */
[----:B------:R-:W-:Y:S01]  /*16b0*/  UIADD3 UR8, UR12, 0x300, URZ ;  /* 0x000003000c087890 */ /* 0x000fe2000fffe03f */
[-C--:B------:R-:W-:Y:S01]  /*16c0*/  MOV R129, R135.reuse ;  /* 0x0000008700817202 */ /* 0x080fe20000000f00 */
[----:B------:R-:W-:Y:S01]  /*16d0*/  UIADD3 UR6, UR14, 0x100, URZ ;  /* 0x000001000e067890 */ /* 0x000fe2000fffe03f */
[--C-:B------:R-:W-:Y:S01]  /*16e0*/  IMAD.MOV.U32 R128, RZ, RZ, R135.reuse ;  /* 0x000000ffff807224 */ /* 0x100fe200078e0087 */
[----:B------:R-:W-:Y:S01]  /*16f0*/  UIADD3 UR10, UR14, 0x200, URZ ;  /* 0x000002000e0a7890 */ /* 0x000fe2000fffe03f */
[--C-:B------:R-:W-:Y:S01]  /*1700*/  IMAD.MOV.U32 R127, RZ, RZ, R135.reuse ;  /* 0x000000ffff7f7224 */ /* 0x100fe200078e0087 */
[----:B------:R-:W-:Y:S01]  /*1710*/  UMOV UR9, 0xc0000010 ;  /* 0xc000001000097882 */ /* 0x000fe20000000000 */
[----:B------:R-:W-:Y:S01]  /*1720*/  QGMMA.64x128x32.F32.E4M3.E4M3 R24, gdesc[UR12], RZ, !UPT, gsb0 ;  /* 0x01e000000c1879f3 */ /* 0x000fe2000c0008ff */
[----:B------:R-:W-:Y:S01]  /*1730*/  UMOV UR11, 0xc0000010 ;  /* 0xc0000010000b7882 */ /* 0x000fe20000000000 */
[----:B------:R-:W-:Y:S01]  /*1740*/  UISETP.GE.AND UP0, UPT, UR47, 0x81, UPT ;  /* 0x000000812f00788c */ /* 0x000fe2000bf06270 */
[--C-:B------:R-:W-:Y:S01]  /*1750*/  IMAD.MOV.U32 R126, RZ, RZ, R135.reuse ;  /* 0x000000ffff7e7224 */ /* 0x100fe200078e0087 */
[-C--:B------:R-:W-:Y:S01]  /*1760*/  MOV R113, R135.reuse ;  /* 0x0000008700717202 */ /* 0x080fe20000000f00 */
[--C-:B------:R-:W-:Y:S01]  /*1770*/  IMAD.MOV.U32 R125, RZ, RZ, R135.reuse ;  /* 0x000000ffff7d7224 */ /* 0x100fe200078e0087 */
[----:B------:R-:W-:Y:S01]  /*1780*/  MOV R97, R135 ;  /* 0x0000008700617202 */ /* 0x000fe20000000f00 */
[----:B------:R-:W-:-:S02]  /*1790*/  IMAD.MOV.U32 R124, RZ, RZ, R135 ;  /* 0x000000ffff7c7224 */ /* 0x000fc400078e0087 */
[--C-:B------:R-:W-:Y:S02]  /*17a0*/  IMAD.MOV.U32 R123, RZ, RZ, R135.reuse ;  /* 0x000000ffff7b7224 */ /* 0x100fe400078e0087 */
[--C-:B------:R-:W-:Y:S02]  /*17b0*/  IMAD.MOV.U32 R122, RZ, RZ, R135.reuse ;  /* 0x000000ffff7a7224 */ /* 0x100fe400078e0087 */
[--C-:B------:R-:W-:Y:S02]  /*17c0*/  IMAD.MOV.U32 R121, RZ, RZ, R135.reuse ;  /* 0x000000ffff797224 */ /* 0x100fe400078e0087 */
[--C-:B------:R-:W-:Y:S02]  /*17d0*/  IMAD.MOV.U32 R120, RZ, RZ, R135.reuse ;  /* 0x000000ffff787224 */ /* 0x100fe400078e0087 */
[--C-:B------:R-:W-:Y:S02]  /*17e0*/  IMAD.MOV.U32 R119, RZ, RZ, R135.reuse ;  /* 0x000000ffff777224 */ /* 0x100fe400078e0087 */
        /* <DEDUP_REMOVED lines=23> */
[----:B------:R-:W-:Y:S01]  /*1960*/  IMAD.MOV.U32 R93, RZ, RZ, R135 ;  /* 0x000000ffff5d7224 */ /* 0x000fe200078e0087 */
[----:B------:R-:W-:Y:S02]  /*1970*/  WARPGROUP.DEPBAR.LE gsb0, 0x0 ;  /* 0x00008000000079c5 */ /* 0x000fe40000010000 */
[----:B------:R-:W-:-:S06]  /*1980*/  WARPGROUP.ARRIVE ;  /* 0x00000000000079c5 */ /* 0x000fcc0000000000 */
[----:B------:R-:W-:Y:S03]  /*1990*/  QGMMA.64x128x32.F32.E4M3.E4M3 R24, gdesc[UR4], R24, gsb0 ;  /* 0x01e00000041879f3 */ /* 0x000fe60008000818 */
[----:B------:R-:W-:Y:S02]  /*19a0*/  WARPGROUP.DEPBAR.LE gsb0, 0x0 ;  /* 0x00008000000079c5 */ /* 0x000fe40000010000 */
[----:B------:R-:W-:-:S07]  /*19b0*/  WARPGROUP.ARRIVE ;  /* 0x00000000000079c5 */ /* 0x000fce0000000000 */
[----:B------:R-:W-:Y:S01]  /*19c0*/  QGMMA.64x128x32.F32.E4M3.E4M3 R24, gdesc[UR8], R24, gsb0 ;  /* 0x01e00000081879f3 */ /* 0x000fe20008000818 */
[----:B------:R-:W-:Y:S02]  /*19d0*/  ULDC UR10, c[0x0][0x988] ;  /* 0x00026200000a7ab9 */ /* 0x000fe40000000800 */
[----:B------:R-:W-:Y:S02]  /*19e0*/  WARPGROUP.DEPBAR.LE gsb0, 0x0 ;  /* 0x00008000000079c5 */ /* 0x000fe40000010000 */
[C---:B------:R-:W-:Y:S01]  /*19f0*/  FMUL.FTZ R9, R0.reuse, R26 ;  /* 0x0000001a00097220 */ /* 0x040fe20000410000 */
[C---:B------:R-:W-:Y:S01]  /*1a00*/  FMUL.FTZ R8, R0.reuse, R27 ;  /* 0x0000001b00087220 */ /* 0x040fe20000410000 */
[C---:B------:R-:W-:Y:S01]  /*1a10*/  FMUL.FTZ R6, R0.reuse, R28 ;  /* 0x0000001c00067220 */ /* 0x040fe20000410000 */
[C---:B------:R-:W-:Y:S01]  /*1a20*/  FMUL.FTZ R13, R0.reuse, R30 ;  /* 0x0000001e000d7220 */ /* 0x040fe20000410000 */
[C---:B------:R-:W-:Y:S01]  /*1a30*/  FMUL.FTZ R12, R0.reuse, R32 ;  /* 0x00000020000c7220 */ /* 0x040fe20000410000 */
[C---:B01----:R-:W-:Y:S01]  /*1a40*/  FMUL.FTZ R4, R0.reuse, R24 ;  /* 0x0000001800047220 */ /* 0x043fe20000410000 */
[----:B------:R-:W0:Y:S01]  /*1a50*/  MUFU.TANH R9, R9 ;  /* 0x0000000900097308 */ /* 0x000e220000002400 */
[C---:B------:R-:W-:Y:S01]  /*1a60*/  FMUL.FTZ R11, R0.reuse, R31 ;  /* 0x0000001f000b7220 */ /* 0x040fe20000410000 */
[C---:B------:R-:W-:Y:S01]  /*1a70*/  FMUL.FTZ R14, R0.reuse, R37 ;  /* 0x00000025000e7220 */ /* 0x040fe20000410000 */
[----:B------:R-:W-:Y:S01]  /*1a80*/  FMUL.FTZ R27, R0, R38 ;  /* 0x00000026001b7220 */ /* 0x000fe20000410000 */
[----:B------:R-:W-:-:S02]  /*1a90*/  VIADD R38, R155, UR47 ;  /* 0x0000002f9b267c36 */ /* 0x000fc40008000000 */
[C---:B------:R-:W-:Y:S01]  /*1aa0*/  FMUL.FTZ R15, R0.reuse, R35 ;  /* 0x00000023000f7220 */ /* 0x040fe20000410000 */
[----:B------:R-:W-:Y:S02]  /*1ab0*/  IMAD.U32 R37, RZ, RZ, UR46 ;  /* 0x0000002eff257e24 */ /* 0x000fe4000f8e00ff */
[C---:B------:R-:W-:Y:S01]  /*1ac0*/  FMUL.FTZ R20, R0.reuse, R34 ;  /* 0x0000002200147220 */ /* 0x040fe20000410000 */
[----:B------:R-:W1:Y:S01]  /*1ad0*/  MUFU.TANH R8, R8 ;  /* 0x0000000800087308 */ /* 0x000e620000002400 */
[C---:B------:R-:W-:Y:S01]  /*1ae0*/  FMUL.FTZ R5, R0.reuse, R25 ;  /* 0x0000001900057220 */ /* 0x040fe20000410000 */
[----:B------:R-:W-:Y:S02]  /*1af0*/  IMAD R38, R37, -0x80, R38 ;  /* 0xffffff8025267824 */ /* 0x000fe400078e0226 */
[C---:B------:R-:W-:Y:S01]  /*1b00*/  FMUL.FTZ R26, R0.reuse, R40 ;  /* 0x00000028001a7220 */ /* 0x040fe20000410000 */
[C---:B------:R-:W-:Y:S01]  /*1b10*/  FMUL.FTZ R7, R0.reuse, R29 ;  /* 0x0000001d00077220 */ /* 0x040fe20000410000 */
[C---:B------:R-:W-:Y:S01]  /*1b20*/  FMUL.FTZ R25, R0.reuse, R39 ;  /* 0x0000002700197220 */ /* 0x040fe20000410000 */
[----:B------:R-:W-:Y:S01]  /*1b30*/  FMUL.FTZ R10, R0, R33 ;  /* 0x00000021000a7220 */ /* 0x000fe20000410000 */
[C---:B------:R-:W-:Y:S01]  /*1b40*/  ISETP.GT.AND P4, PT, R38.reuse, RZ, PT ;  /* 0x000000ff2600720c */ /* 0x040fe20003f84270 */
[----:B------:R-:W3:Y:S01]  /*1b50*/  MUFU.TANH R6, R6 ;  /* 0x0000000600067308 */ /* 0x000ee20000002400 */
[----:B------:R-:W-:Y:S01]  /*1b60*/  ISETP.GT.AND P5, PT, R38, 0x1, PT ;  /* 0x000000012600780c */ /* 0x000fe20003fa4270 */
[----:B------:R-:W-:Y:S01]  /*1b70*/  FMUL.FTZ R21, R0, R36 ;  /* 0x0000002400157220 */ /* 0x000fe20000410000 */
[----:B------:R-:W-:Y:S01]  /*1b80*/  ISETP.GT.AND P1, PT, R38, 0x8, PT ;  /* 0x000000082600780c */ /* 0x000fe20003f24270 */
[----:B------:R-:W-:Y:S01]  /*1b90*/  FMUL.FTZ R24, R0, R41 ;  /* 0x0000002900187220 */ /* 0x000fe20000410000 */
[----:B------:R-:W-:Y:S01]  /*1ba0*/  ISETP.GT.AND P3, PT, R38, 0x10, PT ;  /* 0x000000102600780c */ /* 0x000fe20003f64270 */
[----:B------:R-:W-:Y:S01]  /*1bb0*/  FMUL.FTZ R31, R0, R42 ;  /* 0x0000002a001f7220 */ /* 0x000fe20000410000 */
[----:B0-----:R-:W-:Y:S01]  /*1bc0*/  FSEL R37, R9, -INF , P4 ;  /* 0xff80000009257808 */ /* 0x001fe20002000000 */
[----:B------:R-:W0:Y:S01]  /*1bd0*/  MUFU.TANH R13, R13 ;  /* 0x0000000d000d7308 */ /* 0x000e220000002400 */
[----:B-1----:R-:W-:Y:S01]  /*1be0*/  FSEL R40, R8, -INF , P5 ;  /* 0xff80000008287808 */ /* 0x002fe20002800000 */
[----:B------:R-:W-:Y:S01]  /*1bf0*/  FMUL.FTZ R28, R0, R43 ;  /* 0x0000002b001c7220 */ /* 0x000fe20000410000 */
[----:B------:R-:W-:Y:S01]  /*1c00*/  ISETP.GT.AND P2, PT, R38, 0x9, PT ;  /* 0x000000092600780c */ /* 0x000fe20003f44270 */
[C---:B------:R-:W-:Y:S01]  /*1c10*/  FMUL.FTZ R33, R0.reuse, R46 ;  /* 0x0000002e00217220 */ /* 0x040fe20000410000 */
[C---:B------:R-:W-:Y:S01]  /*1c20*/  FMUL.FTZ R32, R0.reuse, R47 ;  /* 0x0000002f00207220 */ /* 0x040fe20000410000 */
[C---:B------:R-:W-:Y:S01]  /*1c30*/  FMUL.FTZ R30, R0.reuse, R44 ;  /* 0x0000002c001e7220 */ /* 0x040fe20000410000 */
[----:B------:R-:W-:Y:S01]  /*1c40*/  FMUL.FTZ R88, R0, R50 ;  /* 0x0000003200587220 */ /* 0x000fe20000410000 */
[----:B------:R-:W1:Y:S01]  /*1c50*/  MUFU.TANH R12, R12 ;  /* 0x0000000c000c7308 */ /* 0x000e620000002400 */
[----:B---3--:R-:W-:Y:S01]  /*1c60*/  FSEL R6, R6, -INF , P1 ;  /* 0xff80000006067808 */ /* 0x008fe20000800000 */
[C---:B------:R-:W-:Y:S01]  /*1c70*/  FMUL.FTZ R29, R0.reuse, R45 ;  /* 0x0000002d001d7220 */ /* 0x040fe20000410000 */
[C---:B------:R-:W-:Y:S01]  /*1c80*/  FMUL.FTZ R34, R0.reuse, R49 ;  /* 0x0000003100227220 */ /* 0x040fe20000410000 */
[C---:B------:R-:W-:Y:S01]  /*1c90*/  FMUL.FTZ R49, R0.reuse, R51 ;  /* 0x0000003300317220 */ /* 0x040fe20000410000 */
[C---:B------:R-:W-:Y:S01]  /*1ca0*/  FMUL.FTZ R89, R0.reuse, R54 ;  /* 0x0000003600597220 */ /* 0x040fe20000410000 */
[C---:B------:R-:W-:Y:S01]  /*1cb0*/  FMUL.FTZ R54, R0.reuse, R55 ;  /* 0x0000003700367220 */ /* 0x040fe20000410000 */
[C---:B------:R-:W-:Y:S01]  /*1cc0*/  FMUL.FTZ R35, R0.reuse, R48 ;  /* 0x0000003000237220 */ /* 0x040fe20000410000 */
[----:B------:R-:W3:Y:S01]  /*1cd0*/  MUFU.TANH R4, R4 ;  /* 0x0000000400047308 */ /* 0x000ee20000002400 */
[----:B0-----:R-:W-:Y:S01]  /*1ce0*/  FSEL R39, R13, -INF , P1 ;  /* 0xff8000000d277808 */ /* 0x001fe20000800000 */
[----:B------:R-:W-:Y:S01]  /*1cf0*/  FMUL.FTZ R90, R0, R58 ;  /* 0x0000003a005a7220 */ /* 0x000fe20000410000 */
[----:B------:R-:W-:Y:S01]  /*1d00*/  ISETP.GT.AND P1, PT, R38, 0x19, PT ;  /* 0x000000192600780c */ /* 0x000fe20003f24270 */
[C---:B------:R-:W-:Y:S01]  /*1d10*/  FMUL.FTZ R50, R0.reuse, R52 ;  /* 0x0000003400327220 */ /* 0x040fe20000410000 */
[C---:B------:R-:W-:Y:S01]  /*1d20*/  FMUL.FTZ R36, R0.reuse, R53 ;  /* 0x0000003500247220 */ /* 0x040fe20000410000 */
[C---:B------:R-:W-:Y:S01]  /*1d30*/  FMUL.FTZ R53, R0.reuse, R56 ;  /* 0x0000003800357220 */ /* 0x040fe20000410000 */
[----:B------:R-:W-:Y:S01]  /*1d40*/  FMUL.FTZ R56, R0, R59 ;  /* 0x0000003b00387220 */ /* 0x000fe20000410000 */
[----:B------:R-:W0:Y:S01]  /*1d50*/  MUFU.TANH R11, R11 ;  /* 0x0000000b000b7308 */ /* 0x000e220000002400 */
[----:B-1----:R-:W-:Y:S01]  /*1d60*/  FSEL R8, R12, -INF , P3 ;  /* 0xff8000000c087808 */ /* 0x002fe20001800000 */
[C---:B------:R-:W-:Y:S01]  /*1d70*/  FMUL.FTZ R91, R0.reuse, R62 ;  /* 0x0000003e005b7220 */ /* 0x040fe20000410000 */
[----:B------:R-:W-:Y:S01]  /*1d80*/  FMNMX.FTZ R12, R37, R40, !PT ;  /* 0x00000028250c7209 */ /* 0x000fe20007810000 */
[C---:B------:R-:W-:Y:S01]  /*1d90*/  FMUL.FTZ R55, R0.reuse, R61 ;  /* 0x0000003d00377220 */ /* 0x040fe20000410000 */
[C---:B------:R-:W-:Y:S01]  /*1da0*/  FMUL.FTZ R61, R0.reuse, R63 ;  /* 0x0000003f003d7220 */ /* 0x040fe20000410000 */
[C---:B------:R-:W-:Y:S01]  /*1db0*/  FMUL.FTZ R62, R0.reuse, R64 ;  /* 0x00000040003e7220 */ /* 0x040fe20000410000 */
[----:B------:R-:W-:Y:S01]  /*1dc0*/  FMUL.FTZ R64, R0, R66 ;  /* 0x0000004200407220 */ /* 0x000fe20000410000 */
[----:B------:R-:W1:Y:S01]  /*1dd0*/  MUFU.TANH R14, R14 ;  /* 0x0000000e000e7308 */ /* 0x000e620000002400 */
[----:B---3--:R-:W-:Y:S01]  /*1de0*/  FSEL R4, R4, -INF , P4 ;  /* 0xff80000004047808 */ /* 0x008fe20002000000 */
[----:B------:R-:W-:Y:S01]  /*1df0*/  FMUL.FTZ R51, R0, R57 ;  /* 0x0000003900337220 */ /* 0x000fe20000410000 */
[----:B------:R-:W-:Y:S01]  /*1e00*/  ISETP.GT.AND P4, PT, R38, 0x11, PT ;  /* 0x000000112600780c */ /* 0x000fe20003f84270 */
[C---:B------:R-:W-:Y:S01]  /*1e10*/  FMUL.FTZ R63, R0.reuse, R67 ;  /* 0x00000043003f7220 */ /* 0x040fe20000410000 */
[C---:B------:R-:W-:Y:S01]  /*1e20*/  FMUL.FTZ R57, R0.reuse, R60 ;  /* 0x0000003c00397220 */ /* 0x040fe20000410000 */
[C---:B------:R-:W-:Y:S01]  /*1e30*/  FMUL.FTZ R66, R0.reuse, R70 ;  /* 0x0000004600427220 */ /* 0x040fe20000410000 */
[C---:B------:R-:W-:Y:S01]  /*1e40*/  FMUL.FTZ R71, R0.reuse, R71 ;  /* 0x0000004700477220 */ /* 0x040fe20000410000 */
[----:B------:R-:W3:Y:S01]  /*1e50*/  MUFU.TANH R15, R15 ;  /* 0x0000000f000f7308 */ /* 0x000ee20000002400 */
[----:B0-----:R-:W-:Y:S01]  /*1e60*/  FSEL R41, R11, -INF , P2 ;  /* 0xff8000000b297808 */ /* 0x001fe20001000000 */
[C---:B------:R-:W-:Y:S01]  /*1e70*/  FMUL.FTZ R74, R0.reuse, R74 ;  /* 0x0000004a004a7220 */ /* 0x040fe20000410000 */
[C---:B------:R-:W-:Y:S01]  /*1e80*/  FMUL.FTZ R59, R0.reuse, R65 ;  /* 0x00000041003b7220 */ /* 0x040fe20000410000 */
        /* <DEDUP_REMOVED lines=11> */
[C---:B------:R-:W-:Y:S01]  /*1f40*/  FMUL.FTZ R83, R0.reuse, R83 ;  /* 0x0000005300537220 */ /* 0x040fe20000410000 */
[----:B------:R-:W1:Y:S01]  /*1f50*/  MUFU.TANH R5, R5 ;  /* 0x0000000500057308 */ /* 0x000e620000002400 */
[----:B---3--:R-:W-:Y:S01]  /*1f60*/  FSEL R43, R15, -INF , P4 ;  /* 0xff8000000f2b7808 */ /* 0x008fe20002000000 */
[C---:B------:R-:W-:Y:S01]  /*1f70*/  FMUL.FTZ R76, R0.reuse, R76 ;  /* 0x0000004c004c7220 */ /* 0x040fe20000410000 */
[----:B------:R-:W-:Y:S01]  /*1f80*/  FMNMX.FTZ R15, R41, R14, !PT ;  /* 0x0000000e290f7209 */ /* 0x000fe20007810000 */
[C---:B------:R-:W-:Y:S01]  /*1f90*/  FMUL.FTZ R86, R0.reuse, R86 ;  /* 0x0000005600567220 */ /* 0x040fe20000410000 */
[C---:B------:R-:W-:Y:S01]  /*1fa0*/  FMUL.FTZ R87, R0.reuse, R87 ;  /* 0x0000005700577220 */ /* 0x040fe20000410000 */
[C---:B------:R-:W-:Y:S01]  /*1fb0*/  FMUL.FTZ R77, R0.reuse, R77 ;  /* 0x0000004d004d7220 */ /* 0x040fe20000410000 */
[----:B------:R-:W-:Y:S01]  /*1fc0*/  FMUL.FTZ R80, R0, R80 ;  /* 0x0000005000507220 */ /* 0x000fe20000410000 */
[----:B------:R-:W3:Y:S01]  /*1fd0*/  MUFU.TANH R27, R27 ;  /* 0x0000001b001b7308 */ /* 0x000ee20000002400 */
[----:B0-----:R-:W-:Y:S01]  /*1fe0*/  FSEL R42, R20, -INF , P3 ;  /* 0xff800000142a7808 */ /* 0x001fe20001800000 */
[----:B------:R-:W-:Y:S01]  /*1ff0*/  FMUL.FTZ R81, R0, R81 ;  /* 0x0000005100517220 */ /* 0x000fe20000410000 */
[----:B------:R-:W-:Y:S01]  /*2000*/  ISETP.GT.AND P3, PT, R38, 0x21, PT ;  /* 0x000000212600780c */ /* 0x000fe20003f64270 */
[----:B------:R-:W-:Y:S01]  /*2010*/  FMUL.FTZ R84, R0, R84 ;  /* 0x0000005400547220 */ /* 0x000fe20000410000 */
[----:B------:R-:W-:Y:S01]  /*2020*/  FMNMX.FTZ R14, R42, R15, !PT ;  /* 0x0000000f2a0e7209 */ /* 0x000fe20007810000 */
[----:B------:R-:W-:-:S02]  /*2030*/  FMUL.FTZ R85, R0, R85 ;  /* 0x0000005500557220 */ /* 0x000fc40000410000 */
[----:B------:R-:W0:Y:S01]  /*2040*/  MUFU.TANH R7, R7 ;  /* 0x0000000700077308 */ /* 0x000e220000002400 */
[----:B-1----:R-:W-:Y:S02]  /*2050*/  FSEL R5, R5, -INF , P5 ;  /* 0xff80000005057808 */ /* 0x002fe40002800000 */
[----:B------:R-:W-:Y:S02]  /*2060*/  ISETP.GT.AND P5, PT, R38, 0x18, PT ;  /* 0x000000182600780c */ /* 0x000fe40003fa4270 */
[----:B------:R-:W-:-:S03]  /*2070*/  FMNMX.FTZ R15, R43, R14, !PT ;  /* 0x0000000e2b0f7209 */ /* 0x000fc60007810000 */
[----:B------:R-:W1:Y:S01]  /*2080*/  MUFU.TANH R25, R25 ;  /* 0x0000001900197308 */ /* 0x000e620000002400 */
[----:B---3--:R-:W-:-:S04]  /*2090*/  FSEL R44, R27, -INF , P5 ;  /* 0xff8000001b2c7808 */ /* 0x008fc80002800000 */
[----:B------:R-:W-:-:S03]  /*20a0*/  FMNMX.FTZ R20, R44, R15, !PT ;  /* 0x0000000f2c147209 */ /* 0x000fc60007810000 */
[----:B------:R-:W3:Y:S01]  /*20b0*/  MUFU.TANH R10, R10 ;  /* 0x0000000a000a7308 */ /* 0x000ee20000002400 */
[----:B0-----:R-:W-:Y:S02]  /*20c0*/  FSEL R7, R7, -INF , P2 ;  /* 0xff80000007077808 */ /* 0x001fe40001000000 */
[----:B------:R-:W-:-:S05]  /*20d0*/  ISETP.GT.AND P2, PT, R38, 0x20, PT ;  /* 0x000000202600780c */ /* 0x000fca0003f44270 */
[----:B------:R-:W0:Y:S01]  /*20e0*/  MUFU.TANH R21, R21 ;  /* 0x0000001500157308 */ /* 0x000e220000002400 */
[----:B-1----:R-:W-:Y:S02]  /*20f0*/  FSEL R45, R25, -INF , P1 ;  /* 0xff800000192d7808 */ /* 0x002fe40000800000 */
[----:B------:R-:W-:-:S05]  /*2100*/  ISETP.GT.AND P1, PT, R38, 0x30, PT ;  /* 0x000000302600780c */ /* 0x000fca0003f24270 */
[----:B------:R-:W1:Y:S01]  /*2110*/  MUFU.TANH R31, R31 ;  /* 0x0000001f001f7308 */ /* 0x000e620000002400 */
[----:B---3--:R-:W-:Y:S02]  /*2120*/  FSEL R9, R10, -INF , P4 ;  /* 0xff8000000a097808 */ /* 0x008fe40002000000 */
[----:B------:R-:W-:-:S05]  /*2130*/  ISETP.GT.AND P4, PT, R38, 0x28, PT ;  /* 0x000000282600780c */ /* 0x000fca0003f84270 */
[----:B------:R-:W3:Y:S01]  /*2140*/  MUFU.TANH R24, R24 ;  /* 0x0000001800187308 */ /* 0x000ee20000002400 */
[----:B0-----:R-:W-:Y:S02]  /*2150*/  FSEL R10, R21, -INF , P5 ;  /* 0xff800000150a7808 */ /* 0x001fe40002800000 */
[----:B------:R-:W-:Y:S02]  /*2160*/  FMNMX.FTZ R21, R45, R20, !PT ;  /* 0x000000142d157209 */ /* 0x000fe40007810000 */
[----:B------:R-:W-:-:S03]  /*2170*/  ISETP.GT.AND P5, PT, R38, 0x29, PT ;  /* 0x000000292600780c */ /* 0x000fc60003fa4270 */
[----:B------:R-:W0:Y:S01]  /*2180*/  MUFU.TANH R28, R28 ;  /* 0x0000001c001c7308 */ /* 0x000e220000002400 */
[----:B-1----:R-:W-:-:S07]  /*2190*/  FSEL R46, R31, -INF , P2 ;  /* 0xff8000001f2e7808 */ /* 0x002fce0001000000 */
[----:B------:R-:W1:Y:S01]  /*21a0*/  MUFU.TANH R33, R33 ;  /* 0x0000002100217308 */ /* 0x000e620000002400 */
[----:B---3--:R-:W-:Y:S02]  /*21b0*/  FSEL R13, R24, -INF , P3 ;  /* 0xff800000180d7808 */ /* 0x008fe40001800000 */
[----:B------:R-:W-:-:S05]  /*21c0*/  FMNMX.FTZ R24, R46, R21, !PT ;  /* 0x000000152e187209 */ /* 0x000fca0007810000 */
[----:B------:R-:W3:Y:S01]  /*21d0*/  MUFU.TANH R32, R32 ;  /* 0x0000002000207308 */ /* 0x000ee20000002400 */
[----:B0-----:R-:W-:Y:S02]  /*21e0*/  FSEL R47, R28, -INF , P3 ;  /* 0xff8000001c2f7808 */ /* 0x001fe40001800000 */
[----:B------:R-:W-:Y:S02]  /*21f0*/  ISETP.GT.AND P3, PT, R38, 0x38, PT ;  /* 0x000000382600780c */ /* 0x000fe40003f64270 */
[----:B------:R-:W-:-:S03]  /*2200*/  FMNMX.FTZ R25, R47, R24, !PT ;  /* 0x000000182f197209 */ /* 0x000fc60007810000 */
[----:B------:R-:W0:Y:S01]  /*2210*/  MUFU.TANH R26, R26 ;  /* 0x0000001a001a7308 */ /* 0x000e220000002400 */
[----:B-1----:R-:W-:-:S04]  /*2220*/  FSEL R48, R33, -INF , P4 ;  /* 0xff80000021307808 */ /* 0x002fc80002000000 */
        /* <DEDUP_REMOVED lines=17> */
[----:B-1----:R-:W-:-:S07]  /*2340*/  FSEL R89, R89, -INF , P3 ;  /* 0xff80000059597808 */ /* 0x002fce0001800000 */
[----:B------:R-:W1:Y:S01]  /*2350*/  MUFU.TANH R35, R35 ;  /* 0x0000002300237308 */ /* 0x000e620000002400 */
[----:B---3--:R-:W-:Y:S02]  /*2360*/  FSEL R15, R29, -INF , P5 ;  /* 0xff8000001d0f7808 */ /* 0x008fe40002800000 */
[----:B------:R-:W-:Y:S02]  /*2370*/  ISETP.GT.AND P5, PT, R38, 0x40, PT ;  /* 0x000000402600780c */ /* 0x000fe40003fa4270 */
[----:B------:R-:W-:-:S03]  /*2380*/  FMNMX.FTZ R29, R89, R28, !PT ;  /* 0x0000001c591d7209 */ /* 0x000fc60007810000 */
[----:B------:R-:W3:Y:S01]  /*2390*/  MUFU.TANH R90, R90 ;  /* 0x0000005a005a7308 */ /* 0x000ee20000002400 */
[----:B0-----:R-:W-:-:S04]  /*23a0*/  FSEL R54, R54, -INF , P4 ;  /* 0xff80000036367808 */ /* 0x001fc80002000000 */
[----:B------:R-:W-:-:S03]  /*23b0*/  FMNMX.FTZ R29, R54, R29, !PT ;  /* 0x0000001d361d7209 */ /* 0x000fc60007810000 */
[----:B------:R-:W0:Y:S01]  /*23c0*/  MUFU.TANH R34, R34 ;  /* 0x0000002200227308 */ /* 0x000e220000002400 */
[----:B-1----:R-:W-:Y:S02]  /*23d0*/  FSEL R20, R35, -INF , P1 ;  /* 0xff80000023147808 */ /* 0x002fe40000800000 */
[----:B------:R-:W-:-:S05]  /*23e0*/  ISETP.GT.AND P1, PT, R38, 0x41, PT ;  /* 0x000000412600780c */ /* 0x000fca0003f24270 */
        /* <DEDUP_REMOVED lines=10> */
[----:B---3--:R-:W-:Y:S02]  /*2490*/  FSEL R24, R50, -INF , P3 ;  /* 0xff80000032187808 */ /* 0x008fe40001800000 */
[----:B------:R-:W-:-:S05]  /*24a0*/  ISETP.GT.AND P3, PT, R38, 0x49, PT ;  /* 0x000000492600780c */ /* 0x000fca0003f64270 */
        /* <DEDUP_REMOVED lines=32> */
[----:B------:R-:W-:Y:S02]  /*26b0*/  FMNMX.FTZ R71, R4, R5, !PT ;  /* 0x0000000504477209 */ /* 0x000fe40007810000 */
        /* <DEDUP_REMOVED lines=23> */
[----:B0-----:R-:W-:-:S07]  /*2830*/  FSEL R58, R79, -INF , P1 ;  /* 0xff8000004f3a7808 */ /* 0x001fce0000800000 */
        /* <DEDUP_REMOVED lines=18> */
[----:B------:R-:W-:Y:S01]  /*2960*/  FMNMX.FTZ R67, R65, R66, !PT ;  /* 0x0000004241437209 */ /* 0x000fe20007810000 */
[----:B------:R-:W-:Y:S02]  /*2970*/  IMAD.U32 R66, RZ, RZ, UR10 ;  /* 0x0000000aff427e24 */ /* 0x000fe4000f8e00ff */
[----:B------:R-:W-:Y:S01]  /*2980*/  MUFU.TANH R80, R80 ;  /* 0x0000005000507308 */ /* 0x000fe20000002400 */
[----:B-1----:R-:W-:-:S04]  /*2990*/  FSEL R62, R62, -INF , P5 ;  /* 0xff8000003e3e7808 */ /* 0x002fc80002800000 */
[----:B------:R-:W-:-:S03]  /*29a0*/  FMNMX.FTZ R38, R62, R67, !PT ;  /* 0x000000433e267209 */ /* 0x000fc60007810000 */
[----:B------:R-:W0:Y:S01]  /*29b0*/  MUFU.TANH R72, R81 ;  /* 0x0000005100487308 */ /* 0x000e220000002400 */
[----:B---3--:R-:W-:Y:S01]  /*29c0*/  FSEL R69, R69, -INF , P1 ;  /* 0xff80000045457808 */ /* 0x008fe20000800000 */
[----:B------:R-:W1:Y:S06]  /*29d0*/  SHFL.BFLY PT, R67, R38, 0x2, 0x1f ;  /* 0x0c401f0026437f89 */ /* 0x000e6c00000e0000 */
[----:B------:R-:W3:Y:S08]  /*29e0*/  MUFU.TANH R75, R84 ;  /* 0x00000054004b7308 */ /* 0x000ef00000002400 */
[----:B------:R-:W4:Y:S01]  /*29f0*/  MUFU.TANH R76, R85 ;  /* 0x00000055004c7308 */ /* 0x000f220000002400 */
[----:B0-----:R-:W-:-:S02]  /*2a00*/  FSEL R72, R72, -INF , P3 ;  /* 0xff80000048487808 */ /* 0x001fc40001800000 */
[----:B---3--:R-:W-:Y:S02]  /*2a10*/  FSEL R75, R75, -INF , P4 ;  /* 0xff8000004b4b7808 */ /* 0x008fe40002000000 */
[----:B-1----:R-:W-:-:S05]  /*2a20*/  FMNMX.FTZ R68, R38, R67, !PT ;  /* 0x0000004326447209 */ /* 0x002fca0007810000 */
[----:B------:R-:W0:Y:S01]  /*2a30*/  SHFL.BFLY PT, R67, R68, 0x1, 0x1f ;  /* 0x0c201f0044437f89 */ /* 0x000e2200000e0000 */
[----:B----4-:R-:W-:Y:S02]  /*2a40*/  FSEL R76, R76, -INF , P5 ;  /* 0xff8000004c4c7808 */ /* 0x010fe40002800000 */
[----:B0-----:R-:W-:Y:S02]  /*2a50*/  FMNMX.FTZ R67, R68, R67, !PT ;  /* 0x0000004344437209 */ /* 0x001fe40007810000 */
[----:B------:R-:W-:Y:S02]  /*2a60*/  FMNMX.FTZ R68, R6, R71, !PT ;  /* 0x0000004706447209 */ /* 0x000fe40007810000 */
[C---:B------:R-:W-:Y:S01]  /*2a70*/  FSETP.NEU.FTZ.AND P6, PT, R67.reuse, -INF , PT ;  /* 0xff8000004300780b */ /* 0x040fe20003fdd000 */
[----:B------:R-:W-:-:S05]  /*2a80*/  FFMA.FTZ R66, R67, R66, -8 ;  /* 0xc100000043427423 */ /* 0x000fca0000010042 */
[----:B------:R-:W-:Y:S02]  /*2a90*/  FSEL R66, R66, RZ, P6 ;  /* 0x000000ff42427208 */ /* 0x000fe40003000000 */
[----:B--2---:R-:W-:Y:S01]  /*2aa0*/  LOP3.LUT P6, RZ, R92, 0x7f, RZ, 0xc0, !PT ;  /* 0x0000007f5cff7812 */ /* 0x004fe200078cc0ff */
[----:B------:R-:W-:Y:S02]  /*2ab0*/  IMAD.MOV.U32 R92, RZ, RZ, R135 ;  /* 0x000000ffff5c7224 */ /* 0x000fe400078e0087 */
[----:B------:R-:W-:-:S01]  /*2ac0*/  FFMA.FTZ R38, R40, UR10, -R66 ;  /* 0x0000000a28267c23 */ /* 0x000fc20008010842 */
[--C-:B------:R-:W-:Y:S01]  /*2ad0*/  FFMA.FTZ R40, R41, UR10, -R66.reuse ;  /* 0x0000000a29287c23 */ /* 0x100fe20008010842 */
[----:B------:R-:W-:Y:S01]  /*2ae0*/  FMNMX.FTZ R41, R7, R68, !PT ;  /* 0x0000004407297209 */ /* 0x000fe20007810000 */
[--C-:B------:R-:W-:Y:S01]  /*2af0*/  FFMA.FTZ R70, R42, UR10, -R66.reuse ;  /* 0x0000000a2a467c23 */ /* 0x100fe20008010842 */
[----:B------:R-:W-:-:S01]  /*2b00*/  FFMA.FTZ R73, R44, UR10, -R66 ;  /* 0x0000000a2c497c23 */ /* 0x000fc20008010842 */
[--C-:B------:R-:W-:Y:S01]  /*2b10*/  FFMA.FTZ R78, R54, UR10, -R66.reuse ;  /* 0x0000000a364e7c23 */ /* 0x100fe20008010842 */
[----:B------:R-:W-:Y:S01]  /*2b20*/  FMNMX.FTZ R42, R8, R41, !PT ;  /* 0x00000029082a7209 */ /* 0x000fe20007810000 */
[--C-:B------:R-:W-:Y:S01]  /*2b30*/  FFMA.FTZ R37, R37, UR10, -R66.reuse ;  /* 0x0000000a25257c23 */ /* 0x100fe20008010842 */
[----:B------:R0:W-:Y:S01]  /*2b40*/  MUFU.EX2 R41, R70 ;  /* 0x0000004600297308 */ /* 0x0001e20000000800 */
[----:B------:R-:W-:Y:S01]  /*2b50*/  FSEL R54, R80, -INF , P2 ;  /* 0xff80000050367808 */ /* 0x000fe20001000000 */
[--C-:B------:R-:W-:Y:S01]  /*2b60*/  FFMA.FTZ R39, R39, UR10, -R66.reuse ;  /* 0x0000000a27277c23 */ /* 0x100fe20008010842 */
[----:B------:R-:W-:Y:S01]  /*2b70*/  FMNMX.FTZ R71, R9, R42, !PT ;  /* 0x0000002a09477209 */ /* 0x000fe20007810000 */
[--C-:B------:R-:W-:Y:S01]  /*2b80*/  FFMA.FTZ R42, R43, UR10, -R66.reuse ;  /* 0x0000000a2b2a7c23 */ /* 0x100fe20008010842 */
[----:B------:R-:W-:-:S01]  /*2b90*/  FFMA.FTZ R52, R52, UR10, -R66 ;  /* 0x0000000a34347c23 */ /* 0x000fc20008010842 */
[--C-:B------:R-:W-:Y:S01]  /*2ba0*/  FFMA.FTZ R88, R88, UR10, -R66.reuse ;  /* 0x0000000a58587c23 */ /* 0x100fe20008010842 */
[----:B------:R-:W-:Y:S01]  /*2bb0*/  FMNMX.FTZ R68, R10, R71, !PT ;  /* 0x000000470a447209 */ /* 0x000fe20007810000 */
[----:B------:R-:W-:Y:S01]  /*2bc0*/  MUFU.EX2 R37, R37 ;  /* 0x0000002500257308 */ /* 0x000fe20000000800 */
[----:B0-----:R-:W-:-:S01]  /*2bd0*/  FFMA.FTZ R70, R46, UR10, -R66 ;  /* 0x0000000a2e467c23 */ /* 0x001fc20008010842 */
[--C-:B------:R-:W-:Y:S01]  /*2be0*/  FFMA.FTZ R49, R49, UR10, -R66.reuse ;  /* 0x0000000a31317c23 */ /* 0x100fe20008010842 */
[----:B------:R-:W-:Y:S01]  /*2bf0*/  FMNMX.FTZ R43, R11, R68, !PT ;  /* 0x000000440b2b7209 */ /* 0x000fe20007810000 */
[--C-:B------:R-:W-:Y:S01]  /*2c00*/  FFMA.FTZ R50, R50, UR10, -R66.reuse ;  /* 0x0000000a32327c23 */ /* 0x100fe20008010842 */
[----:B------:R-:W-:-:S01]  /*2c10*/  FFMA.FTZ R51, R51, UR10, -R66 ;  /* 0x0000000a33337c23 */ /* 0x000fc20008010842 */
[--C-:B------:R-:W-:Y:S01]  /*2c20*/  FFMA.FTZ R53, R53, UR10, -R66.reuse ;  /* 0x0000000a35357c23 */ /* 0x100fe20008010842 */
[----:B------:R-:W-:Y:S01]  /*2c30*/  FMNMX.FTZ R44, R12, R43, !PT ;  /* 0x0000002b0c2c7209 */ /* 0x000fe20007810000 */
[----:B------:R-:W-:Y:S01]  /*2c40*/  MUFU.EX2 R38, R38 ;  /* 0x0000002600267308 */ /* 0x000fe20000000800 */
[----:B------:R-:W-:-:S01]  /*2c50*/  FFMA.FTZ R58, R58, UR10, -R66 ;  /* 0x0000000a3a3a7c23 */ /* 0x000fc20008010842 */
[--C-:B------:R-:W-:Y:S01]  /*2c60*/  FFMA.FTZ R62, R62, UR10, -R66.reuse ;  /* 0x0000000a3e3e7c23 */ /* 0x100fe20008010842 */
[----:B------:R-:W-:Y:S01]  /*2c70*/  FMNMX.FTZ R71, R13, R44, !PT ;  /* 0x0000002c0d477209 */ /* 0x000fe20007810000 */
[----:B------:R-:W-:-:S03]  /*2c80*/  FFMA.FTZ R44, R45, UR10, -R66 ;  /* 0x0000000a2d2c7c23 */ /* 0x000fc60008010842 */
[----:B------:R-:W-:Y:S01]  /*2c90*/  FMNMX.FTZ R68, R14, R71, !PT ;  /* 0x000000470e447209 */ /* 0x000fe20007810000 */
[----:B------:R-:W-:Y:S03]  /*2ca0*/  MUFU.EX2 R43, R73 ;  /* 0x00000049002b7308 */ /* 0x000fe60000000800 */
[----:B------:R-:W-:-:S04]  /*2cb0*/  FMNMX.FTZ R45, R15, R68, !PT ;  /* 0x000000440f2d7209 */ /* 0x000fc80007810000 */
[----:B------:R-:W-:Y:S01]  /*2cc0*/  FMNMX.FTZ R46, R20, R45, !PT ;  /* 0x0000002d142e7209 */ /* 0x000fe20007810000 */
[----:B------:R-:W-:Y:S03]  /*2cd0*/  MUFU.EX2 R39, R39 ;  /* 0x0000002700277308 */ /* 0x000fe60000000800 */
[----:B------:R-:W-:Y:S01]  /*2ce0*/  FMNMX.FTZ R71, R21, R46, !PT ;  /* 0x0000002e15477209 */ /* 0x000fe20007810000 */
[----:B------:R-:W-:-:S03]  /*2cf0*/  FFMA.FTZ R46, R47, UR10, -R66 ;  /* 0x0000000a2f2e7c23 */ /* 0x000fc60008010842 */
[----:B------:R-:W-:Y:S01]  /*2d00*/  FMNMX.FTZ R68, R24, R71, !PT ;  /* 0x0000004718447209 */ /* 0x000fe20007810000 */
[----:B------:R-:W-:Y:S03]  /*2d10*/  MUFU.EX2 R45, R70 ;  /* 0x00000046002d7308 */ /* 0x000fe60000000800 */
[----:B------:R-:W-:Y:S01]  /*2d20*/  FMNMX.FTZ R47, R25, R68, !PT ;  /* 0x00000044192f7209 */ /* 0x000fe20007810000 */
[----:B------:R-:W-:-:S03]  /*2d30*/  FFMA.FTZ R68, R48, UR10, -R66 ;  /* 0x0000000a30447c23 */ /* 0x000fc60008010842 */
[----:B------:R-:W-:Y:S01]  /*2d40*/  FMNMX.FTZ R48, R26, R47, !PT ;  /* 0x0000002f1a307209 */ /* 0x000fe20007810000 */
[----:B------:R-:W0:Y:S03]  /*2d50*/  MUFU.EX2 R40, R40 ;  /* 0x0000002800287308 */ /* 0x000e260000000800 */
[----:B------:R-:W-:-:S04]  /*2d60*/  FMNMX.FTZ R71, R27, R48, !PT ;  /* 0x000000301b477209 */ /* 0x000fc80007810000 */
[----:B------:R-:W-:Y:S01]  /*2d70*/  FMNMX.FTZ R48, R28, R71, !PT ;  /* 0x000000471c307209 */ /* 0x000fe20007810000 */
[----:B------:R1:W-:Y:S03]  /*2d80*/  MUFU.EX2 R47, R68 ;  /* 0x00000044002f7308 */ /* 0x0003e60000000800 */
[----:B------:R-:W-:-:S04]  /*2d90*/  FMNMX.FTZ R48, R29, R48, !PT ;  /* 0x000000301d307209 */ /* 0x000fc80007810000 */
[----:B------:R-:W-:Y:S01]  /*2da0*/  FMNMX.FTZ R71, R31, R48, !PT ;  /* 0x000000301f477209 */ /* 0x000fe20007810000 */
[----:B------:R-:W-:Y:S01]  /*2db0*/  MUFU.EX2 R42, R42 ;  /* 0x0000002a002a7308 */ /* 0x000fe20000000800 */
[----:B0-----:R-:W-:Y:S02]  /*2dc0*/  F2FP.SATFINITE.E4M3.F32.PACK_AB_MERGE_C R149, R40, R39, RZ ;  /* 0x000000272895723e */ /* 0x001fe400048070ff */
[----:B------:R-:W-:Y:S02]  /*2dd0*/  FMNMX.FTZ R71, R30, R71, !PT ;  /* 0x000000471e477209 */ /* 0x000fe40007810000 */
[----:B------:R-:W-:Y:S02]  /*2de0*/  F2FP.SATFINITE.E4M3.F32.PACK_AB_MERGE_C R149, R38, R37, R149 ;  /* 0x000000252695723e */ /* 0x000fe40004807095 */
[----:B-1----:R-:W-:Y:S01]  /*2df0*/  FMNMX.FTZ R68, R32, R71, !PT ;  /* 0x0000004720447209 */ /* 0x002fe20007810000 */
[----:B------:R-:W0:Y:S03]  /*2e00*/  MUFU.EX2 R44, R44 ;  /* 0x0000002c002c7308 */ /* 0x000e260000000800 */
[----:B------:R-:W-:Y:S01]  /*2e10*/  FMNMX.FTZ R71, R33, R68, !PT ;  /* 0x0000004421477209 */ /* 0x000fe20007810000 */
[----:B------:R-:W-:Y:S01]  /*2e20*/  FFMA.FTZ R68, R89, UR10, -R66 ;  /* 0x0000000a59447c23 */ /* 0x000fe20008010842 */
[----:B------:R-:W-:-:S02]  /*2e30*/  IMAD.MOV.U32 R89, RZ, RZ, R135 ;  /* 0x000000ffff597224 */ /* 0x000fc400078e0087 */
[----:B------:R-:W-:Y:S01]  /*2e40*/  FMNMX.FTZ R70, R34, R71, !PT ;  /* 0x0000004722467209 */ /* 0x000fe20007810000 */
[----:B------:R-:W-:Y:S03]  /*2e50*/  MUFU.EX2 R46, R46 ;  /* 0x0000002e002e7308 */ /* 0x000fe60000000800 */
[----:B------:R-:W-:-:S04]  /*2e60*/  FMNMX.FTZ R71, R35, R70, !PT ;  /* 0x0000004623477209 */ /* 0x000fc80007810000 */
[----:B------:R-:W-:Y:S01]  /*2e70*/  FMNMX.FTZ R70, R36, R71, !PT ;  /* 0x0000004724467209 */ /* 0x000fe20007810000 */
[----:B------:R-:W1:Y:S01]  /*2e80*/  MUFU.EX2 R52, R52 ;  /* 0x0000003400347308 */ /* 0x000e620000000800 */
[----:B0-----:R-:W-:Y:S02]  /*2e90*/  F2FP.SATFINITE.E4M3.F32.PACK_AB_MERGE_C R151, R44, R43, RZ ;  /* 0x0000002b2c97723e */ /* 0x001fe400048070ff */
[----:B------:R-:W-:Y:S01]  /*2ea0*/  FMNMX.FTZ R73, R69, R70, !PT ;  /* 0x0000004645497209 */ /* 0x000fe20007810000 */
[----:B------:R-:W-:-:S01]  /*2eb0*/  FFMA.FTZ R70, R90, UR10, -R66 ;  /* 0x0000000a5a467c23 */ /* 0x000fc20008010842 */
[----:B------:R-:W-:Y:S01]  /*2ec0*/  F2FP.SATFINITE.E4M3.F32.PACK_AB_MERGE_C R151, R42, R41, R151 ;  /* 0x000000292a97723e */ /* 0x000fe20004807097 */
[----:B------:R-:W-:Y:S01]  /*2ed0*/  IMAD.MOV.U32 R90, RZ, RZ, R135 ;  /* 0x000000ffff5a7224 */ /* 0x000fe200078e0087 */
[----:B------:R-:W-:Y:S01]  /*2ee0*/  FMNMX.FTZ R73, R54, R73, !PT ;  /* 0x0000004936497209 */ /* 0x000fe20007810000 */
[----:B------:R0:W-:Y:S03]  /*2ef0*/  MUFU.EX2 R71, R78 ;  /* 0x0000004e00477308 */ /* 0x0001e60000000800 */
[----:B------:R-:W-:Y:S01]  /*2f00*/  FMNMX.FTZ R74, R72, R73, !PT ;  /* 0x00000049484a7209 */ /* 0x000fe20007810000 */
[--C-:B------:R-:W-:Y:S01]  /*2f10*/  FFMA.FTZ R73, R56, UR10, -R66.reuse ;  /* 0x0000000a38497c23 */ /* 0x100fe20008010842 */
[----:B------:R-:W-:-:S01]  /*2f20*/  FFMA.FTZ R56, R64, UR10, -R66 ;  /* 0x0000000a40387c23 */ /* 0x000fc20008010842 */
[--C-:B------:R-:W-:Y:S01]  /*2f30*/  FFMA.FTZ R64, R55, UR10, -R66.reuse ;  /* 0x0000000a37407c23 */ /* 0x100fe20008010842 */
[----:B------:R-:W-:Y:S01]  /*2f40*/  FMNMX.FTZ R77, R75, R74, !PT ;  /* 0x0000004a4b4d7209 */ /* 0x000fe20007810000 */
[--C-:B------:R-:W-:Y:S01]  /*2f50*/  FFMA.FTZ R55, R57, UR10, -R66.reuse ;  /* 0x0000000a39377c23 */ /* 0x100fe20008010842 */
[----:B0-----:R-:W-:-:S01]  /*2f60*/  FFMA.FTZ R78, R61, UR10, -R66 ;  /* 0x0000000a3d4e7c23 */ /* 0x001fc20008010842 */
[----:B------:R-:W-:Y:S01]  /*2f70*/  FFMA.FTZ R61, R63, UR10, -R66 ;  /* 0x0000000a3f3d7c23 */ /* 0x000fe20008010842 */
[----:B------:R-:W-:Y:S01]  /*2f80*/  FMNMX.FTZ R74, R76, R77, !PT ;  /* 0x0000004d4c4a7209 */ /* 0x000fe20007810000 */
[----:B------:R-:W-:-:S02]  /*2f90*/  IMAD.U32 R63, RZ, RZ, UR10 ;  /* 0x0000000aff3f7e24 */ /* 0x000fc4000f8e00ff */
[----:B------:R-:W-:-:S01]  /*2fa0*/  FFMA.FTZ R57, R60, UR10, -R66 ;  /* 0x0000000a3c397c23 */ /* 0x000fc20008010842 */
[--C-:B------:R-:W-:Y:S01]  /*2fb0*/  FFMA.FTZ R60, R59, UR10, -R66.reuse ;  /* 0x0000000a3b3c7c23 */ /* 0x100fe20008010842 */
[----:B------:R-:W-:-:S01]  /*2fc0*/  FFMA.FTZ R59, R65, UR10, -R66 ;  /* 0x0000000a413b7c23 */ /* 0x000fc20008010842 */
[----:B------:R-:W0:Y:S01]  /*2fd0*/  SHFL.BFLY PT, R79, R74, 0x2, 0x1f ;  /* 0x0c401f004a4f7f89 */ /* 0x000e2200000e0000 */
[----:B------:R-:W-:-:S01]  /*2fe0*/  FFMA.FTZ R77, R91, UR10, -R66 ;  /* 0x0000000a5b4d7c23 */ /* 0x000fc20008010842 */
[----:B------:R2:W-:Y:S01]  /*2ff0*/  MUFU.EX2 R48, R88 ;  /* 0x0000005800307308 */ /* 0x0005e20000000800 */
[----:B-1----:R-:W-:Y:S01]  /*3000*/  F2FP.SATFINITE.E4M3.F32.PACK_AB_MERGE_C R137, R52, R47, RZ ;  /* 0x0000002f3489723e */ /* 0x002fe200048070ff */
[----:B------:R-:W-:-:S03]  /*3010*/  IMAD.MOV.U32 R91, RZ, RZ, R135 ;  /* 0x000000ffff5b7224 */ /* 0x000fc600078e0087 */
[----:B------:R-:W-:-:S03]  /*3020*/  F2FP.SATFINITE.E4M3.F32.PACK_AB_MERGE_C R137, R46, R45, R137 ;  /* 0x0000002d2e89723e */ /* 0x000fc60004807089 */
[----:B------:R-:W-:Y:S01]  /*3030*/  MUFU.EX2 R49, R49 ;  /* 0x0000003100317308 */ /* 0x000fe20000000800 */
[----:B--2---:R-:W-:-:S07]  /*3040*/  IMAD.MOV.U32 R88, RZ, RZ, R135 ;  /* 0x000000ffff587224 */ /* 0x004fce00078e0087 */
[----:B------:R-:W1:Y:S01]  /*3050*/  MUFU.EX2 R68, R68 ;  /* 0x0000004400447308 */ /* 0x000e620000000800 */
[----:B0-----:R-:W-:-:S07]  /*3060*/  FMNMX.FTZ R79, R74, R79, !PT ;  /* 0x0000004f4a4f7209 */ /* 0x001fce0007810000 */
[----:B------:R-:W-:Y:S01]  /*3070*/  MUFU.EX2 R70, R70 ;  /* 0x0000004600467308 */ /* 0x000fe20000000800 */
[----:B------:R-:W0:Y:S07]  /*3080*/  SHFL.BFLY PT, R74, R79, 0x1, 0x1f ;  /* 0x0c201f004f4a7f89 */ /* 0x000e2e00000e0000 */
[----:B------:R-:W-:Y:S01]  /*3090*/  MUFU.EX2 R73, R73 ;  /* 0x0000004900497308 */ /* 0x000fe20000000800 */
[----:B-1----:R-:W-:-:S04]  /*30a0*/  F2FP.SATFINITE.E4M3.F32.PACK_AB_MERGE_C R139, R71, R68, RZ ;  /* 0x00000044478b723e */ /* 0x002fc800048070ff */
[----:B------:R-:W-:-:S03]  /*30b0*/  F2FP.SATFINITE.E4M3.F32.PACK_AB_MERGE_C R139, R49, R48, R139 ;  /* 0x00000030318b723e */ /* 0x000fc6000480708b */
[----:B------:R-:W-:Y:S08]  /*30c0*/  MUFU.EX2 R77, R77 ;  /* 0x0000004d004d7308 */ /* 0x000ff00000000800 */
[----:B------:R-:W-:Y:S01]  /*30d0*/  MUFU.EX2 R78, R78 ;  /* 0x0000004e004e7308 */ /* 0x000fe20000000800 */
[----:B0-----:R-:W-:-:S04]  /*30e0*/  FMNMX.FTZ R74, R79, R74, !PT ;  /* 0x0000004a4f4a7209 */ /* 0x001fc80007810000 */
[C---:B------:R-:W-:Y:S01]  /*30f0*/  FSETP.NEU.FTZ.AND P1, PT, R74.reuse, -INF , PT ;  /* 0xff8000004a00780b */ /* 0x040fe20003f3d000 */
[----:B------:R-:W-:-:S02]  /*3100*/  FFMA.FTZ R63, R74, R63, -8 ;  /* 0xc10000004a3f7423 */ /* 0x000fc4000001003f */
[----:B------:R-:W-:Y:S03]  /*3110*/  MUFU.EX2 R56, R56 ;  /* 0x0000003800387308 */ /* 0x000fe60000000800 */
[----:B------:R-:W-:Y:S02]  /*3120*/  FSEL R63, R63, RZ, P1 ;  /* 0x000000ff3f3f7208 */ /* 0x000fe40000800000 */
[----:B------:R-:W-:-:S03]  /*3130*/  PLOP3.LUT P1, PT, PT, PT, UP0, 0x80, 0x0 ;  /* 0x000000000000781c */ /* 0x000fc60003f2f008 */
[----:B------:R-:W-:Y:S01]  /*3140*/  MUFU.EX2 R61, R61 ;  /* 0x0000003d003d7308 */ /* 0x000fe20000000800 */
[----:B------:R-:W-:-:S01]  /*3150*/  FFMA.FTZ R4, R4, UR10, -R63 ;  /* 0x0000000a04047c23 */ /* 0x000fc2000801083f */
[--C-:B------:R-:W-:Y:S01]  /*3160*/  FFMA.FTZ R5, R5, UR10, -R63.reuse ;  /* 0x0000000a05057c23 */ /* 0x100fe2000801083f */
[----:B------:R-:W-:-:S01]  /*3170*/  FFMA.FTZ R65, R6, UR10, -R63 ;  /* 0x0000000a06417c23 */ /* 0x000fc2000801083f */
[--C-:B------:R-:W-:Y:S01]  /*3180*/  FFMA.FTZ R66, R7, UR10, -R63.reuse ;  /* 0x0000000a07427c23 */ /* 0x100fe2000801083f */
[----:B------:R-:W-:-:S01]  /*3190*/  FFMA.FTZ R6, R8, UR10, -R63 ;  /* 0x0000000a08067c23 */ /* 0x000fc2000801083f */
[--C-:B------:R-:W-:Y:S01]  /*31a0*/  FFMA.FTZ R7, R9, UR10, -R63.reuse ;  /* 0x0000000a09077c23 */ /* 0x100fe2000801083f */
[----:B------:R-:W-:-:S01]  /*31b0*/  FFMA.FTZ R10, R10, UR10, -R63 ;  /* 0x0000000a0a0a7c23 */ /* 0x000fc2000801083f */
[----:B------:R-:W-:Y:S01]  /*31c0*/  MUFU.EX2 R4, R4 ;  /* 0x0000000400047308 */ /* 0x000fe20000000800 */
[----:B------:R-:W-:-:S01]  /*31d0*/  FFMA.FTZ R79, R14, UR10, -R63 ;  /* 0x0000000a0e4f7c23 */ /* 0x000fc2000801083f */
[--C-:B------:R-:W-:Y:S01]  /*31e0*/  FFMA.FTZ R8, R12, UR10, -R63.reuse ;  /* 0x0000000a0c087c23 */ /* 0x100fe2000801083f */
[----:B------:R-:W-:-:S01]  /*31f0*/  FFMA.FTZ R14, R26, UR10, -R63 ;  /* 0x0000000a1a0e7c23 */ /* 0x000fc2000801083f */
[----:B------:R-:W-:Y:S01]  /*3200*/  FFMA.FTZ R12, R20, UR10, -R63 ;  /* 0x0000000a140c7c23 */ /* 0x000fe2000801083f */
[----:B------:R-:W-:-:S01]  /*3210*/  FADD.FTZ R26, R37, R38 ;  /* 0x00000026251a7221 */ /* 0x000fc20000010000 */
[--C-:B------:R-:W-:Y:S01]  /*3220*/  FFMA.FTZ R11, R11, UR10, -R63.reuse ;  /* 0x0000000a0b0b7c23 */ /* 0x100fe2000801083f */
[----:B------:R-:W-:-:S01]  /*3230*/  FFMA.FTZ R80, R15, UR10, -R63 ;  /* 0x0000000a0f507c23 */ /* 0x000fc2000801083f */
[----:B------:R-:W0:Y:S01]  /*3240*/  MUFU.EX2 R5, R5 ;  /* 0x0000000500057308 */ /* 0x000e220000000800 */
[----:B------:R-:W-:-:S01]  /*3250*/  FFMA.FTZ R9, R13, UR10, -R63 ;  /* 0x0000000a0d097c23 */ /* 0x000fc2000801083f */
[--C-:B------:R-:W-:Y:S01]  /*3260*/  FFMA.FTZ R15, R27, UR10, -R63.reuse ;  /* 0x0000000a1b0f7c23 */ /* 0x100fe2000801083f */
[----:B------:R-:W-:-:S01]  /*3270*/  FFMA.FTZ R13, R21, UR10, -R63 ;  /* 0x0000000a150d7c23 */ /* 0x000fc2000801083f */
[----:B------:R-:W-:Y:S01]  /*3280*/  FADD.FTZ R27, R39, R26 ;  /* 0x0000001a271b7221 */ /* 0x000fe20000010000 */
[----:B------:R-:W-:-:S01]  /*3290*/  FFMA.FTZ R31, R31, UR10, -R63 ;  /* 0x0000000a1f1f7c23 */ /* 0x000fc2000801083f */
[--C-:B------:R-:W-:Y:S01]  /*32a0*/  FFMA.FTZ R30, R30, UR10, -R63.reuse ;  /* 0x0000000a1e1e7c23 */ /* 0x100fe2000801083f */
[----:B------:R-:W-:-:S01]  /*32b0*/  FFMA.FTZ R24, R24, UR10, -R63 ;  /* 0x0000000a18187c23 */ /* 0x000fc2000801083f */
[----:B------:R-:W1:Y:S01]  /*32c0*/  MUFU.EX2 R65, R65 ;  /* 0x0000004100417308 */ /* 0x000e620000000800 */
[----:B------:R-:W-:-:S01]  /*32d0*/  FADD.FTZ R26, R40, R27 ;  /* 0x0000001b281a7221 */ /* 0x000fc20000010000 */
[--C-:B------:R-:W-:Y:S01]  /*32e0*/  FFMA.FTZ R25, R25, UR10, -R63.reuse ;  /* 0x0000000a19197c23 */ /* 0x100fe2000801083f */
[----:B------:R-:W-:-:S01]  /*32f0*/  FFMA.FTZ R28, R28, UR10, -R63 ;  /* 0x0000000a1c1c7c23 */ /* 0x000fc2000801083f */
[----:B------:R-:W-:Y:S01]  /*3300*/  FFMA.FTZ R29, R29, UR10, -R63 ;  /* 0x0000000a1d1d7c23 */ /* 0x000fe2000801083f */
[----:B------:R-:W-:-:S01]  /*3310*/  FADD.FTZ R27, R41, R26 ;  /* 0x0000001a291b7221 */ /* 0x000fc20000010000 */
[--C-:B------:R-:W-:Y:S01]  /*3320*/  FFMA.FTZ R32, R32, UR10, -R63.reuse ;  /* 0x0000000a20207c23 */ /* 0x100fe2000801083f */
[----:B------:R-:W-:-:S01]  /*3330*/  FFMA.FTZ R33, R33, UR10, -R63 ;  /* 0x0000000a21217c23 */ /* 0x000fc2000801083f */
[----:B------:R-:W2:Y:S01]  /*3340*/  MUFU.EX2 R66, R66 ;  /* 0x0000004200427308 */ /* 0x000ea20000000800 */
[----:B0-----:R-:W-:-:S01]  /*3350*/  FADD.FTZ R20, R4, R5 ;  /* 0x0000000504147221 */ /* 0x001fc20000010000 */
[----:B------:R-:W-:Y:S01]  /*3360*/  FADD.FTZ R82, R42, R27 ;  /* 0x0000001b2a527221 */ /* 0x000fe20000010000 */
[----:B------:R-:W-:-:S01]  /*3370*/  FFMA.FTZ R35, R35, UR10, -R63 ;  /* 0x0000000a23237c23 */ /* 0x000fc2000801083f */
[--C-:B------:R-:W-:Y:S01]  /*3380*/  FFMA.FTZ R36, R36, UR10, -R63.reuse ;  /* 0x0000000a24247c23 */ /* 0x100fe2000801083f */
[----:B------:R-:W-:-:S01]  /*3390*/  FFMA.FTZ R69, R69, UR10, -R63 ;  /* 0x0000000a45457c23 */ /* 0x000fc2000801083f */
[----:B------:R-:W-:Y:S01]  /*33a0*/  FADD.FTZ R27, R43, R82 ;  /* 0x000000522b1b7221 */ /* 0x000fe20000010000 */
[----:B------:R-:W-:-:S01]  /*33b0*/  FFMA.FTZ R54, R54, UR10, -R63 ;  /* 0x0000000a36367c23 */ /* 0x000fc2000801083f */
[----:B------:R-:W0:Y:S01]  /*33c0*/  MUFU.EX2 R6, R6 ;  /* 0x0000000600067308 */ /* 0x000e220000000800 */
[----:B-1----:R-:W-:-:S01]  /*33d0*/  FADD.FTZ R21, R65, R20 ;  /* 0x0000001441157221 */ /* 0x002fc20000010000 */
[----:B------:R-:W-:-:S02]  /*33e0*/  @!P6 VIADD R20, R3, 0x19c40 ;  /* 0x00019c400314e836 */ /* 0x000fc40000000000 */
[----:B------:R-:W-:-:S01]  /*33f0*/  FADD.FTZ R82, R44, R27 ;  /* 0x0000001b2c527221 */ /* 0x000fc20000010000 */
[--C-:B------:R-:W-:Y:S01]  /*3400*/  FFMA.FTZ R72, R72, UR10, -R63.reuse ;  /* 0x0000000a48487c23 */ /* 0x100fe2000801083f */
[----:B------:R-:W-:-:S01]  /*3410*/  FFMA.FTZ R75, R75, UR10, -R63 ;  /* 0x0000000a4b4b7c23 */ /* 0x000fc2000801083f */
[----:B------:R-:W-:Y:S01]  /*3420*/  @!P6 PRMT R20, RZ, 0x654, R20 ;  /* 0x00000654ff14e816 */ /* 0x000fe20000000014 */
[----:B------:R-:W1:Y:S01]  /*3430*/  MUFU.EX2 R7, R7 ;  /* 0x0000000700077308 */ /* 0x000e620000000800 */
[----:B--2---:R-:W-:-:S01]  /*3440*/  FADD.FTZ R21, R66, R21 ;  /* 0x0000001542157221 */ /* 0x004fc20000010000 */
[----:B------:R-:W-:Y:S01]  /*3450*/  F2FP.SATFINITE.E4M3.F32.PACK_AB_MERGE_C R65, R66, R65, RZ ;  /* 0x000000414241723e */ /* 0x000fe200048070ff */
[----:B------:R2:W-:Y:S03]  /*3460*/  @!P6 SYNCS.ARRIVE.TRANS64.RED.A1T0 RZ, [R20+URZ], RZ ;  /* 0x000000ff14ffe9a7 */ /* 0x0005e6000810043f */
[----:B------:R-:W-:-:S02]  /*3470*/  F2FP.SATFINITE.E4M3.F32.PACK_AB_MERGE_C R148, R5, R4, R65 ;  /* 0x000000040594723e */ /* 0x000fc40004807041 */
[----:B------:R-:W3:Y:S01]  /*3480*/  MUFU.EX2 R10, R10 ;  /* 0x0000000a000a7308 */ /* 0x000ee20000000800 */
[----:B0-----:R-:W-:-:S07]  /*3490*/  FADD.FTZ R26, R6, R21 ;  /* 0x00000015061a7221 */ /* 0x001fce0000010000 */
[----:B------:R-:W0:Y:S01]  /*34a0*/  MUFU.EX2 R11, R11 ;  /* 0x0000000b000b7308 */ /* 0x000e220000000800 */
[----:B-1----:R-:W-:-:S07]  /*34b0*/  FADD.FTZ R21, R7, R26 ;  /* 0x0000001a07157221 */ /* 0x002fce0000010000 */
[----:B------:R-:W1:Y:S01]  /*34c0*/  MUFU.EX2 R8, R8 ;  /* 0x0000000800087308 */ /* 0x000e620000000800 */
[----:B---3--:R-:W-:-:S01]  /*34d0*/  FADD.FTZ R26, R10, R21 ;  /* 0x000000150a1a7221 */ /* 0x008fc20000010000 */
[--C-:B------:R-:W-:Y:S01]  /*34e0*/  FFMA.FTZ R21, R34, UR10, -R63.reuse ;  /* 0x0000000a22157c23 */ /* 0x100fe2000801083f */
[----:B------:R-:W-:-:S05]  /*34f0*/  FFMA.FTZ R63, R76, UR10, -R63 ;  /* 0x0000000a4c3f7c23 */ /* 0x000fca000801083f */
[----:B------:R-:W3:Y:S01]  /*3500*/  MUFU.EX2 R9, R9 ;  /* 0x0000000900097308 */ /* 0x000ee20000000800 */
[----:B0-----:R-:W-:-:S07]  /*3510*/  FADD.FTZ R27, R11, R26 ;  /* 0x0000001a0b1b7221 */ /* 0x001fce0000010000 */
[----:B------:R-:W0:Y:S01]  /*3520*/  MUFU.EX2 R79, R79 ;  /* 0x0000004f004f7308 */ /* 0x000e220000000800 */
[----:B-1----:R-:W-:-:S07]  /*3530*/  FADD.FTZ R26, R8, R27 ;  /* 0x0000001b081a7221 */ /* 0x002fce0000010000 */
[----:B------:R-:W1:Y:S01]  /*3540*/  MUFU.EX2 R80, R80 ;  /* 0x0000005000507308 */ /* 0x000e620000000800 */
[----:B---3--:R-:W-:-:S07]  /*3550*/  FADD.FTZ R26, R9, R26 ;  /* 0x0000001a091a7221 */ /* 0x008fce0000010000 */
[----:B------:R-:W3:Y:S01]  /*3560*/  MUFU.EX2 R12, R12 ;  /* 0x0000000c000c7308 */ /* 0x000ee20000000800 */
[----:B0-----:R-:W-:-:S07]  /*3570*/  FADD.FTZ R27, R79, R26 ;  /* 0x0000001a4f1b7221 */ /* 0x001fce0000010000 */
[----:B------:R0:W-:Y:S01]  /*3580*/  MUFU.EX2 R3, R31 ;  /* 0x0000001f00037308 */ /* 0x0001e20000000800 */
[----:B-1----:R-:W-:-:S01]  /*3590*/  FADD.FTZ R27, R80, R27 ;  /* 0x0000001b501b7221 */ /* 0x002fc20000010000 */
[----:B------:R-:W-:-:S04]  /*35a0*/  F2FP.SATFINITE.E4M3.F32.PACK_AB_MERGE_C R79, R80, R79, RZ ;  /* 0x0000004f504f723e */ /* 0x000fc800048070ff */
[----:B------:R-:W-:Y:S02]  /*35b0*/  F2FP.SATFINITE.E4M3.F32.PACK_AB_MERGE_C R136, R9, R8, R79 ;  /* 0x000000080988723e */ /* 0x000fe4000480704f */
[----:B------:R-:W1:Y:S01]  /*35c0*/  MUFU.EX2 R13, R13 ;  /* 0x0000000d000d7308 */ /* 0x000e620000000800 */
[----:B0-----:R-:W-:-:S01]  /*35d0*/  FADD.FTZ R31, R45, R82 ;  /* 0x000000522d1f7221 */ /* 0x001fc20000010000 */
[----:B---3--:R-:W-:-:S06]  /*35e0*/  FADD.FTZ R26, R12, R27 ;  /* 0x0000001b0c1a7221 */ /* 0x008fcc0000010000 */
[----:B--2---:R0:W-:Y:S08]  /*35f0*/  MUFU.EX2 R20, R30 ;  /* 0x0000001e00147308 */ /* 0x0041f00000000800 */
[----:B------:R-:W2:Y:S01]  /*3600*/  MUFU.EX2 R24, R24 ;  /* 0x0000001800187308 */ /* 0x000ea20000000800 */
[----:B0-----:R-:W-:-:S01]  /*3610*/  FADD.FTZ R30, R46, R31 ;  /* 0x0000001f2e1e7221 */ /* 0x001fc20000010000 */
[----:B-1----:R-:W-:-:S03]  /*3620*/  FADD.FTZ R27, R13, R26 ;  /* 0x0000001a0d1b7221 */ /* 0x002fc60000010000 */
[----:B------:R-:W-:-:S03]  /*3630*/  FADD.FTZ R31, R47, R30 ;  /* 0x0000001e2f1f7221 */ /* 0x000fc60000010000 */
[----:B------:R-:W0:Y:S01]  /*3640*/  MUFU.EX2 R25, R25 ;  /* 0x0000001900197308 */ /* 0x000e220000000800 */
[----:B------:R-:W-:-:S04]  /*3650*/  FADD.FTZ R31, R52, R31 ;  /* 0x0000001f341f7221 */ /* 0x000fc80000010000 */
[----:B------:R-:W-:-:S03]  /*3660*/  FADD.FTZ R30, R48, R31 ;  /* 0x0000001f301e7221 */ /* 0x000fc60000010000 */
[----:B------:R-:W1:Y:S01]  /*3670*/  MUFU.EX2 R14, R14 ;  /* 0x0000000e000e7308 */ /* 0x000e620000000800 */
[----:B------:R-:W-:-:S01]  /*3680*/  FADD.FTZ R31, R49, R30 ;  /* 0x0000001e311f7221 */ /* 0x000fc20000010000 */
[----:B--2---:R-:W-:-:S03]  /*3690*/  FADD.FTZ R30, R24, R27 ;  /* 0x0000001b181e7221 */ /* 0x004fc60000010000 */
[----:B------:R-:W-:Y:S01]  /*36a0*/  FADD.FTZ R34, R68, R31 ;  /* 0x0000001f44227221 */ /* 0x000fe20000010000 */
[----:B------:R-:W-:Y:S02]  /*36b0*/  F2FP.SATFINITE.E4M3.F32.PACK_AB_MERGE_C R31, R11, R10, RZ ;  /* 0x0000000a0b1f723e */ /* 0x000fe400048070ff */
[----:B------:R-:W2:Y:S01]  /*36c0*/  MUFU.EX2 R15, R15 ;  /* 0x0000000f000f7308 */ /* 0x000ea20000000800 */
[----:B------:R-:W-:-:S01]  /*36d0*/  FADD.FTZ R71, R71, R34 ;  /* 0x0000002247477221 */ /* 0x000fc20000010000 */
[C---:B0-----:R-:W-:Y:S01]  /*36e0*/  FADD.FTZ R27, R25.reuse, R30 ;  /* 0x0000001e191b7221 */ /* 0x041fe20000010000 */
[----:B------:R-:W-:Y:S02]  /*36f0*/  F2FP.SATFINITE.E4M3.F32.PACK_AB_MERGE_C R34, R25, R24, RZ ;  /* 0x000000181922723e */ /* 0x000fe400048070ff */
[----:B------:R-:W-:Y:S01]  /*3700*/  FADD.FTZ R30, R70, R71 ;  /* 0x00000047461e7221 */ /* 0x000fe20000010000 */
[----:B------:R-:W-:Y:S02]  /*3710*/  F2FP.SATFINITE.E4M3.F32.PACK_AB_MERGE_C R150, R7, R6, R31 ;  /* 0x000000060796723e */ /* 0x000fe4000480701f */
[----:B------:R-:W0:Y:S01]  /*3720*/  MUFU.EX2 R28, R28 ;  /* 0x0000001c001c7308 */ /* 0x000e220000000800 */
[----:B-1----:R-:W-:-:S01]  /*3730*/  FADD.FTZ R10, R14, R27 ;  /* 0x0000001b0e0a7221 */ /* 0x002fc20000010000 */
[----:B------:R-:W-:Y:S01]  /*3740*/  FADD.FTZ R30, R73, R30 ;  /* 0x0000001e491e7221 */ /* 0x000fe20000010000 */
[----:B------:R-:W-:-:S03]  /*3750*/  F2FP.SATFINITE.E4M3.F32.PACK_AB_MERGE_C R138, R13, R12, R34 ;  /* 0x0000000c0d8a723e */ /* 0x000fc60004807022 */
[----:B------:R-:W-:Y:S01]  /*3760*/  FADD.FTZ R25, R77, R30 ;  /* 0x0000001e4d197221 */ /* 0x000fe20000010000 */
[----:B------:R-:W-:Y:S01]  /*3770*/  F2FP.SATFINITE.E4M3.F32.PACK_AB_MERGE_C R77, R78, R77, RZ ;  /* 0x0000004d4e4d723e */ /* 0x000fe200048070ff */
[----:B------:R-:W1:Y:S01]  /*3780*/  MUFU.EX2 R29, R29 ;  /* 0x0000001d001d7308 */ /* 0x000e620000000800 */
[----:B--2---:R-:W-:-:S01]  /*3790*/  FADD.FTZ R11, R15, R10 ;  /* 0x0000000a0f0b7221 */ /* 0x004fc20000010000 */
[----:B------:R-:W-:Y:S01]  /*37a0*/  FADD.FTZ R25, R78, R25 ;  /* 0x000000194e197221 */ /* 0x000fe20000010000 */
[----:B------:R-:W-:-:S03]  /*37b0*/  F2FP.SATFINITE.E4M3.F32.PACK_AB_MERGE_C R141, R73, R70, R77 ;  /* 0x00000046498d723e */ /* 0x000fc6000480704d */
[----:B------:R-:W-:Y:S02]  /*37c0*/  FADD.FTZ R24, R56, R25 ;  /* 0x0000001938187221 */ /* 0x000fe40000010000 */
[----:B------:R-:W2:Y:S01]  /*37d0*/  MUFU.EX2 R50, R50 ;  /* 0x0000003200327308 */ /* 0x000ea20000000800 */
[----:B0-----:R-:W-:-:S01]  /*37e0*/  FADD.FTZ R10, R28, R11 ;  /* 0x0000000b1c0a7221 */ /* 0x001fc20000010000 */
[----:B------:R-:W-:-:S06]  /*37f0*/  FADD.FTZ R27, R61, R24 ;  /* 0x000000183d1b7221 */ /* 0x000fcc0000010000 */
[----:B------:R-:W0:Y:S01]  /*3800*/  MUFU.EX2 R32, R32 ;  /* 0x0000002000207308 */ /* 0x000e220000000800 */
[----:B-1----:R-:W-:-:S01]  /*3810*/  FADD.FTZ R10, R29, R10 ;  /* 0x0000000a1d0a7221 */ /* 0x002fc20000010000 */
[----:B------:R-:W-:-:S03]  /*3820*/  F2FP.SATFINITE.E4M3.F32.PACK_AB_MERGE_C R28, R29, R28, RZ ;  /* 0x0000001c1d1c723e */ /* 0x000fc600048070ff */
[----:B------:R-:W-:Y:S01]  /*3830*/  FADD.FTZ R11, R3, R10 ;  /* 0x0000000a030b7221 */ /* 0x000fe20000010000 */
[----:B------:R-:W-:Y:S02]  /*3840*/  F2FP.SATFINITE.E4M3.F32.PACK_AB_MERGE_C R140, R15, R14, R28 ;  /* 0x0000000e0f8c723e */ /* 0x000fe4000480701c */
[----:B------:R-:W1:Y:S01]  /*3850*/  MUFU.EX2 R51, R51 ;  /* 0x0000003300337308 */ /* 0x000e620000000800 */
[----:B------:R-:W-:-:S01]  /*3860*/  FADD.FTZ R25, R20, R11 ;  /* 0x0000000b14197221 */ /* 0x000fc20000010000 */
[----:B--2---:R-:W-:-:S06]  /*3870*/  FADD.FTZ R24, R50, R27 ;  /* 0x0000001b32187221 */ /* 0x004fcc0000010000 */
[----:B------:R-:W2:Y:S01]  /*3880*/  MUFU.EX2 R33, R33 ;  /* 0x0000002100217308 */ /* 0x000ea20000000800 */
[----:B0-----:R-:W-:-:S07]  /*3890*/  FADD.FTZ R10, R32, R25 ;  /* 0x00000019200a7221 */ /* 0x001fce0000010000 */
[----:B------:R-:W-:Y:S01]  /*38a0*/  MUFU.EX2 R55, R55 ;  /* 0x0000003700377308 */ /* 0x000fe20000000800 */
[----:B-1----:R-:W-:-:S01]  /*38b0*/  FADD.FTZ R24, R51, R24 ;  /* 0x0000001833187221 */ /* 0x002fc20000010000 */
[----:B------:R-:W-:-:S04]  /*38c0*/  F2FP.SATFINITE.E4M3.F32.PACK_AB_MERGE_C R50, R51, R50, RZ ;  /* 0x000000323332723e */ /* 0x000fc800048070ff */
[----:B------:R-:W-:Y:S02]  /*38d0*/  F2FP.SATFINITE.E4M3.F32.PACK_AB_MERGE_C R143, R61, R56, R50 ;  /* 0x000000383d8f723e */ /* 0x000fe40004807032 */
[----:B------:R-:W0:Y:S01]  /*38e0*/  MUFU.EX2 R58, R58 ;  /* 0x0000003a003a7308 */ /* 0x000e220000000800 */
[----:B--2---:R-:W-:-:S01]  /*38f0*/  FADD.FTZ R10, R33, R10 ;  /* 0x0000000a210a7221 */ /* 0x004fc20000010000 */
[----:B------:R-:W-:-:S04]  /*3900*/  F2FP.SATFINITE.E4M3.F32.PACK_AB_MERGE_C R32, R33, R32, RZ ;  /* 0x000000202120723e */ /* 0x000fc800048070ff */
[----:B------:R-:W-:Y:S02]  /*3910*/  F2FP.SATFINITE.E4M3.F32.PACK_AB_MERGE_C R142, R20, R3, R32 ;  /* 0x00000003148e723e */ /* 0x000fe40004807020 */
[----:B------:R-:W1:Y:S08]  /*3920*/  MUFU.EX2 R53, R53 ;  /* 0x0000003500357308 */ /* 0x000e700000000800 */
[----:B------:R-:W2:Y:S01]  /*3930*/  MUFU.EX2 R21, R21 ;  /* 0x0000001500157308 */ /* 0x000ea20000000800 */
[----:B0-----:R-:W-:-:S07]  /*3940*/  F2FP.SATFINITE.E4M3.F32.PACK_AB_MERGE_C R29, R58, R55, RZ ;  /* 0x000000373a1d723e */ /* 0x001fce00048070ff */
[----:B------:R-:W0:Y:S01]  /*3950*/  MUFU.EX2 R64, R64 ;  /* 0x0000004000407308 */ /* 0x000e220000000800 */
[----:B-1----:R-:W-:-:S07]  /*3960*/  FADD.FTZ R27, R53, R24 ;  /* 0x00000018351b7221 */ /* 0x002fce0000010000 */
[----:B------:R-:W1:Y:S01]  /*3970*/  MUFU.EX2 R26, R35 ;  /* 0x00000023001a7308 */ /* 0x000e620000000800 */
[----:B--2---:R-:W-:-:S07]  /*3980*/  FADD.FTZ R25, R21, R10 ;  /* 0x0000000a15197221 */ /* 0x004fce0000010000 */
[----:B------:R-:W2:Y:S01]  /*3990*/  MUFU.EX2 R36, R36 ;  /* 0x0000002400247308 */ /* 0x000ea20000000800 */
[C---:B0-----:R-:W-:Y:S01]  /*39a0*/  F2FP.SATFINITE.E4M3.F32.PACK_AB_MERGE_C R145, R64.reuse, R53, R29 ;  /* 0x000000354091723e */ /* 0x041fe2000480701d */
[----:B------:R-:W-:-:S04]  /*39b0*/  FADD.FTZ R64, R64, R27 ;  /* 0x0000001b40407221 */ /* 0x000fc80000010000 */
[----:B------:R-:W-:Y:S02]  /*39c0*/  FADD.FTZ R55, R55, R64 ;  /* 0x0000004037377221 */ /* 0x000fe40000010000 */
[----:B------:R-:W0:Y:S01]  /*39d0*/  MUFU.EX2 R69, R69 ;  /* 0x0000004500457308 */ /* 0x000e220000000800 */
[----:B-1----:R-:W-:-:S01]  /*39e0*/  FADD.FTZ R25, R26, R25 ;  /* 0x000000191a197221 */ /* 0x002fc20000010000 */
[----:B------:R-:W-:-:S06]  /*39f0*/  FADD.FTZ R58, R58, R55 ;  /* 0x000000373a3a7221 */ /* 0x000fcc0000010000 */
[----:B------:R-:W-:Y:S01]  /*3a00*/  MUFU.EX2 R59, R59 ;  /* 0x0000003b003b7308 */ /* 0x000fe20000000800 */
[----:B--2---:R-:W-:-:S07]  /*3a10*/  FADD.FTZ R4, R36, R25 ;  /* 0x0000001924047221 */ /* 0x004fce0000010000 */
[----:B------:R-:W1:Y:S01]  /*3a20*/  MUFU.EX2 R62, R62 ;  /* 0x0000003e003e7308 */ /* 0x000e620000000800 */
[C---:B0-----:R-:W-:Y:S01]  /*3a30*/  F2FP.SATFINITE.E4M3.F32.PACK_AB_MERGE_C R36, R69.reuse, R36, RZ ;  /* 0x000000244524723e */ /* 0x041fe200048070ff */
[----:B------:R-:W-:-:S03]  /*3a40*/  FADD.FTZ R69, R69, R4 ;  /* 0x0000000445457221 */ /* 0x000fc60000010000 */
[----:B------:R-:W-:-:S03]  /*3a50*/  F2FP.SATFINITE.E4M3.F32.PACK_AB_MERGE_C R144, R26, R21, R36 ;  /* 0x000000151a90723e */ /* 0x000fc60004807024 */
[----:B------:R-:W0:Y:S08]  /*3a60*/  MUFU.EX2 R57, R57 ;  /* 0x0000003900397308 */ /* 0x000e300000000800 */
[----:B------:R-:W2:Y:S01]  /*3a70*/  MUFU.EX2 R54, R54 ;  /* 0x0000003600367308 */ /* 0x000ea20000000800 */
[----:B-1----:R-:W-:-:S07]  /*3a80*/  F2FP.SATFINITE.E4M3.F32.PACK_AB_MERGE_C R6, R62, R59, RZ ;  /* 0x0000003b3e06723e */ /* 0x002fce00048070ff */
[----:B------:R-:W1:Y:S01]  /*3a90*/  MUFU.EX2 R60, R60 ;  /* 0x0000003c003c7308 */ /* 0x000e620000000800 */
[----:B0-----:R-:W-:-:S07]  /*3aa0*/  FADD.FTZ R5, R57, R58 ;  /* 0x0000003a39057221 */ /* 0x001fce0000010000 */
[----:B------:R-:W0:Y:S01]  /*3ab0*/  MUFU.EX2 R11, R72 ;  /* 0x00000048000b7308 */ /* 0x000e220000000800 */
[----:B--2---:R-:W-:-:S07]  /*3ac0*/  FADD.FTZ R4, R54, R69 ;  /* 0x0000004536047221 */ /* 0x004fce0000010000 */
[----:B------:R-:W2:Y:S01]  /*3ad0*/  MUFU.EX2 R75, R75 ;  /* 0x0000004b004b7308 */ /* 0x000ea20000000800 */
[C---:B-1----:R-:W-:Y:S01]  /*3ae0*/  F2FP.SATFINITE.E4M3.F32.PACK_AB_MERGE_C R147, R60.reuse, R57, R6 ;  /* 0x000000393c93723e */ /* 0x042fe20004807006 */
[----:B------:R-:W-:-:S04]  /*3af0*/  FADD.FTZ R60, R60, R5 ;  /* 0x000000053c3c7221 */ /* 0x000fc80000010000 */
[----:B------:R-:W-:Y:S02]  /*3b00*/  FADD.FTZ R59, R59, R60 ;  /* 0x0000003c3b3b7221 */ /* 0x000fe40000010000 */
[----:B------:R-:W1:Y:S01]  /*3b10*/  MUFU.EX2 R10, R63 ;  /* 0x0000003f000a7308 */ /* 0x000e620000000800 */
[----:B0-----:R-:W-:-:S04]  /*3b20*/  FADD.FTZ R4, R11, R4 ;  /* 0x000000040b047221 */ /* 0x001fc80000010000 */
[----:B--2---:R-:W-:Y:S01]  /*3b30*/  FADD.FTZ R5, R75, R4 ;  /* 0x000000044b057221 */ /* 0x004fe20000010000 */
[----:B------:R-:W-:-:S01]  /*3b40*/  FADD.FTZ R4, R62, R59 ;  /* 0x0000003b3e047221 */ /* 0x000fc20000010000 */
[C---:B-1----:R-:W-:Y:S02]  /*3b50*/  F2FP.SATFINITE.E4M3.F32.PACK_AB_MERGE_C R3, R10.reuse, R75, RZ ;  /* 0x0000004b0a03723e */ /* 0x042fe400048070ff */
[----:B------:R-:W-:-:S02]  /*3b60*/  FADD.FTZ R5, R10, R5 ;  /* 0x000000050a057221 */ /* 0x000fc40000010000 */
[----:B------:R-:W-:Y:S01]  /*3b70*/  F2FP.SATFINITE.E4M3.F32.PACK_AB_MERGE_C R146, R11, R54, R3 ;  /* 0x000000360b92723e */ /* 0x000fe20004807003 */
[----:B------:R-:W-:Y:S06]  /*3b80*/  @!P1 BRA `(.L_x_15) ;  /* 0x0000002400609947 */ /* 0x000fec0003800000 */
[----:B------:R-:W-:Y:S01]  /*3b90*/  IMAD.MOV.U32 R6, RZ, RZ, R67 ;  /* 0x000000ffff067224 */ /* 0x000fe200078e0043 */
[----:B------:R-:W-:Y:S01]  /*3ba0*/  CS2R R134, SRZ ;  /* 0x0000000000867805 */ /* 0x000fe2000001ff00 */
[----:B------:R-:W-:Y:S01]  /*3bb0*/  IMAD.MOV.U32 R3, RZ, RZ, R74 ;  /* 0x000000ffff037224 */ /* 0x000fe200078e004a */
[----:B------:R-:W-:Y:S02]  /*3bc0*/  CS2R R132, SRZ ;  /* 0x0000000000847805 */ /* 0x000fe4000001ff00 */
[----:B------:R-:W-:Y:S02]  /*3bd0*/  CS2R R130, SRZ ;  /* 0x0000000000827805 */ /* 0x000fe4000001ff00 */
[----:B------:R-:W-:Y:S02]  /*3be0*/  CS2R R128, SRZ ;  /* 0x0000000000807805 */ /* 0x000fe4000001ff00 */
[----:B------:R-:W-:Y:S02]  /*3bf0*/  CS2R R126, SRZ ;  /* 0x00000000007e7805 */ /* 0x000fe4000001ff00 */
[----:B------:R-:W-:-:S02]  /*3c00*/  CS2R R124, SRZ ;  /* 0x00000000007c7805 */ /* 0x000fc4000001ff00 */
[----:B------:R-:W-:Y:S02]  /*3c10*/  CS2R R122, SRZ ;  /* 0x00000000007a7805 */ /* 0x000fe4000001ff00 */
        /* <DEDUP_REMOVED lines=16> */
[----:B------:R-:W-:Y:S01]  /*3d20*/  CS2R R88, SRZ ;  /* 0x0000000000587805 */ /* 0x000fe2000001ff00 */
[----:B------:R-:W-:Y:S01]  /*3d30*/  UIADD3 UR46, UR46, -0x2, URZ ;  /* 0xfffffffe2e2e7890 */ /* 0x000fe2000fffe03f */
[----:B------:R-:W-:Y:S01]  /*3d40*/  UMOV UR18, UR37 ;  /* 0x0000002500127c82 */ /* 0x000fe20008000000 */
[----:B------:R-:W-:Y:S01]  /*3d50*/  UMOV UR19, UR38 ;  /* 0x0000002600137c82 */ /* 0x000fe20008000000 */
[----:B------:R-:W-:-:S09]  /*3d60*/  ULDC UR17, c[0x0][0x988] ;  /* 0x0002620000117ab9 */ /* 0x000fd20000000800 */
.L_x_25:
[----:B------:R-:W-:-:S04]  /*3d70*/  UISETP.NE.AND UP0, UPT, UR19, 0x1, UPT ;  /* 0x000000011300788c */ /* 0x000fc8000bf05270 */
[----:B------:R-:W-:-:S04]  /*3d80*/  USEL UR37, URZ, 0x1, UP0 ;  /* 0x000000013f257887 */ /* 0x000fc80008000000 */
[----:B------:R-:W-:Y:S01]  /*3d90*/  ULOP3.LUT UR37, UR18, UR37, URZ, 0x3c, !UPT ;  /* 0x0000002512257292 */ /* 0x000fe2000f8e3c3f */
[----:B------:R-:W-:Y:S11]  /*3da0*/  @!P0 BRA `(.L_x_16) ;  /* 0x0000000000048947 */ /* 0x000ff60003800000 */
[----:B------:R-:W-:Y:S01]  /*3db0*/  BPT.TRAP 0x1 ;  /* 0x000000040000795c */ /* 0x000fe20000300000 */
.L_x_16:
[----:B------:R-:W-:Y:S01]  /*3dc0*/  UIADD3 UR38, UR19, 0x1, URZ ;  /* 0x0000000113267890 */ /* 0x000fe2000fffe03f */
[----:B------:R-:W-:-:S03]  /*3dd0*/  IMAD.U32 R7, RZ, RZ, UR37 ;  /* 0x00000025ff077e24 */ /* 0x000fc6000f8e00ff */
[----:B------:R-:W-:Y:S02]  /*3de0*/  UISETP.NE.AND UP0, UPT, UR38, 0x2, UPT ;  /* 0x000000022600788c */ /* 0x000fe4000bf05270 */
[----:B------:R-:W-:Y:S02]  /*3df0*/  SHF.L.U32 R7, R7, 0x1f, RZ ;  /* 0x0000001f07077819 */ /* 0x000fe400000006ff */
[----:B------:R-:W-:-:S04]  /*3e00*/  USEL UR38, UR38, URZ, UP0 ;  /* 0x0000003f26267287 */ /* 0x000fc80008000000 */
[----:B------:R-:W-:-:S09]  /*3e10*/  ULEA UR20, UR38, UR43, 0x3 ;  /* 0x0000002b26147291 */ /* 0x000fd2000f8e183f */
[----:B------:R0:W1:Y:S01]  /*3e20*/  SYNCS.PHASECHK.TRANS64.TRYWAIT P1, [UR20+0x19c30], R7 ;  /* 0x019c3007ff0075a7 */ /* 0x0000620008020154 */
[----:B------:R-:W-:Y:S05]  /*3e30*/  @!P0 BRA `(.L_x_17) ;  /* 0x0000000000048947 */ /* 0x000fea0003800000 */
[----:B------:R-:W-:Y:S01]  /*3e40*/  BPT.TRAP 0x1 ;  /* 0x000000040000795c */ /* 0x000fe20000300000 */
.L_x_17:
[----:B-1----:R-:W-:Y:S05]  /*3e50*/  @P1 BRA `(.L_x_18) ;  /* 0x0000000000081947 */ /* 0x002fea0003800000 */
[----:B------:R-:W1:Y:S02]  /*3e60*/  SYNCS.PHASECHK.TRANS64.TRYWAIT P1, [UR20+0x19c30], R7 ;  /* 0x019c3007ff0075a7 */ /* 0x000e640008020154 */
[----:B-1----:R-:W-:Y:S05]  /*3e70*/  @!P1 BRA `(.L_x_19) ;  /* 0x0000007400789947 */ /* 0x002fea0003800000 */
.L_x_18:
[----:B------:R-:W-:Y:S01]  /*3e80*/  UIMAD UR14, UR38, 0x300, UR16 ;  /* 0x00000300260e78a4 */ /* 0x000fe2000f8e0210 */
[----:B------:R-:W-:Y:S01]  /*3e90*/  WARPGROUP.ARRIVE ;  /* 0x00000000000079c5 */ /* 0x000fe20000000000 */
[----:B------:R-:W-:Y:S01]  /*3ea0*/  UMOV UR15, 0xc0000010 ;  /* 0xc0000010000f7882 */ /* 0x000fe20000000000 */
[----:B------:R-:W-:Y:S01]  /*3eb0*/  UMOV UR7, 0xc0000010 ;  /* 0xc000001000077882 */ /* 0x000fe20000000000 */
[----:B------:R-:W-:Y:S02]  /*3ec0*/  UIADD3 UR6, UR14, 0x100, URZ ;  /* 0x000001000e067890 */ /* 0x000fe4000fffe03f */
[----:B------:R-:W-:Y:S01]  /*3ed0*/  UIADD3 UR10, UR14, 0x200, URZ ;  /* 0x000002000e0a7890 */ /* 0x000fe2000fffe03f */
[----:B------:R-:W-:Y:S02]  /*3ee0*/  UMOV UR11, 0xc0000010 ;  /* 0xc0000010000b7882 */ /* 0x000fe40000000000 */
[----:B------:R-:W-:Y:S03]  /*3ef0*/  QGMMA.64x128x32.F32.E4M3.E4M3 R24, gdesc[UR12], RZ, !UPT, gsb0 ;  /* 0x01e000000c1879f3 */ /* 0x000fe6000c0008ff */
[----:B------:R-:W-:-:S02]  /*3f00*/  WARPGROUP.DEPBAR.LE gsb0, 0x0 ;  /* 0x00008000000079c5 */ /* 0x000fc40000010000 */
[----:B------:R-:W-:-:S07]  /*3f10*/  WARPGROUP.ARRIVE ;  /* 0x00000000000079c5 */ /* 0x000fce0000000000 */
[----:B------:R-:W-:Y:S03]  /*3f20*/  QGMMA.64x128x32.F32.E4M3.E4M3 R24, gdesc[UR4], R24, gsb0 ;  /* 0x01e00000041879f3 */ /* 0x000fe60008000818 */
[----:B------:R-:W-:Y:S02]  /*3f30*/  WARPGROUP.DEPBAR.LE gsb0, 0x0 ;  /* 0x00008000000079c5 */ /* 0x000fe40000010000 */
[----:B------:R-:W-:-:S07]  /*3f40*/  WARPGROUP.ARRIVE ;  /* 0x00000000000079c5 */ /* 0x000fce0000000000 */
[----:B------:R-:W-:Y:S03]  /*3f50*/  QGMMA.64x128x32.F32.E4M3.E4M3 R24, gdesc[UR8], R24, gsb0 ;  /* 0x01e00000081879f3 */ /* 0x000fe60008000818 */
[----:B------:R-:W-:Y:S02]  /*3f60*/  WARPGROUP.DEPBAR.LE gsb0, 0x0 ;  /* 0x00008000000079c5 */ /* 0x000fe40000010000 */
[----:B------:R-:W-:Y:S05]  /*3f70*/  @!P0 BRA `(.L_x_20) ;  /* 0x0000000000048947 */ /* 0x000fea0003800000 */
[----:B------:R-:W-:Y:S01]  /*3f80*/  BPT.TRAP 0x1 ;  /* 0x000000040000795c */ /* 0x000fe20000300000 */
.L_x_20:
[----:B------:R-:W-:Y:S01]  /*3f90*/  ULEA UR14, UR19, UR43, 0x3 ;  /* 0x0000002b130e7291 */ /* 0x000fe2000f8e183f */
[----:B01----:R-:W-:-:S05]  /*3fa0*/  IMAD.U32 R7, RZ, RZ, UR18 ;  /* 0x00000012ff077e24 */ /* 0x003fca000f8e00ff */
[----:B------:R-:W-:-:S04]  /*3fb0*/  SHF.L.U32 R7, R7, 0x1f, RZ ;  /* 0x0000001f07077819 */ /* 0x000fc800000006ff */
[----:B------:R0:W1:Y:S01]  /*3fc0*/  SYNCS.PHASECHK.TRANS64.TRYWAIT P1, [UR14+0x19c50], R7 ;  /* 0x019c5007ff0075a7 */ /* 0x000062000802014e */
[----:B------:R-:W-:Y:S05]  /*3fd0*/  @!P0 BRA `(.L_x_21) ;  /* 0x0000000000048947 */ /* 0x000fea0003800000 */
[----:B------:R-:W-:Y:S01]  /*3fe0*/  BPT.TRAP 0x1 ;  /* 0x000000040000795c */ /* 0x000fe20000300000 */
.L_x_21:
[----:B-1----:R-:W-:Y:S05]  /*3ff0*/  @P1 BRA `(.L_x_22) ;  /* 0x0000000000081947 */ /* 0x002fea0003800000 */
[----:B------:R-:W1:Y:S02]  /*4000*/  SYNCS.PHASECHK.TRANS64.TRYWAIT P1, [UR14+0x19c50], R7 ;  /* 0x019c5007ff0075a7 */ /* 0x000e64000802014e */
[----:B-1----:R-:W-:Y:S05]  /*4010*/  @!P1 BRA `(.L_x_23) ;  /* 0x0000007400289947 */ /* 0x002fea0003800000 */
.L_x_22:
[----:B------:R-:W-:Y:S01]  /*4020*/  UIADD3 UR6, UR43, 0x3000, URZ ;  /* 0x000030002b067890 */ /* 0x000fe2000fffe03f */
[C---:B-1----:R-:W-:Y:S01]  /*4030*/  FMUL.FTZ R8, R0.reuse, R24 ;  /* 0x0000001800087220 */ /* 0x042fe20000410000 */
[C---:B------:R-:W-:Y:S01]  /*4040*/  FMUL.FTZ R9, R0.reuse, R26 ;  /* 0x0000001a00097220 */ /* 0x040fe20000410000 */
[C---:B0-----:R-:W-:Y:S01]  /*4050*/  FMUL.FTZ R7, R0.reuse, R25 ;  /* 0x0000001900077220 */ /* 0x041fe20000410000 */
[----:B------:R-:W-:Y:S01]  /*4060*/  USHF.R.U32.HI UR6, URZ, 0x4, UR6 ;  /* 0x000000043f067899 */ /* 0x000fe20008011606 */
[C---:B------:R-:W-:Y:S01]  /*4070*/  FMUL.FTZ R10, R0.reuse, R27 ;  /* 0x0000001b000a7220 */ /* 0x040fe20000410000 */
[C---:B------:R-:W-:Y:S01]  /*4080*/  FMUL.FTZ R11, R0.reuse, R28 ;  /* 0x0000001c000b7220 */ /* 0x040fe20000410000 */
[----:B------:R-:W0:Y:S01]  /*4090*/  MUFU.TANH R8, R8 ;  /* 0x0000000800087308 */ /* 0x000e220000002400 */
[----:B------:R-:W-:Y:S01]  /*40a0*/  ULOP3.LUT UR6, UR6, 0x3fff, URZ, 0xc0, !UPT ;  /* 0x00003fff06067892 */ /* 0x000fe2000f8ec03f */
[----:B------:R-:W-:Y:S01]  /*40b0*/  WARPGROUP.ARRIVE ;  /* 0x00000000000079c5 */ /* 0x000fe20000000000 */
[C---:B------:R-:W-:Y:S01]  /*40c0*/  FMUL.FTZ R13, R0.reuse, R30 ;  /* 0x0000001e000d7220 */ /* 0x040fe20000410000 */
[C---:B------:R-:W-:Y:S01]  /*40d0*/  FMUL.FTZ R12, R0.reuse, R29 ;  /* 0x0000001d000c7220 */ /* 0x040fe20000410000 */
[----:B------:R-:W-:Y:S01]  /*40e0*/  ULOP3.LUT UR6, UR6, 0x10000, URZ, 0xfc, !UPT ;  /* 0x0001000006067892 */ /* 0x000fe2000f8efc3f */
[C---:B------:R-:W-:Y:S01]  /*40f0*/  FMUL.FTZ R14, R0.reuse, R31 ;  /* 0x0000001f000e7220 */ /* 0x040fe20000410000 */
[----:B------:R-:W-:Y:S01]  /*4100*/  UMOV UR7, 0x40000040 ;  /* 0x4000004000077882 */ /* 0x000fe20000000000 */
[----:B------:R-:W1:Y:S01]  /*4110*/  MUFU.TANH R9, R9 ;  /* 0x0000000900097308 */ /* 0x000e620000002400 */
[----:B------:R-:W-:Y:S01]  /*4120*/  UIMAD UR11, UR19, 0x300, UR6 ;  /* 0x00000300130b78a4 */ /* 0x000fe2000f8e0206 */
[C---:B------:R-:W-:Y:S01]  /*4130*/  FMUL.FTZ R15, R0.reuse, R32 ;  /* 0x00000020000f7220 */ /* 0x040fe20000410000 */
[C---:B------:R-:W-:Y:S01]  /*4140*/  FMUL.FTZ R21, R0.reuse, R34 ;  /* 0x0000002200157220 */ /* 0x040fe20000410000 */
[C---:B------:R-:W-:Y:S01]  /*4150*/  FMUL.FTZ R20, R0.reuse, R33 ;  /* 0x0000002100147220 */ /* 0x040fe20000410000 */
[C---:B------:R-:W-:Y:S01]  /*4160*/  FMUL.FTZ R31, R0.reuse, R42 ;  /* 0x0000002a001f7220 */ /* 0x040fe20000410000 */
[C---:B------:R-:W-:Y:S01]  /*4170*/  FMUL.FTZ R42, R0.reuse, R53 ;  /* 0x00000035002a7220 */ /* 0x040fe20000410000 */
[C---:B------:R-:W-:Y:S01]  /*4180*/  FMUL.FTZ R53, R0.reuse, R64 ;  /* 0x0000004000357220 */ /* 0x040fe20000410000 */
[----:B------:R-:W2:Y:S01]  /*4190*/  MUFU.TANH R7, R7 ;  /* 0x0000000700077308 */ /* 0x000ea20000002400 */
[----:B------:R-:W-:Y:S01]  /*41a0*/  UMOV UR6, UR11 ;  /* 0x0000000b00067c82 */ /* 0x000fe20008000000 */
[C---:B------:R-:W-:Y:S01]  /*41b0*/  FMUL.FTZ R24, R0.reuse, R35 ;  /* 0x0000002300187220 */ /* 0x040fe20000410000 */
[----:B------:R-:W-:Y:S01]  /*41c0*/  QGMMA.64x96x32.F32.E4M3.E4M3 R88, R148, gdesc[UR4], R88, gsb0 ;  /* 0x0160000494587df3 */ /* 0x000fe20008000858 */
[----:B------:R-:W-:Y:S01]  /*41d0*/  FMUL.FTZ R32, R0, R43 ;  /* 0x0000002b00207220 */ /* 0x000fe20000410000 */
[----:B0-----:R-:W-:Y:S01]  /*41e0*/  FMNMX.FTZ R64, R8, R3, !PT ;  /* 0x0000000308407209 */ /* 0x001fe20007810000 */
[C---:B------:R-:W-:Y:S01]  /*41f0*/  FMUL.FTZ R25, R0.reuse, R36 ;  /* 0x0000002400197220 */ /* 0x040fe20000410000 */
[C---:B------:R-:W-:Y:S01]  /*4200*/  FMUL.FTZ R43, R0.reuse, R54 ;  /* 0x00000036002b7220 */ /* 0x040fe20000410000 */
[----:B------:R-:W0:Y:S01]  /*4210*/  MUFU.TANH R10, R10 ;  /* 0x0000000a000a7308 */ /* 0x000e220000002400 */
[C---:B------:R-:W-:Y:S01]  /*4220*/  FMUL.FTZ R54, R0.reuse, R65 ;  /* 0x0000004100367220 */ /* 0x040fe20000410000 */
[----:B-1----:R-:W-:Y:S01]  /*4230*/  FMNMX.FTZ R65, R9, R6, !PT ;  /* 0x0000000609417209 */ /* 0x002fe20007810000 */
[C---:B------:R-:W-:Y:S01]  /*4240*/  FMUL.FTZ R27, R0.reuse, R38 ;  /* 0x00000026001b7220 */ /* 0x040fe20000410000 */
[C---:B------:R-:W-:Y:S01]  /*4250*/  FMUL.FTZ R33, R0.reuse, R44 ;  /* 0x0000002c00217220 */ /* 0x040fe20000410000 */
[C---:B------:R-:W-:Y:S01]  /*4260*/  FMUL.FTZ R26, R0.reuse, R37 ;  /* 0x00000025001a7220 */ /* 0x040fe20000410000 */
[C---:B------:R-:W-:Y:S01]  /*4270*/  FMUL.FTZ R44, R0.reuse, R55 ;  /* 0x00000037002c7220 */ /* 0x040fe20000410000 */
[C---:B------:R-:W-:Y:S01]  /*4280*/  FMUL.FTZ R55, R0.reuse, R66 ;  /* 0x0000004200377220 */ /* 0x040fe20000410000 */
[----:B------:R-:W1:Y:S01]  /*4290*/  MUFU.TANH R11, R11 ;  /* 0x0000000b000b7308 */ /* 0x000e620000002400 */
[----:B--2---:R-:W-:Y:S01]  /*42a0*/  FMNMX.FTZ R64, R7, R64, !PT ;  /* 0x0000004007407209 */ /* 0x004fe20007810000 */
[C---:B------:R-:W-:Y:S01]  /*42b0*/  FMUL.FTZ R28, R0.reuse, R39 ;  /* 0x00000027001c7220 */ /* 0x040fe20000410000 */
[C---:B------:R-:W-:Y:S01]  /*42c0*/  FMUL.FTZ R34, R0.reuse, R45 ;  /* 0x0000002d00227220 */ /* 0x040fe20000410000 */
[C---:B------:R-:W-:Y:S01]  /*42d0*/  FMUL.FTZ R29, R0.reuse, R40 ;  /* 0x00000028001d7220 */ /* 0x040fe20000410000 */
[C---:B------:R-:W-:Y:S01]  /*42e0*/  FMUL.FTZ R45, R0.reuse, R56 ;  /* 0x00000038002d7220 */ /* 0x040fe20000410000 */
[C---:B------:R-:W-:Y:S01]  /*42f0*/  FMUL.FTZ R56, R0.reuse, R67 ;  /* 0x0000004300387220 */ /* 0x040fe20000410000 */
[----:B------:R-:W-:Y:S01]  /*4300*/  FMUL.FTZ R35, R0, R46 ;  /* 0x0000002e00237220 */ /* 0x000fe20000410000 */
[----:B------:R-:W2:Y:S01]  /*4310*/  MUFU.TANH R13, R13 ;  /* 0x0000000d000d7308 */ /* 0x000ea20000002400 */
[----:B0-----:R-:W-:Y:S01]  /*4320*/  FMNMX.FTZ R66, R10, R65, !PT ;  /* 0x000000410a427209 */ /* 0x001fe20007810000 */
[C---:B------:R-:W-:Y:S01]  /*4330*/  FMUL.FTZ R30, R0.reuse, R41 ;  /* 0x00000029001e7220 */ /* 0x040fe20000410000 */
[C---:B------:R-:W-:Y:S01]  /*4340*/  FMUL.FTZ R46, R0.reuse, R57 ;  /* 0x00000039002e7220 */ /* 0x040fe20000410000 */
[C---:B------:R-:W-:Y:S01]  /*4350*/  FMUL.FTZ R57, R0.reuse, R68 ;  /* 0x0000004400397220 */ /* 0x040fe20000410000 */
[C---:B------:R-:W-:Y:S01]  /*4360*/  FMUL.FTZ R36, R0.reuse, R47 ;  /* 0x0000002f00247220 */ /* 0x040fe20000410000 */
[C---:B------:R-:W-:Y:S01]  /*4370*/  FMUL.FTZ R47, R0.reuse, R58 ;  /* 0x0000003a002f7220 */ /* 0x040fe20000410000 */
[C---:B------:R-:W-:Y:S01]  /*4380*/  FMUL.FTZ R58, R0.reuse, R69 ;  /* 0x00000045003a7220 */ /* 0x040fe20000410000 */
[----:B------:R-:W0:Y:S01]  /*4390*/  MUFU.TANH R12, R12 ;  /* 0x0000000c000c7308 */ /* 0x000e220000002400 */
[----:B-1----:R-:W-:Y:S01]  /*43a0*/  FMNMX.FTZ R65, R11, R64, !PT ;  /* 0x000000400b417209 */ /* 0x002fe20007810000 */
[C---:B------:R-:W-:Y:S01]  /*43b0*/  FMUL.FTZ R37, R0.reuse, R48 ;  /* 0x0000003000257220 */ /* 0x040fe20000410000 */
        /* <DEDUP_REMOVED lines=19> */
[----:B------:R-:W-:Y:S01]  /*44f0*/  UIADD3 UR6, UR11, 0x2, URZ ;  /* 0x000000020b067890 */ /* 0x000fe2000fffe03f */
[----:B------:R-:W-:Y:S01]  /*4500*/  FMUL.FTZ R64, R0, R75 ;  /* 0x0000004b00407220 */ /* 0x000fe20000410000 */
[----:B------:R-:W0:Y:S01]  /*4510*/  MUFU.TANH R21, R21 ;  /* 0x0000001500157308 */ /* 0x000e220000002400 */
[----:B-1----:R-:W-:Y:S01]  /*4520*/  FMNMX.FTZ R68, R14, R67, !PT ;  /* 0x000000430e447209 */ /* 0x002fe20007810000 */
[----:B------:R-:W-:Y:S01]  /*4530*/  UMOV UR7, 0x40000040 ;  /* 0x4000004000077882 */ /* 0x000fe20000000000 */
[----:B------:R-:W-:-:S05]  /*4540*/  UMOV UR10, UR17 ;  /* 0x00000011000a7c82 */ /* 0x000fca0008000000 */
[----:B------:R-:W1:Y:S01]  /*4550*/  MUFU.TANH R20, R20 ;  /* 0x0000001400147308 */ /* 0x000e620000002400 */
[----:B--2---:R-:W-:-:S07]  /*4560*/  FMNMX.FTZ R67, R15, R66, !PT ;  /* 0x000000420f437209 */ /* 0x004fce0007810000 */
[----:B------:R-:W2:Y:S01]  /*4570*/  MUFU.TANH R24, R24 ;  /* 0x0000001800187308 */ /* 0x000ea20000002400 */
[----:B0-----:R-:W-:-:S07]  /*4580*/  FMNMX.FTZ R69, R21, R68, !PT ;  /* 0x0000004415457209 */ /* 0x001fce0007810000 */
[----:B------:R-:W0:Y:S01]  /*4590*/  MUFU.TANH R25, R25 ;  /* 0x0000001900197308 */ /* 0x000e220000002400 */
[----:B-1----:R-:W-:-:S07]  /*45a0*/  FMNMX.FTZ R66, R20, R67, !PT ;  /* 0x0000004314427209 */ /* 0x002fce0007810000 */
[----:B------:R-:W1:Y:S01]  /*45b0*/  MUFU.TANH R27, R27 ;  /* 0x0000001b001b7308 */ /* 0x000e620000002400 */
[----:B--2---:R-:W-:-:S07]  /*45c0*/  FMNMX.FTZ R68, R24, R69, !PT ;  /* 0x0000004518447209 */ /* 0x004fce0007810000 */
[----:B------:R-:W2:Y:S01]  /*45d0*/  MUFU.TANH R26, R26 ;  /* 0x0000001a001a7308 */ /* 0x000ea20000002400 */
[----:B0-----:R-:W-:Y:S01]  /*45e0*/  FMNMX.FTZ R67, R25, R66, !PT ;  /* 0x0000004219437209 */ /* 0x001fe20007810000 */
[----:B------:R-:W-:-:S06]  /*45f0*/  FMUL.FTZ R66, R0, R77 ;  /* 0x0000004d00427220 */ /* 0x000fcc0000410000 */
[----:B------:R-:W0:Y:S01]  /*4600*/  MUFU.TANH R28, R28 ;  /* 0x0000001c001c7308 */ /* 0x000e220000002400 */
[----:B-1----:R-:W-:-:S07]  /*4610*/  FMNMX.FTZ R69, R27, R68, !PT ;  /* 0x000000441b457209 */ /* 0x002fce0007810000 */
[----:B------:R-:W1:Y:S01]  /*4620*/  MUFU.TANH R29, R29 ;  /* 0x0000001d001d7308 */ /* 0x000e620000002400 */
[----:B--2---:R-:W-:Y:S01]  /*4630*/  FMNMX.FTZ R68, R26, R67, !PT ;  /* 0x000000431a447209 */ /* 0x004fe20007810000 */
[----:B------:R-:W-:Y:S02]  /*4640*/  WARPGROUP.DEPBAR.LE gsb0, 0x0 ;  /* 0x00008000000079c5 */ /* 0x000fe40000010000 */
[----:B------:R-:W-:-:S06]  /*4650*/  WARPGROUP.ARRIVE ;  /* 0x00000000000079c5 */ /* 0x000fcc0000000000 */
[----:B------:R-:W2:Y:S01]  /*4660*/  S2R R151, SR_TID.X ;  /* 0x0000000000977919 */ /* 0x000ea20000002100 */
[----:B------:R-:W3:Y:S01]  /*4670*/  MUFU.TANH R31, R31 ;  /* 0x0000001f001f7308 */ /* 0x000ee20000002400 */
[----:B0-----:R-:W-:Y:S01]  /*4680*/  FMNMX.FTZ R70, R28, R69, !PT ;  /* 0x000000451c467209 */ /* 0x001fe20007810000 */
[----:B------:R-:W-:Y:S01]  /*4690*/  QGMMA.64x96x32.F32.E4M3.E4M3 R88, R136, gdesc[UR4], R88, gsb0 ;  /* 0x0160000488587df3 */ /* 0x000fe20008000858 */
[----:B------:R-:W-:Y:S01]  /*46a0*/  UIADD3 UR6, UR11, 0x4, URZ ;  /* 0x000000040b067890 */ /* 0x000fe2000fffe03f */
[----:B------:R-:W-:-:S04]  /*46b0*/  UMOV UR7, 0x40000040 ;  /* 0x4000004000077882 */ /* 0x000fc80000000000 */
[----:B------:R-:W0:Y:S01]  /*46c0*/  MUFU.TANH R30, R30 ;  /* 0x0000001e001e7308 */ /* 0x000e220000002400 */
[----:B-1----:R-:W-:Y:S01]  /*46d0*/  FMNMX.FTZ R67, R29, R68, !PT ;  /* 0x000000441d437209 */ /* 0x002fe20007810000 */
[----:B------:R-:W-:-:S06]  /*46e0*/  FMUL.FTZ R68, R0, R78 ;  /* 0x0000004e00447220 */ /* 0x000fcc0000410000 */
[----:B------:R-:W1:Y:S01]  /*46f0*/  MUFU.TANH R32, R32 ;  /* 0x0000002000207308 */ /* 0x000e620000002400 */
[----:B---3--:R-:W-:-:S07]  /*4700*/  FMNMX.FTZ R69, R31, R70, !PT ;  /* 0x000000461f457209 */ /* 0x008fce0007810000 */
[----:B------:R-:W3:Y:S01]  /*4710*/  MUFU.TANH R33, R33 ;  /* 0x0000002100217308 */ /* 0x000ee20000002400 */
[----:B0-----:R-:W-:Y:S02]  /*4720*/  FMNMX.FTZ R70, R30, R67, !PT ;  /* 0x000000431e467209 */ /* 0x001fe40007810000 */
[----:B--2---:R-:W-:-:S05]  /*4730*/  LOP3.LUT P1, RZ, R151, 0x7f, RZ, 0xc0, !PT ;  /* 0x0000007f97ff7812 */ /* 0x004fca000782c0ff */
[----:B------:R-:W0:Y:S01]  /*4740*/  MUFU.TANH R35, R35 ;  /* 0x0000002300237308 */ /* 0x000e220000002400 */
[----:B-1----:R-:W-:Y:S01]  /*4750*/  FMNMX.FTZ R72, R32, R69, !PT ;  /* 0x0000004520487209 */ /* 0x002fe20007810000 */
[----:B------:R-:W-:-:S06]  /*4760*/  FMUL.FTZ R69, R0, R79 ;  /* 0x0000004f00457220 */ /* 0x000fcc0000410000 */
[----:B------:R-:W1:Y:S01]  /*4770*/  MUFU.TANH R34, R34 ;  /* 0x0000002200227308 */ /* 0x000e620000002400 */
[----:B---3--:R-:W-:-:S07]  /*4780*/  FMNMX.FTZ R67, R33, R70, !PT ;  /* 0x0000004621437209 */ /* 0x008fce0007810000 */
        /* <DEDUP_REMOVED lines=21> */
[----:B------:R-:W-:-:S04]  /*48e0*/  WARPGROUP.ARRIVE ;  /* 0x00000000000079c5 */ /* 0x000fc80000000000 */
[----:B------:R-:W2:Y:S01]  /*48f0*/  MUFU.TANH R45, R45 ;  /* 0x0000002d002d7308 */ /* 0x000ea20000002400 */
[----:B0-----:R-:W-:Y:S01]  /*4900*/  FMNMX.FTZ R72, R42, R67, !PT ;  /* 0x000000432a487209 */ /* 0x001fe20007810000 */
[----:B------:R-:W-:Y:S01]  /*4910*/  QGMMA.64x96x32.F32.E4M3.E4M3 R88, R140, gdesc[UR4], R88, gsb0 ;  /* 0x016000048c587df3 */ /* 0x000fe20008000858 */
[----:B------:R-:W-:Y:S01]  /*4920*/  UIADD3 UR6, UR11, 0x6, URZ ;  /* 0x000000060b067890 */ /* 0x000fe2000fffe03f */
[----:B------:R-:W-:-:S04]  /*4930*/  UMOV UR7, 0x40000040 ;  /* 0x4000004000077882 */ /* 0x000fc80000000000 */
[----:B------:R-:W0:Y:S01]  /*4940*/  MUFU.TANH R47, R47 ;  /* 0x0000002f002f7308 */ /* 0x000e220000002400 */
[----:B-1----:R-:W-:-:S07]  /*4950*/  FMNMX.FTZ R74, R44, R73, !PT ;  /* 0x000000492c4a7209 */ /* 0x002fce0007810000 */
[----:B------:R-:W1:Y:S01]  /*4960*/  MUFU.TANH R46, R46 ;  /* 0x0000002e002e7308 */ /* 0x000e620000002400 */
[----:B--2---:R-:W-:Y:S01]  /*4970*/  FMNMX.FTZ R67, R45, R72, !PT ;  /* 0x000000482d437209 */ /* 0x004fe20007810000 */
[----:B------:R-:W-:-:S06]  /*4980*/  FMUL.FTZ R72, R0, R82 ;  /* 0x0000005200487220 */ /* 0x000fcc0000410000 */
[----:B------:R-:W2:Y:S01]  /*4990*/  MUFU.TANH R48, R48 ;  /* 0x0000003000307308 */ /* 0x000ea20000002400 */
[----:B0-----:R-:W-:-:S07]  /*49a0*/  FMNMX.FTZ R73, R47, R74, !PT ;  /* 0x0000004a2f497209 */ /* 0x001fce0007810000 */
        /* <DEDUP_REMOVED lines=29> */
[----:B------:R-:W-:Y:S06]  /*4b80*/  QGMMA.64x96x32.F32.E4M3.E4M3 R88, R144, gdesc[UR4], R88, gsb0 ;  /* 0x0160000490587df3 */ /* 0x000fec0008000858 */
        /* <DEDUP_REMOVED lines=8> */
[----:B-1----:R-:W-:Y:S01]  /*4c10*/  FMNMX.FTZ R79, R63, R78, !PT ;  /* 0x0000004e3f4f7209 */ /* 0x002fe20007810000 */
[----:B------:R-:W-:-:S06]  /*4c20*/  FMUL.FTZ R78, R0, R87 ;  /* 0x00000057004e7220 */ /* 0x000fcc0000410000 */
        /* <DEDUP_REMOVED lines=19> */
[----:B--2---:R-:W-:Y:S01]  /*4d60*/  FMNMX.FTZ R80, R73, R80, !PT ;  /* 0x0000005049507209 */ /* 0x004fe20007810000 */
[----:B------:R-:W-:-:S06]  /*4d70*/  WARPGROUP.DEPBAR.LE gsb0, 0x0 ;  /* 0x00008000000079c5 */ /* 0x000fcc0000010000 */
[----:B------:R-:W2:Y:S01]  /*4d80*/  MUFU.TANH R76, R76 ;  /* 0x0000004c004c7308 */ /* 0x000ea20000002400 */
[----:B0-----:R-:W-:-:S07]  /*4d90*/  FMNMX.FTZ R67, R75, R74, !PT ;  /* 0x0000004a4b437209 */ /* 0x001fce0007810000 */
[----:B------:R-:W0:Y:S01]  /*4da0*/  MUFU.TANH R78, R78 ;  /* 0x0000004e004e7308 */ /* 0x000e220000002400 */
[----:B-1----:R-:W-:Y:S02]  /*4db0*/  FMNMX.FTZ R79, R77, R80, !PT ;  /* 0x000000504d4f7209 */ /* 0x002fe40007810000 */
[----:B--2---:R-:W-:-:S05]  /*4dc0*/  FMNMX.FTZ R80, R76, R67, !PT ;  /* 0x000000434c507209 */ /* 0x004fca0007810000 */
[----:B------:R-:W1:Y:S01]  /*4dd0*/  SHFL.BFLY PT, R67, R80, 0x2, 0x1f ;  /* 0x0c401f0050437f89 */ /* 0x000e6200000e0000 */
[----:B0-----:R-:W-:-:S05]  /*4de0*/  FMNMX.FTZ R79, R78, R79, !PT ;  /* 0x0000004f4e4f7209 */ /* 0x001fca0007810000 */
[----:B------:R-:W0:Y:S01]  /*4df0*/  SHFL.BFLY PT, R74, R79, 0x2, 0x1f ;  /* 0x0c401f004f4a7f89 */ /* 0x000e2200000e0000 */
[----:B-1----:R-:W-:Y:S02]  /*4e00*/  FMNMX.FTZ R81, R80, R67, !PT ;  /* 0x0000004350517209 */ /* 0x002fe40007810000 */
[----:B0-----:R-:W-:Y:S01]  /*4e10*/  FMNMX.FTZ R82, R79, R74, !PT ;  /* 0x0000004a4f527209 */ /* 0x001fe20007810000 */
[----:B------:R-:W-:Y:S02]  /*4e20*/  IMAD.U32 R79, RZ, RZ, UR10 ;  /* 0x0000000aff4f7e24 */ /* 0x000fe4000f8e00ff */
[----:B------:R-:W0:Y:S04]  /*4e30*/  SHFL.BFLY PT, R74, R81, 0x1, 0x1f ;  /* 0x0c201f00514a7f89 */ /* 0x000e2800000e0000 */
[----:B------:R-:W1:Y:S01]  /*4e40*/  SHFL.BFLY PT, R67, R82, 0x1, 0x1f ;  /* 0x0c201f0052437f89 */ /* 0x000e6200000e0000 */
[----:B0-----:R-:W-:-:S02]  /*4e50*/  FMNMX.FTZ R74, R81, R74, !PT ;  /* 0x0000004a514a7209 */ /* 0x001fc40007810000 */
[----:B-1----:R-:W-:-:S03]  /*4e60*/  FMNMX.FTZ R67, R82, R67, !PT ;  /* 0x0000004352437209 */ /* 0x002fc60007810000 */
[C---:B------:R-:W-:Y:S01]  /*4e70*/  FFMA.FTZ R79, R74.reuse, R79, -8 ;  /* 0xc10000004a4f7423 */ /* 0x040fe2000001004f */
[----:B------:R-:W-:-:S03]  /*4e80*/  FADD.FTZ R3, -R74, R3 ;  /* 0x000000034a037221 */ /* 0x000fc60000010100 */
[--C-:B------:R-:W-:Y:S01]  /*4e90*/  FFMA.FTZ R81, R8, UR10, -R79.reuse ;  /* 0x0000000a08517c23 */ /* 0x100fe2000801084f */
[----:B------:R-:W-:-:S01]  /*4ea0*/  FFMA.FTZ R8, R7, UR10, -R79 ;  /* 0x0000000a07087c23 */ /* 0x000fc2000801084f */
[--C-:B------:R-:W-:Y:S01]  /*4eb0*/  FFMA.FTZ R7, R11, UR10, -R79.reuse ;  /* 0x0000000a0b077c23 */ /* 0x100fe2000801084f */
[----:B------:R-:W-:-:S01]  /*4ec0*/  FFMA.FTZ R11, R15, UR10, -R79 ;  /* 0x0000000a0f0b7c23 */ /* 0x000fc2000801084f */
[--C-:B------:R-:W-:Y:S01]  /*4ed0*/  FFMA.FTZ R15, R25, UR10, -R79.reuse ;  /* 0x0000000a190f7c23 */ /* 0x100fe2000801084f */
[----:B------:R-:W-:-:S01]  /*4ee0*/  FFMA.FTZ R25, R29, UR10, -R79 ;  /* 0x0000000a1d197c23 */ /* 0x000fc2000801084f */
[--C-:B------:R-:W-:Y:S01]  /*4ef0*/  FFMA.FTZ R29, R33, UR10, -R79.reuse ;  /* 0x0000000a211d7c23 */ /* 0x100fe2000801084f */
[----:B------:R-:W-:-:S01]  /*4f00*/  FFMA.FTZ R33, R37, UR10, -R79 ;  /* 0x0000000a25217c23 */ /* 0x000fc2000801084f */
[--C-:B------:R-:W-:Y:S01]  /*4f10*/  FFMA.FTZ R37, R41, UR10, -R79.reuse ;  /* 0x0000000a29257c23 */ /* 0x100fe2000801084f */
[----:B------:R-:W-:Y:S01]  /*4f20*/  FMUL.FTZ R80, R3, UR10 ;  /* 0x0000000a03507c20 */ /* 0x000fe20008410000 */
[--C-:B------:R-:W-:Y:S01]  /*4f30*/  FFMA.FTZ R41, R45, UR10, -R79.reuse ;  /* 0x0000000a2d297c23 */ /* 0x100fe2000801084f */
[----:B------:R-:W-:-:S01]  /*4f40*/  FFMA.FTZ R45, R49, UR10, -R79 ;  /* 0x0000000a312d7c23 */ /* 0x000fc2000801084f */
[----:B------:R-:W-:Y:S01]  /*4f50*/  FFMA.FTZ R49, R53, UR10, -R79 ;  /* 0x0000000a35317c23 */ /* 0x000fe2000801084f */
[----:B------:R-:W-:-:S01]  /*4f60*/  FADD.FTZ R3, -R67, R6 ;  /* 0x0000000643037221 */ /* 0x000fc20000010100 */
[--C-:B------:R-:W-:Y:S01]  /*4f70*/  FFMA.FTZ R53, R57, UR10, -R79.reuse ;  /* 0x0000000a39357c23 */ /* 0x100fe2000801084f */
[----:B------:R0:W-:Y:S01]  /*4f80*/  MUFU.EX2 R6, R80 ;  /* 0x0000005000067308 */ /* 0x0001e20000000800 */
[----:B------:R-:W-:-:S01]  /*4f90*/  FFMA.FTZ R57, R61, UR10, -R79 ;  /* 0x0000000a3d397c23 */ /* 0x000fc2000801084f */
[--C-:B------:R-:W-:Y:S01]  /*4fa0*/  FFMA.FTZ R61, R65, UR10, -R79.reuse ;  /* 0x0000000a413d7c23 */ /* 0x100fe2000801084f */
[----:B------:R-:W-:-:S01]  /*4fb0*/  FFMA.FTZ R65, R70, UR10, -R79 ;  /* 0x0000000a46417c23 */ /* 0x000fc2000801084f */
[--C-:B------:R-:W-:Y:S01]  /*4fc0*/  FFMA.FTZ R70, R71, UR10, -R79.reuse ;  /* 0x0000000a47467c23 */ /* 0x100fe2000801084f */
[----:B------:R-:W-:-:S01]  /*4fd0*/  FFMA.FTZ R71, R75, UR10, -R79 ;  /* 0x0000000a4b477c23 */ /* 0x000fc2000801084f */
[----:B------:R-:W-:Y:S01]  /*4fe0*/  FMUL.FTZ R3, R3, UR10 ;  /* 0x0000000a03037c20 */ /* 0x000fe20008410000 */
[----:B------:R-:W-:-:S01]  /*4ff0*/  FFMA.FTZ R12, R12, UR10, -R79 ;  /* 0x0000000a0c0c7c23 */ /* 0x000fc2000801084f */
[----:B------:R-:W1:Y:S01]  /*5000*/  MUFU.EX2 R81, R81 ;  /* 0x0000005100517308 */ /* 0x000e620000000800 */
[----:B0-----:R-:W-:-:S02]  /*5010*/  IMAD.U32 R80, RZ, RZ, UR10 ;  /* 0x0000000aff507e24 */ /* 0x001fc4000f8e00ff */
[--C-:B------:R-:W-:Y:S01]  /*5020*/  FFMA.FTZ R20, R20, UR10, -R79.reuse ;  /* 0x0000000a14147c23 */ /* 0x100fe2000801084f */
[----:B------:R-:W-:-:S01]  /*5030*/  FFMA.FTZ R26, R26, UR10, -R79 ;  /* 0x0000000a1a1a7c23 */ /* 0x000fc2000801084f */
[----:B------:R-:W-:Y:S01]  /*5040*/  FFMA.FTZ R30, R30, UR10, -R79 ;  /* 0x0000000a1e1e7c23 */ /* 0x000fe2000801084f */
[----:B------:R-:W-:-:S01]  /*5050*/  FFMA.FTZ R75, R67, R80, -8 ;  /* 0xc1000000434b7423 */ /* 0x000fc20000010050 */
[--C-:B------:R-:W-:Y:S01]  /*5060*/  FFMA.FTZ R34, R34, UR10, -R79.reuse ;  /* 0x0000000a22227c23 */ /* 0x100fe2000801084f */
[----:B------:R-:W-:-:S01]  /*5070*/  FFMA.FTZ R38, R38, UR10, -R79 ;  /* 0x0000000a26267c23 */ /* 0x000fc2000801084f */
        /* <DEDUP_REMOVED lines=8> */
[----:B------:R-:W0:Y:S01]  /*5100*/  MUFU.EX2 R80, R80 ;  /* 0x0000005000507308 */ /* 0x000e220000000800 */
[----:B-1----:R-:W-:-:S01]  /*5110*/  FFMA.FTZ R5, R6, R5, R81 ;  /* 0x0000000506057223 */ /* 0x002fc20000010051 */
[--C-:B------:R-:W-:Y:S01]  /*5120*/  FFMA.FTZ R27, R28, UR10, -R75.reuse ;  /* 0x0000000a1c1b7c23 */ /* 0x100fe2000801084b */
[----:B------:R-:W-:-:S01]  /*5130*/  FFMA.FTZ R28, R31, UR10, -R75 ;  /* 0x0000000a1f1c7c23 */ /* 0x000fc2000801084b */
[--C-:B------:R-:W-:Y:S01]  /*5140*/  FFMA.FTZ R31, R32, UR10, -R75.reuse ;  /* 0x0000000a201f7c23 */ /* 0x100fe2000801084b */
[----:B------:R-:W-:-:S01]  /*5150*/  FFMA.FTZ R32, R35, UR10, -R75 ;  /* 0x0000000a23207c23 */ /* 0x000fc2000801084b */
[----:B------:R-:W-:Y:S01]  /*5160*/  FFMA.FTZ R35, R36, UR10, -R75 ;  /* 0x0000000a24237c23 */ /* 0x000fe2000801084b */
[----:B------:R-:W-:-:S01]  /*5170*/  FFMA.FTZ R42, R42, UR10, -R79 ;  /* 0x0000000a2a2a7c23 */ /* 0x000fc2000801084f */
[----:B------:R-:W1:Y:S01]  /*5180*/  MUFU.EX2 R8, R8 ;  /* 0x0000000800087308 */ /* 0x000e620000000800 */
[----:B------:R-:W-:-:S01]  /*5190*/  FFMA.FTZ R46, R46, UR10, -R79 ;  /* 0x0000000a2e2e7c23 */ /* 0x000fc2000801084f */
[--C-:B------:R-:W-:Y:S01]  /*51a0*/  FFMA.FTZ R50, R50, UR10, -R79.reuse ;  /* 0x0000000a32327c23 */ /* 0x100fe2000801084f */
[----:B------:R-:W-:-:S01]  /*51b0*/  FFMA.FTZ R54, R54, UR10, -R79 ;  /* 0x0000000a36367c23 */ /* 0x000fc2000801084f */
[--C-:B------:R-:W-:Y:S01]  /*51c0*/  FFMA.FTZ R58, R58, UR10, -R79.reuse ;  /* 0x0000000a3a3a7c23 */ /* 0x100fe2000801084f */
[----:B------:R-:W-:-:S01]  /*51d0*/  FFMA.FTZ R62, R62, UR10, -R79 ;  /* 0x0000000a3e3e7c23 */ /* 0x000fc2000801084f */
[--C-:B------:R-:W-:Y:S01]  /*51e0*/  FFMA.FTZ R66, R66, UR10, -R79.reuse ;  /* 0x0000000a42427c23 */ /* 0x100fe2000801084f */
[----:B------:R-:W-:-:S01]  /*51f0*/  FFMA.FTZ R76, R76, UR10, -R79 ;  /* 0x0000000a4c4c7c23 */ /* 0x000fc2000801084f */
[----:B------:R-:W2:Y:S01]  /*5200*/  MUFU.EX2 R9, R9 ;  /* 0x0000000900097308 */ /* 0x000ea20000000800 */
[----:B0-----:R-:W-:-:S01]  /*5210*/  FFMA.FTZ R4, R3, R4, R80 ;  /* 0x0000000403047223 */ /* 0x001fc20000010050 */
[--C-:B------:R-:W-:Y:S01]  /*5220*/  FFMA.FTZ R36, R39, UR10, -R75.reuse ;  /* 0x0000000a27247c23 */ /* 0x100fe2000801084b */
[----:B------:R-:W-:-:S01]  /*5230*/  FFMA.FTZ R39, R40, UR10, -R75 ;  /* 0x0000000a28277c23 */ /* 0x000fc2000801084b */
[--C-:B------:R-:W-:Y:S01]  /*5240*/  FFMA.FTZ R40, R43, UR10, -R75.reuse ;  /* 0x0000000a2b287c23 */ /* 0x100fe2000801084b */
[----:B------:R-:W-:-:S01]  /*5250*/  FFMA.FTZ R43, R44, UR10, -R75 ;  /* 0x0000000a2c2b7c23 */ /* 0x000fc2000801084b */
[--C-:B------:R-:W-:Y:S01]  /*5260*/  FFMA.FTZ R44, R47, UR10, -R75.reuse ;  /* 0x0000000a2f2c7c23 */ /* 0x100fe2000801084b */
[----:B------:R-:W-:-:S01]  /*5270*/  FFMA.FTZ R47, R48, UR10, -R75 ;  /* 0x0000000a302f7c23 */ /* 0x000fc2000801084b */
[----:B------:R-:W0:Y:S01]  /*5280*/  MUFU.EX2 R7, R7 ;  /* 0x0000000700077308 */ /* 0x000e220000000800 */
[----:B-1----:R-:W-:-:S01]  /*5290*/  FADD.FTZ R82, R8, R5 ;  /* 0x0000000508527221 */ /* 0x002fc20000010000 */
[--C-:B------:R-:W-:Y:S01]  /*52a0*/  FFMA.FTZ R48, R51, UR10, -R75.reuse ;  /* 0x0000000a33307c23 */ /* 0x100fe2000801084b */
[----:B------:R-:W-:-:S01]  /*52b0*/  FFMA.FTZ R51, R52, UR10, -R75 ;  /* 0x0000000a34337c23 */ /* 0x000fc2000801084b */
[--C-:B------:R-:W-:Y:S01]  /*52c0*/  FFMA.FTZ R52, R55, UR10, -R75.reuse ;  /* 0x0000000a37347c23 */ /* 0x100fe2000801084b */
[----:B------:R-:W-:-:S01]  /*52d0*/  FFMA.FTZ R69, R69, UR10, -R75 ;  /* 0x0000000a45457c23 */ /* 0x000fc2000801084b */
[----:B------:R-:W-:-:S02]  /*52e0*/  FFMA.FTZ R73, R73, UR10, -R75 ;  /* 0x0000000a49497c23 */ /* 0x000fc4000801084b */
[----:B------:R-:W1:Y:S01]  /*52f0*/  MUFU.EX2 R10, R10 ;  /* 0x0000000a000a7308 */ /* 0x000e620000000800 */
[----:B--2---:R-:W-:-:S07]  /*5300*/  FADD.FTZ R5, R9, R4 ;  /* 0x0000000409057221 */ /* 0x004fce0000010000 */
[----:B------:R-:W2:Y:S01]  /*5310*/  MUFU.EX2 R12, R12 ;  /* 0x0000000c000c7308 */ /* 0x000ea20000000800 */
[----:B0-----:R-:W-:-:S07]  /*5320*/  FADD.FTZ R79, R7, R82 ;  /* 0x00000052074f7221 */ /* 0x001fce0000010000 */
[----:B------:R-:W0:Y:S01]  /*5330*/  MUFU.EX2 R13, R13 ;  /* 0x0000000d000d7308 */ /* 0x000e220000000800 */
[----:B-1----:R-:W-:-:S07]  /*5340*/  FADD.FTZ R4, R10, R5 ;  /* 0x000000050a047221 */ /* 0x002fce0000010000 */
        /* <DEDUP_REMOVED lines=9> */
[----:B0-----:R-:W-:-:S01]  /*53e0*/  FADD.FTZ R82, R20, R55 ;  /* 0x0000003714527221 */ /* 0x001fc20000010000 */
[--C-:B------:R-:W-:Y:S01]  /*53f0*/  FFMA.FTZ R55, R56, UR10, -R75.reuse ;  /* 0x0000000a38377c23 */ /* 0x100fe2000801084b */
[----:B------:R-:W-:-:S05]  /*5400*/  FFMA.FTZ R56, R59, UR10, -R75 ;  /* 0x0000000a3b387c23 */ /* 0x000fca000801084b */
        /* <DEDUP_REMOVED lines=15> */
[----:B--2---:R-:W-:-:S01]  /*5500*/  FADD.FTZ R82, R30, R59 ;  /* 0x0000003b1e527221 */ /* 0x004fc20000010000 */
[--C-:B------:R-:W-:Y:S01]  /*5510*/  FFMA.FTZ R59, R60, UR10, -R75.reuse ;  /* 0x0000000a3c3b7c23 */ /* 0x100fe2000801084b */
[----:B------:R-:W-:-:S05]  /*5520*/  FFMA.FTZ R60, R63, UR10, -R75 ;  /* 0x0000000a3f3c7c23 */ /* 0x000fca000801084b */
        /* <DEDUP_REMOVED lines=15> */
[----:B-1----:R-:W-:-:S01]  /*5620*/  FADD.FTZ R82, R38, R63 ;  /* 0x0000003f26527221 */ /* 0x002fc20000010000 */
[--C-:B------:R-:W-:Y:S01]  /*5630*/  FFMA.FTZ R63, R64, UR10, -R75.reuse ;  /* 0x0000000a403f7c23 */ /* 0x100fe2000801084b */
[----:B------:R-:W-:-:S05]  /*5640*/  FFMA.FTZ R64, R68, UR10, -R75 ;  /* 0x0000000a44407c23 */ /* 0x000fca000801084b */
        /* <DEDUP_REMOVED lines=20> */
[----:B------:R-:W-:-:S06]  /*5790*/  FFMA.FTZ R68, R72, UR10, -R75 ;  /* 0x0000000a48447c23 */ /* 0x000fcc000801084b */
        /* <DEDUP_REMOVED lines=23> */
[----:B-1----:R-:W-:-:S01]  /*5910*/  FADD.FTZ R5, R59, R4 ;  /* 0x000000043b057221 */ /* 0x002fc20000010000 */
[----:B------:R-:W-:-:S05]  /*5920*/  MOV R4, UR20 ;  /* 0x0000001400047c02 */ /* 0x000fca0008000f00 */
[----:B------:R-:W-:Y:S01]  /*5930*/  @!P1 VIADD R4, R4, 0x19c40 ;  /* 0x00019c4004049836 */ /* 0x000fe20000000000 */
[----:B------:R-:W1:Y:S01]  /*5940*/  MUFU.EX2 R62, R62 ;  /* 0x0000003e003e7308 */ /* 0x000e620000000800 */
[----:B--2---:R-:W-:-:S03]  /*5950*/  FADD.FTZ R77, R57, R82 ;  /* 0x00000052394d7221 */ /* 0x004fc60000010000 */
[----:B------:R-:W-:-:S04]  /*5960*/  @!P1 PRMT R4, RZ, 0x654, R4 ;  /* 0x00000654ff049816 */ /* 0x000fc80000000004 */
[----:B------:R-:W2:Y:S01]  /*5970*/  MUFU.EX2 R63, R63 ;  /* 0x0000003f003f7308 */ /* 0x000ea20000000800 */
[----:B0-----:R-:W-:-:S01]  /*5980*/  FADD.FTZ R82, R60, R5 ;  /* 0x000000053c527221 */ /* 0x001fc20000010000 */
[----:B------:R0:W-:Y:S06]  /*5990*/  @!P1 SYNCS.ARRIVE.TRANS64.RED.A1T0 RZ, [R4+URZ], RZ ;  /* 0x000000ff04ff99a7 */ /* 0x0001ec000810043f */
[----:B------:R-:W3:Y:S01]  /*59a0*/  MUFU.EX2 R61, R61 ;  /* 0x0000003d003d7308 */ /* 0x000ee20000000800 */
[----:B-1----:R-:W-:-:S07]  /*59b0*/  FADD.FTZ R84, R62, R77 ;  /* 0x0000004d3e547221 */ /* 0x002fce0000010000 */
[----:B------:R-:W1:Y:S01]  /*59c0*/  MUFU.EX2 R64, R64 ;  /* 0x0000004000407308 */ /* 0x000e620000000800 */
[----:B--2---:R-:W-:-:S07]  /*59d0*/  FADD.FTZ R5, R63, R82 ;  /* 0x000000523f057221 */ /* 0x004fce0000010000 */
[----:B------:R-:W0:Y:S01]  /*59e0*/  MUFU.EX2 R66, R66 ;  /* 0x0000004200427308 */ /* 0x000e220000000800 */
[----:B---3--:R-:W-:-:S07]  /*59f0*/  FADD.FTZ R77, R61, R84 ;  /* 0x000000543d4d7221 */ /* 0x008fce0000010000 */
[----:B------:R-:W2:Y:S01]  /*5a00*/  MUFU.EX2 R69, R69 ;  /* 0x0000004500457308 */ /* 0x000ea20000000800 */
[----:B-1----:R-:W-:-:S07]  /*5a10*/  FADD.FTZ R78, R64, R5 ;  /* 0x00000005404e7221 */ /* 0x002fce0000010000 */
[----:B------:R-:W1:Y:S01]  /*5a20*/  MUFU.EX2 R65, R65 ;  /* 0x0000004100417308 */ /* 0x000e620000000800 */
[----:B0-----:R-:W-:-:S07]  /*5a30*/  FADD.FTZ R4, R66, R77 ;  /* 0x0000004d42047221 */ /* 0x001fce0000010000 */
[----:B------:R-:W0:Y:S01]  /*5a40*/  MUFU.EX2 R68, R68 ;  /* 0x0000004400447308 */ /* 0x000e220000000800 */
[----:B--2---:R-:W-:-:S07]  /*5a50*/  FADD.FTZ R5, R69, R78 ;  /* 0x0000004e45057221 */ /* 0x004fce0000010000 */
        /* <DEDUP_REMOVED lines=11> */
[----:B--2---:R-:W-:-:S01]  /*5b10*/  FADD.FTZ R4, R72, R5 ;  /* 0x0000000548047221 */ /* 0x004fc20000010000 */
[----:B-1----:R-:W-:-:S03]  /*5b20*/  FADD.FTZ R5, R76, R77 ;  /* 0x0000004d4c057221 */ /* 0x002fc60000010000 */
[----:B0-----:R-:W-:Y:S01]  /*5b30*/  FADD.FTZ R4, R75, R4 ;  /* 0x000000044b047221 */ /* 0x001fe20000010000 */
[----:B------:R-:W-:Y:S06]  /*5b40*/  @!P0 BRA `(.L_x_24) ;  /* 0x0000000000048947 */ /* 0x000fec0003800000 */
[----:B------:R-:W-:Y:S01]  /*5b50*/  BPT.TRAP 0x1 ;  /* 0x000000040000795c */ /* 0x000fe20000300000 */
.L_x_24:
[----:B------:R-:W-:Y:S01]  /*5b60*/  UIADD3 UR6, UR14, 0x19c60, URZ ;  /* 0x00019c600e067890 */ /* 0x000fe2000fffe03f */
[----:B------:R-:W-:Y:S01]  /*5b70*/  ISETP.LT.AND P1, PT, RZ, UR46, PT ;  /* 0x0000002eff007c0c */ /* 0x000fe2000bf21270 */
[----:B------:R-:W-:Y:S01]  /*5b80*/  UIADD3 UR7, UR46, -0x1, URZ ;  /* 0xffffffff2e077890 */ /* 0x000fe2000fffe03f */
[----:B------:R-:W-:Y:S01]  /*5b90*/  F2FP.SATFINITE.E4M3.F32.PACK_AB_MERGE_C R7, R12, R7, RZ ;  /* 0x000000070c07723e */ /* 0x000fe200048070ff */
[----:B------:R-:W-:Y:S01]  /*5ba0*/  UPRMT UR6, UR40, 0x654, UR6 ;  /* 0x0000065428067896 */ /* 0x000fe20008000006 */
[----:B------:R-:W-:Y:S01]  /*5bb0*/  F2FP.SATFINITE.E4M3.F32.PACK_AB_MERGE_C R10, R13, R10, RZ ;  /* 0x0000000a0d0a723e */ /* 0x000fe200048070ff */
[----:B------:R-:W-:Y:S01]  /*5bc0*/  UMOV UR18, UR37 ;  /* 0x0000002500127c82 */ /* 0x000fe20008000000 */
[----:B------:R-:W-:Y:S01]  /*5bd0*/  F2FP.SATFINITE.E4M3.F32.PACK_AB_MERGE_C R15, R26, R15, RZ ;  /* 0x0000000f1a0f723e */ /* 0x000fe200048070ff */
[----:B------:R-:W-:Y:S01]  /*5be0*/  UMOV UR19, UR38 ;  /* 0x0000002600137c82 */ /* 0x000fe20008000000 */
[----:B------:R-:W-:Y:S01]  /*5bf0*/  F2FP.SATFINITE.E4M3.F32.PACK_AB_MERGE_C R24, R27, R24, RZ ;  /* 0x000000181b18723e */ /* 0x000fe200048070ff */
[----:B------:R-:W-:Y:S01]  /*5c00*/  UMOV UR46, UR7 ;  /* 0x00000007002e7c82 */ /* 0x000fe20008000000 */
[----:B------:R-:W-:Y:S01]  /*5c10*/  F2FP.SATFINITE.E4M3.F32.PACK_AB_MERGE_C R29, R34, R29, RZ ;  /* 0x0000001d221d723e */ /* 0x000fe200048070ff */
[----:B------:R-:W-:Y:S01]  /*5c20*/  FMUL.FTZ R88, R88, R6 ;  /* 0x0000000658587220 */ /* 0x000fe20000410000 */
[----:B------:R-:W-:Y:S01]  /*5c30*/  F2FP.SATFINITE.E4M3.F32.PACK_AB_MERGE_C R32, R35, R32, RZ ;  /* 0x000000202320723e */ /* 0x000fe200048070ff */
[----:B------:R-:W-:Y:S01]  /*5c40*/  SYNCS.ARRIVE.TRANS64.RED.A1T0 RZ, [UR6], RZ ;  /* 0x000000ffffff79a7 */ /* 0x000fe20008100406 */
[----:B------:R-:W-:Y:S01]  /*5c50*/  F2FP.SATFINITE.E4M3.F32.PACK_AB_MERGE_C R37, R42, R37, RZ ;  /* 0x000000252a25723e */ /* 0x000fe200048070ff */
[----:B------:R-:W-:Y:S01]  /*5c60*/  FMUL.FTZ R89, R89, R6 ;  /* 0x0000000659597220 */ /* 0x000fe20000410000 */
[----:B------:R-:W-:Y:S01]  /*5c70*/  F2FP.SATFINITE.E4M3.F32.PACK_AB_MERGE_C R40, R43, R40, RZ ;  /* 0x000000282b28723e */ /* 0x000fe200048070ff */
[-C--:B------:R-:W-:Y:S01]  /*5c80*/  FMUL.FTZ R92, R92, R6.reuse ;  /* 0x000000065c5c7220 */ /* 0x080fe20000410000 */
        /* <DEDUP_REMOVED lines=28> */
[----:B------:R-:W-:Y:S01]  /*5e50*/  FMUL.FTZ R133, R133, R6 ;  /* 0x0000000685857220 */ /* 0x000fe20000410000 */
        /* <DEDUP_REMOVED lines=24> */
[----:B------:R-:W-:Y:S01]  /*5fe0*/  F2FP.SATFINITE.E4M3.F32.PACK_AB_MERGE_C R148, R8, R81, R7 ;  /* 0x000000510894723e */ /* 0x000fe20004807007 */
[----:B------:R-:W-:Y:S01]  /*5ff0*/  IMAD.MOV.U32 R6, RZ, RZ, R67 ;  /* 0x000000ffff067224 */ /* 0x000fe200078e0043 */
[----:B------:R-:W-:Y:S01]  /*6000*/  F2FP.SATFINITE.E4M3.F32.PACK_AB_MERGE_C R149, R9, R80, R10 ;  /* 0x000000500995723e */ /* 0x000fe2000480700a */
[----:B------:R-:W-:Y:S01]  /*6010*/  IMAD.MOV.U32 R3, RZ, RZ, R74 ;  /* 0x000000ffff037224 */ /* 0x000fe200078e004a */
[----:B------:R-:W-:-:S02]  /*6020*/  F2FP.SATFINITE.E4M3.F32.PACK_AB_MERGE_C R150, R20, R11, R15 ;  /* 0x0000000b1496723e */ /* 0x000fc4000480700f */
[----:B------:R-:W-:Y:S02]  /*6030*/  F2FP.SATFINITE.E4M3.F32.PACK_AB_MERGE_C R151, R21, R14, R24 ;  /* 0x0000000e1597723e */ /* 0x000fe40004807018 */
[----:B------:R-:W-:Y:S02]  /*6040*/  F2FP.SATFINITE.E4M3.F32.PACK_AB_MERGE_C R136, R30, R25, R29 ;  /* 0x000000191e88723e */ /* 0x000fe4000480701d */
[----:B------:R-:W-:Y:S02]  /*6050*/  F2FP.SATFINITE.E4M3.F32.PACK_AB_MERGE_C R137, R31, R28, R32 ;  /* 0x0000001c1f89723e */ /* 0x000fe40004807020 */
[----:B------:R-:W-:Y:S02]  /*6060*/  F2FP.SATFINITE.E4M3.F32.PACK_AB_MERGE_C R138, R38, R33, R37 ;  /* 0x00000021268a723e */ /* 0x000fe40004807025 */
[----:B------:R-:W-:Y:S02]  /*6070*/  F2FP.SATFINITE.E4M3.F32.PACK_AB_MERGE_C R139, R39, R36, R40 ;  /* 0x00000024278b723e */ /* 0x000fe40004807028 */
[----:B------:R-:W-:-:S02]  /*6080*/  F2FP.SATFINITE.E4M3.F32.PACK_AB_MERGE_C R140, R46, R41, R45 ;  /* 0x000000292e8c723e */ /* 0x000fc4000480702d */
[----:B------:R-:W-:Y:S02]  /*6090*/  F2FP.SATFINITE.E4M3.F32.PACK_AB_MERGE_C R141, R47, R44, R48 ;  /* 0x0000002c2f8d723e */ /* 0x000fe40004807030 */
[----:B------:R-:W-:Y:S02]  /*60a0*/  F2FP.SATFINITE.E4M3.F32.PACK_AB_MERGE_C R142, R54, R49, R53 ;  /* 0x00000031368e723e */ /* 0x000fe40004807035 */
[----:B------:R-:W-:Y:S02]  /*60b0*/  F2FP.SATFINITE.E4M3.F32.PACK_AB_MERGE_C R143, R55, R52, R56 ;  /* 0x00000034378f723e */ /* 0x000fe40004807038 */
[----:B------:R-:W-:Y:S02]  /*60c0*/  F2FP.SATFINITE.E4M3.F32.PACK_AB_MERGE_C R144, R62, R57, R61 ;  /* 0x000000393e90723e */ /* 0x000fe4000480703d */
[----:B------:R-:W-:Y:S02]  /*60d0*/  F2FP.SATFINITE.E4M3.F32.PACK_AB_MERGE_C R145, R63, R60, R64 ;  /* 0x0000003c3f91723e */ /* 0x000fe40004807040 */
[----:B------:R-:W-:-:S02]  /*60e0*/  F2FP.SATFINITE.E4M3.F32.PACK_AB_MERGE_C R146, R70, R65, R71 ;  /* 0x000000414692723e */ /* 0x000fc40004807047 */
[----:B------:R-:W-:Y:S01]  /*60f0*/  F2FP.SATFINITE.E4M3.F32.PACK_AB_MERGE_C R147, R73, R68, R72 ;  /* 0x000000444993723e */ /* 0x000fe20004807048 */
[----:B------:R-:W-:Y:S06]  /*6100*/  @P1 BRA `(.L_x_25) ;  /* 0xffffffdc00181947 */ /* 0x000fec000383ffff */
.L_x_15:
[----:B------:R-:W-:Y:S06]  /*6110*/  BAR.ARV 0x8, 0x200 ;  /* 0x0208000000007b1d */ /* 0x000fec0000002000 */
[----:B------:R-:W-:Y:S05]  /*6120*/  @!P0 BRA `(.L_x_26) ;  /* 0x0000000000048947 */ /* 0x000fea0003800000 */
[----:B------:R-:W-:Y:S01]  /*6130*/  BPT.TRAP 0x1 ;  /* 0x000000040000795c */ /* 0x000fe20000300000 */
.L_x_26:
[----:B------:R-:W-:Y:S01]  /*6140*/  ULEA UR4, UR38, UR43, 0x3 ;  /* 0x0000002b26047291 */ /* 0x000fe2000f8e183f */
[----:B------:R-:W-:-:S05]  /*6150*/  IMAD.U32 R0, RZ, RZ, UR37 ;  /* 0x00000025ff007e24 */ /* 0x000fca000f8e00ff */
[----:B------:R-:W-:-:S04]  /*6160*/  SHF.L.U32 R0, R0, 0x1f, RZ ;  /* 0x0000001f00007819 */ /* 0x000fc800000006ff */
[----:B------:R0:W1:Y:S01]  /*6170*/  SYNCS.PHASECHK.TRANS64.TRYWAIT P1, [UR4+0x19c50], R0 ;  /* 0x019c5000ff0075a7 */ /* 0x0000620008020144 */
[----:B------:R-:W-:Y:S05]  /*6180*/  @!P0 BRA `(.L_x_27) ;  /* 0x0000000000048947 */ /* 0x000fea0003800000 */
[----:B------:R-:W-:Y:S01]  /*6190*/  BPT.TRAP 0x1 ;  /* 0x000000040000795c */ /* 0x000fe20000300000 */
.L_x_27:
[----:B-1----:R-:W-:Y:S05]  /*61a0*/  @P1 BRA `(.L_x_28) ;  /* 0x0000000000081947 */ /* 0x002fea0003800000 */
[----:B------:R-:W1:Y:S02]  /*61b0*/  SYNCS.PHASECHK.TRANS64.TRYWAIT P1, [UR4+0x19c50], R0 ;  /* 0x019c5000ff0075a7 */ /* 0x000e640008020144 */
[----:B-1----:R-:W-:Y:S05]  /*61c0*/  @!P1 BRA `(.L_x_29) ;  /* 0x0000005000d49947 */ /* 0x002fea0003800000 */
.L_x_28:
[----:B------:R-:W-:Y:S01]  /*61d0*/  ULDC.64 UR8, c[0x0][0x9a0] ;  /* 0x0002680000087ab9 */ /* 0x000fe20000000a00 */
[----:B------:R-:W-:Y:S01]  /*61e0*/  UIADD3 UR5, UR43, 0x3000, URZ ;  /* 0x000030002b057890 */ /* 0x000fe2000fffe03f */
[----:B------:R-:W-:Y:S01]  /*61f0*/  WARPGROUP.ARRIVE ;  /* 0x00000000000079c5 */ /* 0x000fe20000000000 */
[----:B------:R-:W-:Y:S01]  /*6200*/  UISETP.NE.U32.AND UP0, UPT, UR8, URZ, UPT ;  /* 0x0000003f0800728c */ /* 0x000fe2000bf05070 */
[----:B------:R-:W-:Y:S01]  /*6210*/  IMAD.MOV.U32 R8, RZ, RZ, 0x3f800000 ;  /* 0x3f800000ff087424 */ /* 0x000fe200078e00ff */
[----:B------:R-:W-:Y:S02]  /*6220*/  USHF.R.U32.HI UR5, URZ, 0x4, UR5 ;  /* 0x000000043f057899 */ /* 0x000fe40008011605 */
[----:B------:R-:W-:Y:S02]  /*6230*/  UISETP.NE.AND.EX UP0, UPT, UR9, URZ, UPT, UP0 ;  /* 0x0000003f0900728c */ /* 0x000fe4000bf05300 */
[----:B------:R-:W-:-:S04]  /*6240*/  ULOP3.LUT UR5, UR5, 0x3fff, URZ, 0xc0, !UPT ;  /* 0x00003fff05057892 */ /* 0x000fc8000f8ec03f */
[----:B------:R-:W-:Y:S01]  /*6250*/  ULOP3.LUT UR11, UR5, 0x10000, URZ, 0xfc, !UPT ;  /* 0x00010000050b7892 */ /* 0x000fe2000f8efc3f */
[----:B------:R-:W-:-:S04]  /*6260*/  PLOP3.LUT P1, PT, PT, PT, UP0, 0x80, 0x0 ;  /* 0x000000000000781c */ /* 0x000fc80003f2f008 */
[----:B------:R-:W-:Y:S02]  /*6270*/  @UP0 USHF.R.S32.HI UR5, URZ, 0x1f, UR44 ;  /* 0x0000001f3f050899 */ /* 0x000fe4000801142c */
[----:B------:R-:W-:Y:S01]  /*6280*/  @UP0 UIADD3 UR14, -UR44, URZ, URZ ;  /* 0x0000003f2c0e0290 */ /* 0x000fe2000fffe13f */
[----:B------:R-:W-:Y:S01]  /*6290*/  @UP0 ULDC.64 UR6, c[0x0][0x9c8] ;  /* 0x0002720000060ab9 */ /* 0x000fe20000000a00 */
[----:B------:R-:W-:Y:S01]  /*62a0*/  @UP0 ULDC UR15, c[0x0][0xc44] ;  /* 0x00031100000f0ab9 */ /* 0x000fe20000000800 */
[----:B------:R-:W-:Y:S02]  /*62b0*/  @UP0 UIMAD UR5, UR5, UR6, URZ ;  /* 0x00000006050502a4 */ /* 0x000fe4000f8e023f */
[----:B------:R-:W-:Y:S02]  /*62c0*/  @UP0 UIMAD UR16, UR15, UR14, UR41 ;  /* 0x0000000e0f1002a4 */ /* 0x000fe4000f8e0229 */
[----:B------:R-:W-:Y:S02]  /*62d0*/  @UP0 UIMAD.WIDE.U32 UR12, UR44, UR6, URZ ;  /* 0x000000062c0c02a5 */ /* 0x000fe4000f8e003f */
[----:B------:R-:W-:-:S02]  /*62e0*/  @UP0 UIMAD UR6, UR44, UR7, UR5 ;  /* 0x000000072c0602a4 */ /* 0x000fc4000f8e0205 */
[----:B------:R-:W-:Y:S02]  /*62f0*/  @UP0 USHF.R.S32.HI UR7, URZ, 0x1f, UR16 ;  /* 0x0000001f3f070899 */ /* 0x000fe40008011410 */
[----:B------:R-:W-:Y:S01]  /*6300*/  UIMAD UR5, UR38, 0x300, UR11 ;  /* 0x00000300260578a4 */ /* 0x000fe2000f8e020b */
[----:B------:R-:W-:Y:S01]  /*6310*/  @UP0 ULDC.64 UR14, c[0x0][0x9d0] ;  /* 0x00027400000e0ab9 */ /* 0x000fe20000000a00 */
[----:B------:R-:W-:Y:S02]  /*6320*/  @UP0 UIADD3 UR13, UR13, UR6, URZ ;  /* 0x000000060d0d0290 */ /* 0x000fe4000fffe03f */
[----:B------:R-:W-:-:S03]  /*6330*/  @UP0 UIMAD UR11, UR7, UR14, URZ ;  /* 0x0000000e070b02a4 */ /* 0x000fc6000f8e023f */
[----:B------:R-:W-:Y:S01]  /*6340*/  UMOV UR6, UR5 ;  /* 0x0000000500067c82 */ /* 0x000fe20008000000 */
[----:B------:R-:W-:Y:S01]  /*6350*/  UMOV UR7, 0x40000040 ;  /* 0x4000004000077882 */ /* 0x000fe20000000000 */
[----:B------:R-:W-:Y:S01]  /*6360*/  @UP0 UIMAD UR11, UR16, UR15, UR11 ;  /* 0x0000000f100b02a4 */ /* 0x000fe2000f8e020b */
[----:B------:R-:W-:Y:S01]  /*6370*/  QGMMA.64x96x32.F32.E4M3.E4M3 R88, R148, gdesc[UR4], R88, gsb0 ;  /* 0x0160000494587df3 */ /* 0x000fe20008000858 */
[----:B------:R-:W-:-:S04]  /*6380*/  @UP0 UIMAD.WIDE.U32 UR12, UR16, UR14, UR12 ;  /* 0x0000000e100c02a5 */ /* 0x000fc8000f8e000c */
[----:B------:R-:W-:Y:S02]  /*6390*/  @UP0 UIADD3 UR6, UR13, UR11, URZ ;  /* 0x0000000b0d060290 */ /* 0x000fe4000fffe03f */
[----:B------:R-:W-:-:S04]  /*63a0*/  @UP0 ULEA UR8, UP1, UR12, UR8, 0x2 ;  /* 0x000000080c080291 */ /* 0x000fc8000f82103f */
[----:B------:R-:W-:Y:S02]  /*63b0*/  @UP0 ULEA.HI.X UR9, UR12, UR9, UR6, 0x2, UP1 ;  /* 0x000000090c090291 */ /* 0x000fe400088f1406 */
[----:B------:R-:W-:-:S04]  /*63c0*/  IMAD.U32 R6, RZ, RZ, UR8 ;  /* 0x00000008ff067e24 */ /* 0x000fc8000f8e00ff */
[----:B------:R-:W-:-:S05]  /*63d0*/  IMAD.U32 R7, RZ, RZ, UR9 ;  /* 0x00000009ff077e24 */ /* 0x000fca000f8e00ff */
[----:B------:R2:W3:Y:S01]  /*63e0*/  @P1 LDG.E R8, desc[UR52][R6.64] ;  /* 0x0000003406081981 */ /* 0x0004e2000c1e1900 */
[----:B------:R-:W-:Y:S01]  /*63f0*/  UIADD3 UR6, UR5, 0x2, URZ ;  /* 0x0000000205067890 */ /* 0x000fe2000fffe03f */
[----:B------:R-:W-:Y:S01]  /*6400*/  UMOV UR7, 0x40000040 ;  /* 0x4000004000077882 */ /* 0x000fe20000000000 */
[----:B------:R-:W-:Y:S02]  /*6410*/  WARPGROUP.DEPBAR.LE gsb0, 0x0 ;  /* 0x00008000000079c5 */ /* 0x000fe40000010000 */
[----:B------:R-:W-:-:S06]  /*6420*/  WARPGROUP.ARRIVE ;  /* 0x00000000000079c5 */ /* 0x000fcc0000000000 */
[----:B------:R-:W-:Y:S01]  /*6430*/  QGMMA.64x96x32.F32.E4M3.E4M3 R88, R136, gdesc[UR4], R88, gsb0 ;  /* 0x0160000488587df3 */ /* 0x000fe20008000858 */
[----:B------:R-:W-:Y:S01]  /*6440*/  UIADD3 UR6, UR5, 0x4, URZ ;  /* 0x0000000405067890 */ /* 0x000fe2000fffe03f */
[----:B------:R-:W-:Y:S01]  /*6450*/  UMOV UR7, 0x40000040 ;  /* 0x4000004000077882 */ /* 0x000fe20000000000 */
[----:B01----:R-:W0:Y:S04]  /*6460*/  SHFL.BFLY PT, R0, R5, 0x2, 0x1f ;  /* 0x0c401f0005007f89 */ /* 0x003e2800000e0000 */
[----:B------:R-:W1:Y:S01]  /*6470*/  SHFL.BFLY PT, R9, R4, 0x2, 0x1f ;  /* 0x0c401f0004097f89 */ /* 0x000e6200000e0000 */
[----:B------:R-:W-:Y:S02]  /*6480*/  WARPGROUP.DEPBAR.LE gsb0, 0x0 ;  /* 0x00008000000079c5 */ /* 0x000fe40000010000 */
[----:B------:R-:W-:-:S06]  /*6490*/  WARPGROUP.ARRIVE ;  /* 0x00000000000079c5 */ /* 0x000fcc0000000000 */
[----:B------:R-:W-:Y:S01]  /*64a0*/  QGMMA.64x96x32.F32.E4M3.E4M3 R88, R140, gdesc[UR4], R88, gsb0 ;  /* 0x016000048c587df3 */ /* 0x000fe20008000858 */
[----:B------:R-:W-:Y:S01]  /*64b0*/  UIADD3 UR6, UR5, 0x6, URZ ;  /* 0x0000000605067890 */ /* 0x000fe2000fffe03f */
[----:B------:R-:W-:Y:S01]  /*64c0*/  UMOV UR7, 0x40000040 ;  /* 0x4000004000077882 */ /* 0x000fe20000000000 */
[----:B0-----:R-:W-:-:S01]  /*64d0*/  FADD.FTZ R0, R0, R5 ;  /* 0x0000000500007221 */ /* 0x001fc20000010000 */
[----:B-1----:R-:W-:-:S04]  /*64e0*/  FADD.FTZ R9, R9, R4 ;  /* 0x0000000409097221 */ /* 0x002fc80000010000 */
[----:B------:R-:W0:Y:S04]  /*64f0*/  SHFL.BFLY PT, R3, R0, 0x1, 0x1f ;  /* 0x0c201f0000037f89 */ /* 0x000e2800000e0000 */
[----:B--2---:R-:W1:Y:S01]  /*6500*/  SHFL.BFLY PT, R6, R9, 0x1, 0x1f ;  /* 0x0c201f0009067f89 */ /* 0x004e6200000e0000 */
[----:B------:R-:W-:Y:S02]  /*6510*/  IMAD.MOV.U32 R5, RZ, RZ, RZ ;  /* 0x000000ffff057224 */ /* 0x000fe400078e00ff */
[----:B0-----:R-:W-:Y:S01]  /*6520*/  FADD.FTZ R7, R0, R3 ;  /* 0x0000000300077221 */ /* 0x001fe20000010000 */
[----:B-1----:R-:W-:-:S04]  /*6530*/  FADD.FTZ R10, R9, R6 ;  /* 0x00000006090a7221 */ /* 0x002fc80000010000 */
[C---:B------:R-:W-:Y:S01]  /*6540*/  FSETP.NE.FTZ.AND P1, PT, R7.reuse, RZ, PT ;  /* 0x000000ff0700720b */ /* 0x040fe20003f35000 */
[----:B------:R-:W-:Y:S01]  /*6550*/  FMUL.FTZ R11, R7, 0.00390625 ;  /* 0x3b800000070b7820 */ /* 0x000fe20000410000 */
[----:B------:R-:W-:-:S04]  /*6560*/  FMUL.FTZ R12, R10, 0.00390625 ;  /* 0x3b8000000a0c7820 */ /* 0x000fc80000410000 */
[----:B------:R-:W-:Y:S02]  /*6570*/  FSETP.NE.FTZ.AND P2, PT, R11, RZ, PT ;  /* 0x000000ff0b00720b */ /* 0x000fe40003f55000 */
[----:B------:R-:W-:Y:S01]  /*6580*/  FSETP.NE.FTZ.AND P3, PT, R12, RZ, PT ;  /* 0x000000ff0c00720b */ /* 0x000fe20003f75000 */
[----:B------:R-:W-:Y:S02]  /*6590*/  WARPGROUP.DEPBAR.LE gsb0, 0x0 ;  /* 0x00008000000079c5 */ /* 0x000fe40000010000 */
[----:B------:R-:W-:-:S06]  /*65a0*/  WARPGROUP.ARRIVE ;  /* 0x00000000000079c5 */ /* 0x000fcc0000000000 */
[----:B------:R-:W-:Y:S01]  /*65b0*/  QGMMA.64x96x32.F32.E4M3.E4M3 R88, R144, gdesc[UR4], R88, gsb0 ;  /* 0x0160000490587df3 */ /* 0x000fe20008000858 */
[----:B------:R-:W-:Y:S01]  /*65c0*/  @P1 MUFU.RCP R5, R7 ;  /* 0x0000000700051308 */ /* 0x000fe20000001000 */
[----:B------:R-:W-:Y:S01]  /*65d0*/  FSETP.NE.FTZ.AND P1, PT, R10, RZ, PT ;  /* 0x000000ff0a00720b */ /* 0x000fe20003f35000 */
[----:B------:R-:W-:-:S06]  /*65e0*/  IMAD.MOV.U32 R9, RZ, RZ, RZ ;  /* 0x000000ffff097224 */ /* 0x000fcc00078e00ff */
[----:B------:R-:W0:Y:S08]  /*65f0*/  @P2 MUFU.LG2 R4, R11 ;  /* 0x0000000b00042308 */ /* 0x000e300000000c00 */
[----:B------:R-:W1:Y:S08]  /*6600*/  @P3 MUFU.LG2 R6, R12 ;  /* 0x0000000c00063308 */ /* 0x000e700000000c00 */
[----:B------:R-:W2:Y:S01]  /*6610*/  @P1 MUFU.RCP R9, R10 ;  /* 0x0000000a00091308 */ /* 0x000ea20000001000 */
[----:B------:R-:W-:-:S02]  /*6620*/  IMAD.U32 R13, RZ, RZ, UR10 ;  /* 0x0000000aff0d7e24 */ /* 0x000fc4000f8e00ff */
[----:B------:R-:W-:Y:S02]  /*6630*/  IMAD.U32 R14, RZ, RZ, UR10 ;  /* 0x0000000aff0e7e24 */ /* 0x000fe4000f8e00ff */
[----:B0-----:R-:W-:Y:S01]  /*6640*/  @P2 FMUL.FTZ R4, R4, 0.69314718246459960938 ;  /* 0x3f31721804042820 */ /* 0x001fe20000410000 */
[----:B------:R-:W-:Y:S01]  /*6650*/  @P2 FMUL.FTZ R7, R13, 0.69314718246459960938 ;  /* 0x3f3172180d072820 */ /* 0x000fe20000410000 */
[----:B------:R-:W-:Y:S01]  /*6660*/  @P3 FMUL.FTZ R13, R14, 0.69314718246459960938 ;  /* 0x3f3172180e0d3820 */ /* 0x000fe20000410000 */
[----:B-1----:R-:W-:Y:S01]  /*6670*/  @P3 FMUL.FTZ R6, R6, 0.69314718246459960938 ;  /* 0x3f31721806063820 */ /* 0x002fe20000410000 */
[----:B------:R-:W-:Y:S02]  /*6680*/  IMAD.MOV.U32 R3, RZ, RZ, -0x800000 ;  /* 0xff800000ff037424 */ /* 0x000fe400078e00ff */
[----:B------:R-:W-:Y:S01]  /*6690*/  @P2 FFMA.FTZ R3, R7, R74, R4 ;  /* 0x0000004a07032223 */ /* 0x000fe20000010004 */
[----:B------:R-:W-:Y:S02]  /*66a0*/  IMAD.MOV.U32 R0, RZ, RZ, -0x800000 ;  /* 0xff800000ff007424 */ /* 0x000fe400078e00ff */
[----:B------:R-:W-:Y:S01]  /*66b0*/  @P3 FFMA.FTZ R0, R13, R67, R6 ;  /* 0x000000430d003223 */ /* 0x000fe20000010006 */
[-C--:B---3--:R-:W-:Y:S01]  /*66c0*/  FMUL.FTZ R56, R5, R8.reuse ;  /* 0x0000000805387220 */ /* 0x088fe20000410000 */
[----:B--2---:R-:W-:Y:S01]  /*66d0*/  FMUL.FTZ R58, R9, R8 ;  /* 0x00000008093a7220 */ /* 0x004fe20000410000 */
[----:B------:R-:W-:-:S02]  /*66e0*/  WARPGROUP.DEPBAR.LE gsb0, 0x0 ;  /* 0x00008000000079c5 */ /* 0x000fc40000010000 */
[----:B------:R-:W-:Y:S05]  /*66f0*/  @!P0 BRA `(.L_x_30) ;  /* 0x0000000000048947 */ /* 0x000fea0003800000 */
[----:B------:R-:W-:Y:S01]  /*6700*/  BPT.TRAP 0x1 ;  /* 0x000000040000795c */ /* 0x000fe20000300000 */
.L_x_30:
[----:B------:R-:W0:Y:S01]  /*6710*/  S2R R59, SR_TID.X ;  /* 0x00000000003b7919 */ /* 0x000e220000002100 */
[----:B------:R-:W-:Y:S01]  /*6720*/  ULDC.64 UR6, c[0x4][0x38] ;  /* 0x01000e0000067ab9 */ /* 0x000fe20000000a00 */
[----:B------:R-:W1:Y:S01]  /*6730*/  S2UR UR5, SR_SWINHI ;  /* 0x00000000000579c3 */ /* 0x000e620000002f00 */
        /* <DEDUP_REMOVED lines=28> */
[----:B------:R-:W-:Y:S01]  /*6900*/  FMUL.FTZ R11, R95, R58 ;  /* 0x0000003a5f0b7220 */ /* 0x000fe20000410000 */
[----:B0-----:R-:W-:-:S02]  /*6910*/  IMAD.SHL.U32 R4, R59, 0x4, RZ ;  /* 0x000000043b047824 */ /* 0x001fc400078e00ff */
[-C--:B------:R-:W-:Y:S01]  /*6920*/  FMUL.FTZ R12, R91, R58.reuse ;  /* 0x0000003a5b0c7220 */ /* 0x080fe20000410000 */
[-C--:B------:R-:W-:Y:S01]  /*6930*/  FMUL.FTZ R15, R102, R58.reuse ;  /* 0x0000003a660f7220 */ /* 0x080fe20000410000 */
[-C--:B------:R-:W-:Y:S01]  /*6940*/  FMUL.FTZ R20, R98, R58.reuse ;  /* 0x0000003a62147220 */ /* 0x080fe20000410000 */
[-C--:B------:R-:W-:Y:S01]  /*6950*/  FMUL.FTZ R25, R103, R58.reuse ;  /* 0x0000003a67197220 */ /* 0x080fe20000410000 */
[----:B------:R-:W-:Y:S01]  /*6960*/  LOP3.LUT R4, R4, 0xc, RZ, 0xc0, !PT ;  /* 0x0000000c04047812 */ /* 0x000fe200078ec0ff */
[-C--:B------:R-:W-:Y:S01]  /*6970*/  FMUL.FTZ R26, R99, R58.reuse ;  /* 0x0000003a631a7220 */ /* 0x080fe20000410000 */
[-C--:B------:R-:W-:Y:S01]  /*6980*/  FMUL.FTZ R37, R118, R58.reuse ;  /* 0x0000003a76257220 */ /* 0x080fe20000410000 */
[-C--:B------:R-:W-:Y:S01]  /*6990*/  FMUL.FTZ R38, R114, R58.reuse ;  /* 0x0000003a72267220 */ /* 0x080fe20000410000 */
[----:B------:R-:W-:Y:S01]  /*69a0*/  IADD3 R4, P0, R4, UR6, RZ ;  /* 0x0000000604047c10 */ /* 0x000fe2000ff1e0ff */
[-C--:B------:R-:W-:Y:S01]  /*69b0*/  FMUL.FTZ R41, R119, R58.reuse ;  /* 0x0000003a77297220 */ /* 0x080fe20000410000 */
[-C--:B------:R-:W-:Y:S01]  /*69c0*/  FMUL.FTZ R42, R115, R58.reuse ;  /* 0x0000003a732a7220 */ /* 0x080fe20000410000 */
[-C--:B------:R-:W-:Y:S01]  /*69d0*/  FMUL.FTZ R45, R126, R58.reuse ;  /* 0x0000003a7e2d7220 */ /* 0x080fe20000410000 */
[----:B------:R-:W-:Y:S01]  /*69e0*/  FMUL.FTZ R46, R122, R58 ;  /* 0x0000003a7a2e7220 */ /* 0x000fe20000410000 */
[----:B------:R-:W-:-:S02]  /*69f0*/  IMAD.X R5, RZ, RZ, UR7, P0 ;  /* 0x00000007ff057e24 */ /* 0x000fc400080e06ff */
[-C--:B------:R-:W-:Y:S01]  /*6a00*/  FMUL.FTZ R49, R127, R58.reuse ;  /* 0x0000003a7f317220 */ /* 0x080fe20000410000 */
[-C--:B------:R-:W-:Y:S01]  /*6a10*/  FMUL.FTZ R50, R123, R58.reuse ;  /* 0x0000003a7b327220 */ /* 0x080fe20000410000 */
[-C--:B------:R-:W-:Y:S01]  /*6a20*/  FMUL.FTZ R53, R134, R58.reuse ;  /* 0x0000003a86357220 */ /* 0x080fe20000410000 */
[----:B------:R-:W-:Y:S01]  /*6a30*/  FMUL.FTZ R54, R130, R58 ;  /* 0x0000003a82367220 */ /* 0x000fe20000410000 */
[----:B------:R0:W2:Y:S01]  /*6a40*/  LDG.E.CONSTANT R4, desc[UR52][R4.64] ;  /* 0x0000003404047981 */ /* 0x0000a2000c1e9900 */
[----:B------:R-:W-:Y:S01]  /*6a50*/  F2FP.BF16.F32.PACK_AB R34, R33, R34 ;  /* 0x000000222122723e */ /* 0x000fe200000010ff */
[----:B------:R-:W-:Y:S01]  /*6a60*/  FMUL.FTZ R56, R129, R56 ;  /* 0x0000003881387220 */ /* 0x000fe20000410000 */
[----:B------:R-:W-:Y:S01]  /*6a70*/  F2FP.BF16.F32.PACK_AB R29, R29, R30 ;  /* 0x0000001e1d1d723e */ /* 0x000fe200000010ff */
[----:B------:R-:W-:Y:S01]  /*6a80*/  FMUL.FTZ R57, R135, R58 ;  /* 0x0000003a87397220 */ /* 0x000fe20000410000 */
[----:B------:R-:W-:Y:S01]  /*6a90*/  F2FP.BF16.F32.PACK_AB R27, R27, R28 ;  /* 0x0000001c1b1b723e */ /* 0x000fe200000010ff */
[----:B------:R-:W-:Y:S01]  /*6aa0*/  UMOV UR6, UR43 ;  /* 0x0000002b00067c82 */ /* 0x000fe20008000000 */
[----:B-1----:R-:W-:Y:S01]  /*6ab0*/  UMOV UR7, UR5 ;  /* 0x0000000500077c82 */ /* 0x002fe20008000000 */
[----:B------:R-:W-:Y:S01]  /*6ac0*/  F2FP.BF16.F32.PACK_AB R32, R31, R32 ;  /* 0x000000201f20723e */ /* 0x000fe200000010ff */
[----:B------:R-:W-:Y:S01]  /*6ad0*/  IMAD.U32 R33, RZ, RZ, UR7 ;  /* 0x00000007ff217e24 */ /* 0x000fe2000f8e00ff */
[----:B------:R-:W-:Y:S01]  /*6ae0*/  F2FP.BF16.F32.PACK_AB R36, R35, R36 ;  /* 0x000000242324723e */ /* 0x000fe200000010ff */
[-C--:B0-----:R-:W-:Y:S01]  /*6af0*/  FMUL.FTZ R5, R94, R58.reuse ;  /* 0x0000003a5e057220 */ /* 0x081fe20000410000 */
[----:B------:R-:W-:Y:S01]  /*6b00*/  FMUL.FTZ R58, R131, R58 ;  /* 0x0000003a833a7220 */ /* 0x000fe20000410000 */
[----:B------:R-:W-:Y:S01]  /*6b10*/  F2FP.BF16.F32.PACK_AB R56, R55, R56 ;  /* 0x000000383738723e */ /* 0x000fe200000010ff */
[----:B------:R-:W0:Y:S01]  /*6b20*/  LDC R81, c[0x0][0xc38] ;  /* 0x00030e00ff517b82 */ /* 0x000e220000000800 */
[----:B------:R-:W-:Y:S01]  /*6b30*/  F2FP.BF16.F32.PACK_AB R39, R39, R40 ;  /* 0x000000282727723e */ /* 0x000fe200000010ff */
[----:B------:R-:W-:Y:S01]  /*6b40*/  UIADD3 UR5, -UR44, URZ, URZ ;  /* 0x0000003f2c057290 */ /* 0x000fe2000fffe13f */
[----:B------:R-:W-:Y:S01]  /*6b50*/  F2FP.BF16.F32.PACK_AB R8, R5, R8 ;  /* 0x000000080508723e */ /* 0x000fe200000010ff */
[----:B------:R-:W-:Y:S01]  /*6b60*/  ULDC.64 UR8, c[0x0][0xb90] ;  /* 0x0002e40000087ab9 */ /* 0x000fe20000000a00 */
[----:B------:R-:W-:Y:S01]  /*6b70*/  LOP3.LUT P0, R5, R59, 0x3, RZ, 0xc0, !PT ;  /* 0x000000033b057812 */ /* 0x000fe2000780c0ff */
[----:B------:R-:W-:Y:S01]  /*6b80*/  USHF.R.S32.HI UR14, URZ, 0x1f, UR44 ;  /* 0x0000001f3f0e7899 */ /* 0x000fe2000801142c */
[----:B------:R-:W-:Y:S01]  /*6b90*/  F2FP.BF16.F32.PACK_AB R6, R6, R7 ;  /* 0x000000070606723e */ /* 0x000fe200000010ff */
[----:B------:R-:W-:Y:S01]  /*6ba0*/  ULDC.64 UR10, c[0x0][0xb98] ;  /* 0x0002e600000a7ab9 */ /* 0x000fe20000000a00 */
[----:B------:R-:W-:Y:S01]  /*6bb0*/  ISETP.EQ.OR P0, PT, R5, 0x3, !P0 ;  /* 0x000000030500780c */ /* 0x000fe20004702670 */
[----:B------:R-:W-:Y:S01]  /*6bc0*/  UIADD3 UR4, UR4, 0x19c60, URZ ;  /* 0x00019c6004047890 */ /* 0x000fe2000fffe03f */
[----:B------:R-:W-:-:S02]  /*6bd0*/  F2FP.BF16.F32.PACK_AB R7, R37, R38 ;  /* 0x000000262507723e */ /* 0x000fc400000010ff */
[----:B------:R-:W-:Y:S01]  /*6be0*/  SEL R67, R29, R34, P0 ;  /* 0x000000221d437207 */ /* 0x000fe20000000000 */
[----:B------:R-:W-:Y:S01]  /*6bf0*/  UPRMT UR4, UR40, 0x654, UR4 ;  /* 0x0000065428047896 */ /* 0x000fe20008000004 */
[----:B------:R-:W-:Y:S02]  /*6c00*/  SEL R69, R34, R29, P0 ;  /* 0x0000001d22457207 */ /* 0x000fe40000000000 */
[----:B------:R-:W1:Y:S01]  /*6c10*/  LDC R34, c[0x0][0xbe8] ;  /* 0x0002fa00ff227b82 */ /* 0x000e620000000800 */
[----:B------:R-:W-:Y:S02]  /*6c20*/  SEL R55, R27, R32, P0 ;  /* 0x000000201b377207 */ /* 0x000fe40000000000 */
[----:B------:R-:W-:Y:S02]  /*6c30*/  SEL R35, R32, R27, P0 ;  /* 0x0000001b20237207 */ /* 0x000fe40000000000 */
[----:B------:R-:W-:Y:S01]  /*6c40*/  MOV R32, UR6 ;  /* 0x0000000600207c02 */ /* 0x000fe20008000f00 */
[----:B------:R-:W-:Y:S01]  /*6c50*/  ULDC UR6, c[0x0][0xc44] ;  /* 0x0003110000067ab9 */ /* 0x000fe20000000800 */
[----:B------:R-:W-:Y:S01]  /*6c60*/  F2FP.BF16.F32.PACK_AB R58, R57, R58 ;  /* 0x0000003a393a723e */ /* 0x000fe200000010ff */
[----:B------:R-:W-:Y:S01]  /*6c70*/  UIMAD UR13, UR6, UR5, UR41 ;  /* 0x00000005060d72a4 */ /* 0x000fe2000f8e0229 */
[----:B------:R-:W-:Y:S01]  /*6c80*/  SEL R57, R36, R39, P0 ;  /* 0x0000002724397207 */ /* 0x000fe20000000000 */
[----:B------:R-:W-:Y:S01]  /*6c90*/  SYNCS.ARRIVE.TRANS64.RED.A1T0 RZ, [UR4], RZ ;  /* 0x000000ffffff79a7 */ /* 0x000fe20008100404 */
[----:B------:R-:W-:Y:S01]  /*6ca0*/  SEL R38, R39, R36, P0 ;  /* 0x0000002427267207 */ /* 0x000fe20000000000 */
[----:B------:R-:W-:Y:S01]  /*6cb0*/  IMAD.WIDE R36, R154, 0x2, R32 ;  /* 0x000000029a247825 */ /* 0x000fe200078e0220 */
[----:B------:R-:W-:Y:S01]  /*6cc0*/  F2FP.BF16.F32.PACK_AB R42, R41, R42 ;  /* 0x0000002a292a723e */ /* 0x000fe200000010ff */
[----:B------:R-:W-:Y:S01]  /*6cd0*/  USHF.R.S32.HI UR12, URZ, 0x1f, UR13 ;  /* 0x0000001f3f0c7899 */ /* 0x000fe2000801140d */
[----:B------:R-:W-:Y:S01]  /*6ce0*/  F2FP.BF16.F32.PACK_AB R13, R13, R14 ;  /* 0x0000000e0d0d723e */ /* 0x000fe200000010ff */
[----:B------:R-:W-:Y:S01]  /*6cf0*/  UIMAD.WIDE.U32 UR6, UR13, UR8, URZ ;  /* 0x000000080d0672a5 */ /* 0x000fe2000f8e003f */
[----:B------:R-:W-:Y:S01]  /*6d00*/  IADD3 R29, P2, R36, 0x6000, RZ ;  /* 0x00006000241d7810 */ /* 0x000fe20007f5e0ff */
[----:B------:R-:W-:Y:S01]  /*6d10*/  UIMAD UR5, UR12, UR8, URZ ;  /* 0x000000080c0572a4 */ /* 0x000fe2000f8e023f */
[----:B------:R-:W-:Y:S01]  /*6d20*/  SEL R71, R7, R42, P0 ;  /* 0x0000002a07477207 */ /* 0x000fe20000000000 */
[----:B------:R-:W-:Y:S01]  /*6d30*/  UIMAD UR8, UR14, UR10, URZ ;  /* 0x0000000a0e0872a4 */ /* 0x000fe2000f8e023f */
[----:B------:R-:W-:Y:S01]  /*6d40*/  SEL R73, R42, R7, P0 ;  /* 0x000000072a497207 */ /* 0x000fe20000000000 */
[----:B------:R-:W-:Y:S01]  /*6d50*/  IMAD R7, R19, 0x20, R2 ;  /* 0x0000002013077824 */ /* 0x000fe200078e0202 */
[----:B------:R-:W-:Y:S01]  /*6d60*/  F2FP.BF16.F32.PACK_AB R24, R21, R24 ;  /* 0x000000181518723e */ /* 0x000fe200000010ff */
[----:B------:R-:W-:Y:S01]  /*6d70*/  IMAD.X R27, RZ, RZ, R37, P2 ;  /* 0x000000ffff1b7224 */ /* 0x000fe200010e0625 */
[----:B-1----:R-:W-:Y:S01]  /*6d80*/  ISETP.NE.AND P2, PT, R34, 0x1, PT ;  /* 0x000000012200780c */ /* 0x002fe20003f45270 */
[----:B------:R-:W-:Y:S01]  /*6d90*/  IMAD.WIDE R32, R7, 0x2, R32 ;  /* 0x0000000207207825 */ /* 0x000fe200078e0220 */
[----:B------:R-:W-:Y:S01]  /*6da0*/  F2FP.BF16.F32.PACK_AB R26, R25, R26 ;  /* 0x0000001a191a723e */ /* 0x000fe200000010ff */
[----:B------:R-:W-:Y:S01]  /*6db0*/  UIMAD UR5, UR13, UR9, UR5 ;  /* 0x000000090d0572a4 */ /* 0x000fe2000f8e0205 */
[----:B------:R-:W-:Y:S01]  /*6dc0*/  IADD3 R25, P1, R36, 0x6020, RZ ;  /* 0x0000602024197810 */ /* 0x000fe20007f3e0ff */
[----:B------:R-:W-:Y:S01]  /*6dd0*/  UIMAD UR8, UR44, UR11, UR8 ;  /* 0x0000000b2c0872a4 */ /* 0x000fe2000f8e0208 */
[----:B------:R-:W-:Y:S01]  /*6de0*/  F2FP.BF16.F32.PACK_AB R43, R43, R44 ;  /* 0x0000002c2b2b723e */ /* 0x000fe200000010ff */
[----:B------:R-:W-:Y:S01]  /*6df0*/  UIADD3 UR7, UR7, UR5, URZ ;  /* 0x0000000507077290 */ /* 0x000fe2000fffe03f */
[----:B------:R-:W-:-:S02]  /*6e00*/  F2FP.BF16.F32.PACK_AB R48, R47, R48 ;  /* 0x000000302f30723e */ /* 0x000fc400000010ff */
[----:B------:R-:W-:Y:S01]  /*6e10*/  LOP3.LUT R7, R36, 0x180, RZ, 0xc0, !PT ;  /* 0x0000018024077812 */ /* 0x000fe200078ec0ff */
[----:B------:R-:W-:Y:S01]  /*6e20*/  UIMAD.WIDE.U32 UR6, UR44, UR10, UR6 ;  /* 0x0000000a2c0672a5 */ /* 0x000fe2000f8e0006 */
[----:B------:R-:W-:Y:S01]  /*6e30*/  F2FP.BF16.F32.PACK_AB R50, R49, R50 ;  /* 0x000000323132723e */ /* 0x000fe200000010ff */
[----:B------:R-:W1:Y:S01]  /*6e40*/  @P2 LDC R42, c[0x0][0xbec] ;  /* 0x0002fb00ff2a2b82 */ /* 0x000e620000000800 */
[----:B------:R-:W-:Y:S01]  /*6e50*/  F2FP.BF16.F32.PACK_AB R51, R51, R52 ;  /* 0x000000343333723e */ /* 0x000fe200000010ff */
[----:B------:R-:W-:Y:S01]  /*6e60*/  ULDC UR5, c[0x0][0xa88] ;  /* 0x0002a20000057ab9 */ /* 0x000fe20000000800 */
[----:B------:R-:W-:Y:S02]  /*6e70*/  F2FP.BF16.F32.PACK_AB R9, R9, R10 ;  /* 0x0000000a0909723e */ /* 0x000fe400000010ff */
[----:B------:R-:W-:Y:S02]  /*6e80*/  F2FP.BF16.F32.PACK_AB R11, R11, R12 ;  /* 0x0000000c0b0b723e */ /* 0x000fe400000010ff */
[----:B------:R-:W-:-:S02]  /*6e90*/  SEL R49, R13, R24, P0 ;  /* 0x000000180d317207 */ /* 0x000fc40000000000 */
[----:B------:R-:W-:Y:S02]  /*6ea0*/  SEL R5, R24, R13, P0 ;  /* 0x0000000d18057207 */ /* 0x000fe40000000000 */
[----:B------:R-:W-:Y:S02]  /*6eb0*/  LOP3.LUT R24, R25, 0x180, RZ, 0xc0, !PT ;  /* 0x0000018019187812 */ /* 0x000fe400078ec0ff */
[----:B------:R-:W-:Y:S02]  /*6ec0*/  SEL R59, R43, R48, P0 ;  /* 0x000000302b3b7207 */ /* 0x000fe40000000000 */
[----:B------:R-:W-:Y:S01]  /*6ed0*/  SEL R39, R48, R43, P0 ;  /* 0x0000002b30277207 */ /* 0x000fe20000000000 */
[----:B------:R-:W-:Y:S01]  /*6ee0*/  IMAD R48, RZ, RZ, -UR41 ;  /* 0x80000029ff307e24 */ /* 0x000fe2000f8e02ff */
[----:B------:R-:W-:Y:S02]  /*6ef0*/  SHF.R.U64 R7, R7, 0x3, RZ ;  /* 0x0000000307077819 */ /* 0x000fe400000012ff */
[----:B------:R-:W-:Y:S01]  /*6f00*/  SEL R43, R51, R56, P0 ;  /* 0x00000038332b7207 */ /* 0x000fe20000000000 */
[----:B0-----:R-:W-:Y:S01]  /*6f10*/  IMAD R48, R81, R48, UR45 ;  /* 0x0000002d51307e24 */ /* 0x001fe2000f8e0230 */
[----:B------:R-:W-:-:S02]  /*6f20*/  SEL R40, R56, R51, P0 ;  /* 0x0000003338287207 */ /* 0x000fc40000000000 */
[----:B------:R-:W-:Y:S02]  /*6f30*/  SEL R47, R6, R9, P0 ;  /* 0x00000009062f7207 */ /* 0x000fe40000000000 */
[----:B------:R-:W-:Y:S02]  /*6f40*/  SEL R41, R9, R6, P0 ;  /* 0x0000000609297207 */ /* 0x000fe40000000000 */
[----:B------:R-:W-:Y:S02]  /*6f50*/  SEL R51, R8, R11, P0 ;  /* 0x0000000b08337207 */ /* 0x000fe40000000000 */
[----:B------:R-:W-:Y:S02]  /*6f60*/  SEL R61, R11, R8, P0 ;  /* 0x000000080b3d7207 */ /* 0x000fe40000000000 */
[----:B------:R-:W-:Y:S02]  /*6f70*/  F2FP.BF16.F32.PACK_AB R15, R15, R20 ;  /* 0x000000140f0f723e */ /* 0x000fe400000010ff */
[----:B------:R-:W-:-:S02]  /*6f80*/  SHF.R.U64 R24, R24, 0x3, RZ ;  /* 0x0000000318187819 */ /* 0x000fc400000012ff */
[C---:B------:R-:W-:Y:S02]  /*6f90*/  IADD3 R21, P3, R36.reuse, 0x3020, RZ ;  /* 0x0000302024157810 */ /* 0x040fe40007f7e0ff */
[C---:B------:R-:W-:Y:S02]  /*6fa0*/  IADD3 R11, P4, R36.reuse, 0x3000, RZ ;  /* 0x00003000240b7810 */ /* 0x040fe40007f9e0ff */
[----:B------:R-:W-:Y:S02]  /*6fb0*/  IADD3 R9, P5, R36, 0x20, RZ ;  /* 0x0000002024097810 */ /* 0x000fe40007fbe0ff */
[----:B------:R-:W-:Y:S01]  /*6fc0*/  LOP3.LUT R36, R7, R36, RZ, 0x3c, !PT ;  /* 0x0000002407247212 */ /* 0x000fe200078e3cff */
[--C-:B------:R-:W-:Y:S01]  /*6fd0*/  IMAD.X R13, RZ, RZ, R37.reuse, P4 ;  /* 0x000000ffff0d7224 */ /* 0x100fe200020e0625 */
[----:B------:R-:W-:Y:S01]  /*6fe0*/  SEL R63, R15, R26, P0 ;  /* 0x0000001a0f3f7207 */ /* 0x000fe20000000000 */
[--C-:B------:R-:W-:Y:S01]  /*6ff0*/  IMAD.X R7, RZ, RZ, R37.reuse, P5 ;  /* 0x000000ffff077224 */ /* 0x100fe200028e0625 */
[----:B------:R-:W-:Y:S01]  /*7000*/  SEL R65, R26, R15, P0 ;  /* 0x0000000f1a417207 */ /* 0x000fe20000000000 */
[--C-:B------:R-:W-:Y:S01]  /*7010*/  IMAD.X R15, RZ, RZ, R37.reuse, P3 ;  /* 0x000000ffff0f7224 */ /* 0x100fe200018e0625 */
[----:B------:R-:W-:Y:S01]  /*7020*/  LOP3.LUT R24, R24, R25, RZ, 0x3c, !PT ;  /* 0x0000001918187212 */ /* 0x000fe200078e3cff */
[----:B------:R-:W-:Y:S01]  /*7030*/  IMAD.X R25, RZ, RZ, R37, P1 ;  /* 0x000000ffff197224 */ /* 0x000fe200008e0625 */
[----:B------:R-:W-:-:S02]  /*7040*/  MOV R37, R36 ;  /* 0x0000002400257202 */ /* 0x000fc40000000f00 */
[----:B------:R-:W0:Y:S01]  /*7050*/  @P2 LDC R36, c[0x0][0xbf0] ;  /* 0x0002fc00ff242b82 */ /* 0x000e220000000800 */
[----:B------:R-:W-:Y:S02]  /*7060*/  LOP3.LUT R10, R21, 0x180, RZ, 0xc0, !PT ;  /* 0x00000180150a7812 */ /* 0x000fe400078ec0ff */
[----:B------:R-:W-:Y:S02]  /*7070*/  LOP3.LUT R12, R29, 0x180, RZ, 0xc0, !PT ;  /* 0x000001801d0c7812 */ /* 0x000fe400078ec0ff */
[----:B------:R-:W-:Y:S02]  /*7080*/  LOP3.LUT R8, R11, 0x180, RZ, 0xc0, !PT ;  /* 0x000001800b087812 */ /* 0x000fe400078ec0ff */
[----:B------:R-:W-:Y:S02]  /*7090*/  SHF.R.U64 R10, R10, 0x3, RZ ;  /* 0x000000030a0a7819 */ /* 0x000fe400000012ff */
[----:B------:R-:W-:Y:S02]  /*70a0*/  SHF.R.U64 R12, R12, 0x3, RZ ;  /* 0x000000030c0c7819 */ /* 0x000fe400000012ff */
[----:B------:R-:W-:-:S02]  /*70b0*/  SHF.R.U64 R8, R8, 0x3, RZ ;  /* 0x0000000308087819 */ /* 0x000fc400000012ff */
[----:B------:R-:W-:Y:S02]  /*70c0*/  LOP3.LUT R14, R10, R21, RZ, 0x3c, !PT ;  /* 0x000000150a0e7212 */ /* 0x000fe400078e3cff */
[----:B------:R-:W-:Y:S02]  /*70d0*/  LOP3.LUT R26, R12, R29, RZ, 0x3c, !PT ;  /* 0x0000001d0c1a7212 */ /* 0x000fe400078e3cff */
[----:B------:R-:W-:Y:S02]  /*70e0*/  LOP3.LUT R12, R8, R11, RZ, 0x3c, !PT ;  /* 0x0000000b080c7212 */ /* 0x000fe400078e3cff */
[----:B------:R-:W-:Y:S01]  /*70f0*/  MOV R70, R14 ;  /* 0x0000000e00467202 */ /* 0x000fe20000000f00 */
[----:B------:R-:W-:Y:S01]  /*7100*/  IMAD R15, R48, 0xc0, R153 ;  /* 0x000000c0300f7824 */ /* 0x000fe200078e0299 */
[----:B------:R-:W-:Y:S02]  /*7110*/  LOP3.LUT R6, R9, 0x180, RZ, 0xc0, !PT ;  /* 0x0000018009067812 */ /* 0x000fe400078ec0ff */
[----:B------:R-:W-:-:S02]  /*7120*/  IADD3 R31, P1, R32, 0x1800, RZ ;  /* 0x00001800201f7810 */ /* 0x000fc40007f3e0ff */
[----:B------:R-:W-:Y:S01]  /*7130*/  MOV R62, R12 ;  /* 0x0000000c003e7202 */ /* 0x000fe20000000f00 */
[----:B-1----:R-:W-:Y:S01]  /*7140*/  @P2 IMAD.HI.U32 R13, R15, R42, RZ ;  /* 0x0000002a0f0d2227 */ /* 0x002fe200078e00ff */
[----:B------:R-:W-:Y:S02]  /*7150*/  SHF.R.U64 R6, R6, 0x3, RZ ;  /* 0x0000000306067819 */ /* 0x000fe400000012ff */
[----:B------:R-:W-:Y:S01]  /*7160*/  LOP3.LUT R30, R31, 0x180, RZ, 0xc0, !PT ;  /* 0x000001801f1e7812 */ /* 0x000fe200078ec0ff */
[----:B------:R-:W-:Y:S01]  /*7170*/  IMAD.MOV.U32 R12, RZ, RZ, R15 ;  /* 0x000000ffff0c7224 */ /* 0x000fe200078e000f */
[----:B------:R-:W-:Y:S02]  /*7180*/  LOP3.LUT R6, R6, R9, RZ, 0x3c, !PT ;  /* 0x0000000906067212 */ /* 0x000fe400078e3cff */
[----:B0-----:R-:W-:Y:S02]  /*7190*/  @P2 SHF.R.U32.HI R12, RZ, R36, R13 ;  /* 0x00000024ff0c2219 */ /* 0x001fe4000001160d */
[----:B------:R-:W-:-:S02]  /*71a0*/  SHF.R.U64 R30, R30, 0x3, RZ ;  /* 0x000000031e1e7819 */ /* 0x000fc400000012ff */
[----:B------:R-:W-:Y:S02]  /*71b0*/  MOV R72, R6 ;  /* 0x0000000600487202 */ /* 0x000fe40000000f00 */
[----:B------:R-:W-:Y:S01]  /*71c0*/  LOP3.LUT R30, R30, R31, RZ, 0x3c, !PT ;  /* 0x0000001f1e1e7212 */ /* 0x000fe200078e3cff */
[----:B------:R-:W-:Y:S01]  /*71d0*/  IMAD.X R31, RZ, RZ, R33, P1 ;  /* 0x000000ffff1f7224 */ /* 0x000fe200008e0621 */
[----:B------:R-:W-:Y:S01]  /*71e0*/  MOV R66, R24 ;  /* 0x0000001800427202 */ /* 0x000fe20000000f00 */
[----:B------:R-:W-:Y:S01]  /*71f0*/  IMAD.U32 R24, RZ, RZ, UR8 ;  /* 0x00000008ff187e24 */ /* 0x000fe2000f8e00ff */
[----:B------:R-:W-:Y:S01]  /*7200*/  IADD3 R7, -R12, RZ, RZ ;  /* 0x000000ff0c077210 */ /* 0x000fe20007ffe1ff */
[----:B------:R-:W-:Y:S01]  /*7210*/  ULDC.64 UR8, c[0x0][0xae8] ;  /* 0x0002ba0000087ab9 */ /* 0x000fe20000000a00 */
[----:B------:R-:W-:Y:S02]  /*7220*/  F2FP.BF16.F32.PACK_AB R45, R45, R46 ;  /* 0x0000002e2d2d723e */ /* 0x000fe400000010ff */
[----:B------:R-:W-:Y:S01]  /*7230*/  SHF.R.S32.HI R13, RZ, 0x1f, R12 ;  /* 0x0000001fff0d7819 */ /* 0x000fe2000001140c */
[----:B------:R-:W-:Y:S01]  /*7240*/  IMAD R7, R34, R7, R15 ;  /* 0x0000000722077224 */ /* 0x000fe200078e020f */
[----:B------:R-:W-:-:S02]  /*7250*/  F2FP.BF16.F32.PACK_AB R53, R53, R54 ;  /* 0x000000363535723e */ /* 0x000fc400000010ff */
[----:B------:R-:W-:Y:S02]  /*7260*/  IADD3 R12, P1, R12, UR6, RZ ;  /* 0x000000060c0c7c10 */ /* 0x000fe4000ff3e0ff */
[----:B------:R-:W-:Y:S02]  /*7270*/  SEL R75, R45, R50, P0 ;  /* 0x000000322d4b7207 */ /* 0x000fe40000000000 */
[----:B------:R-:W-:Y:S02]  /*7280*/  SEL R45, R50, R45, P0 ;  /* 0x0000002d322d7207 */ /* 0x000fe40000000000 */
[----:B------:R-:W-:Y:S02]  /*7290*/  SEL R77, R53, R58, P0 ;  /* 0x0000003a354d7207 */ /* 0x000fe40000000000 */
[----:B------:R-:W-:Y:S01]  /*72a0*/  IADD3.X R13, R13, UR7, R24, P1, !PT ;  /* 0x000000070d0d7c10 */ /* 0x000fe20008ffe418 */
[----:B------:R-:W-:Y:S01]  /*72b0*/  ULDC.64 UR6, c[0x0][0xb88] ;  /* 0x0002e20000067ab9 */ /* 0x000fe20000000a00 */
[----:B------:R-:W-:-:S02]  /*72c0*/  SEL R53, R58, R53, P0 ;  /* 0x000000353a357207 */ /* 0x000fc40000000000 */
[----:B------:R-:W-:Y:S01]  /*72d0*/  MOV R68, R26 ;  /* 0x0000001a00447202 */ /* 0x000fe20000000f00 */
[----:B------:R-:W-:Y:S01]  /*72e0*/  IMAD.WIDE.U32 R12, R7, UR6, R12 ;  /* 0x00000006070c7c25 */ /* 0x000fe2000f8e000c */
[----:B------:R-:W-:Y:S02]  /*72f0*/  SHF.R.S32.HI R15, RZ, 0x1f, R7 ;  /* 0x0000001fff0f7819 */ /* 0x000fe40000011407 */
[C---:B------:R-:W-:Y:S02]  /*7300*/  IADD3 R21, P4, R32.reuse, 0x4800, RZ ;  /* 0x0000480020157810 */ /* 0x040fe40007f9e0ff */
[----:B------:R-:W-:Y:S02]  /*7310*/  IADD3 R29, P3, R32, 0x3000, RZ ;  /* 0x00003000201d7810 */ /* 0x000fe40007f7e0ff */
[----:B------:R-:W-:Y:S02]  /*7320*/  LOP3.LUT R20, R21, 0x180, RZ, 0xc0, !PT ;  /* 0x0000018015147812 */ /* 0x000fe400078ec0ff */
[----:B------:R-:W-:-:S02]  /*7330*/  LOP3.LUT R28, R29, 0x180, RZ, 0xc0, !PT ;  /* 0x000001801d1c7812 */ /* 0x000fc400078ec0ff */
[----:B------:R-:W-:Y:S02]  /*7340*/  SHF.R.U64 R20, R20, 0x3, RZ ;  /* 0x0000000314147819 */ /* 0x000fe400000012ff */
[----:B------:R-:W-:Y:S02]  /*7350*/  SHF.R.U64 R28, R28, 0x3, RZ ;  /* 0x000000031c1c7819 */ /* 0x000fe400000012ff */
[----:B------:R-:W-:Y:S01]  /*7360*/  LOP3.LUT R20, R20, R21, RZ, 0x3c, !PT ;  /* 0x0000001514147212 */ /* 0x000fe200078e3cff */
[--C-:B------:R-:W-:Y:S01]  /*7370*/  IMAD.X R21, RZ, RZ, R33.reuse, P4 ;  /* 0x000000ffff157224 */ /* 0x100fe200020e0621 */
[----:B------:R-:W-:Y:S02]  /*7380*/  LOP3.LUT P1, RZ, R22, 0x3, RZ, 0xc0, !PT ;  /* 0x0000000316ff7812 */ /* 0x000fe4000782c0ff */
[----:B------:R-:W-:Y:S01]  /*7390*/  LOP3.LUT R28, R28, R29, RZ, 0x3c, !PT ;  /* 0x0000001d1c1c7212 */ /* 0x000fe200078e3cff */
[----:B------:R-:W-:Y:S01]  /*73a0*/  IMAD.X R29, RZ, RZ, R33, P3 ;  /* 0x000000ffff1d7224 */ /* 0x000fe200018e0621 */
[----:B------:R-:W-:-:S02]  /*73b0*/  IADD3 R11, P5, R32, 0x6000, RZ ;  /* 0x00006000200b7810 */ /* 0x000fc40007fbe0ff */
[C---:B------:R-:W-:Y:S02]  /*73c0*/  IADD3 R79, P6, R32.reuse, 0x7800, RZ ;  /* 0x00007800204f7810 */ /* 0x040fe40007fde0ff */
[----:B------:R-:W-:Y:S02]  /*73d0*/  LOP3.LUT R10, R11, 0x180, RZ, 0xc0, !PT ;  /* 0x000001800b0a7812 */ /* 0x000fe400078ec0ff */
[----:B------:R-:W-:Y:S02]  /*73e0*/  LOP3.LUT R9, R32, 0x180, RZ, 0xc0, !PT ;  /* 0x0000018020097812 */ /* 0x000fe400078ec0ff */
[----:B------:R-:W-:Y:S02]  /*73f0*/  SHF.R.U64 R10, R10, 0x3, RZ ;  /* 0x000000030a0a7819 */ /* 0x000fe400000012ff */
[----:B------:R-:W-:Y:S02]  /*7400*/  LOP3.LUT R8, R79, 0x180, RZ, 0xc0, !PT ;  /* 0x000001804f087812 */ /* 0x000fe400078ec0ff */
[----:B------:R-:W-:Y:S01]  /*7410*/  LOP3.LUT R10, R10, R11, RZ, 0x3c, !PT ;  /* 0x0000000b0a0a7212 */ /* 0x000fe200078e3cff */
[----:B------:R-:W-:Y:S01]  /*7420*/  IMAD.X R11, RZ, RZ, R33, P5 ;  /* 0x000000ffff0b7224 */ /* 0x000fe200028e0621 */
[----:B------:R-:W-:-:S02]  /*7430*/  SHF.R.U64 R9, R9, 0x3, RZ ;  /* 0x0000000309097819 */ /* 0x000fc400000012ff */
[----:B------:R-:W-:Y:S02]  /*7440*/  SHF.R.U64 R8, R8, 0x3, RZ ;  /* 0x0000000308087819 */ /* 0x000fe400000012ff */
[----:B------:R-:W-:Y:S01]  /*7450*/  LOP3.LUT R32, R9, R32, RZ, 0x3c, !PT ;  /* 0x0000002009207212 */ /* 0x000fe200078e3cff */
[----:B------:R-:W-:Y:S01]  /*7460*/  IMAD.X R9, RZ, RZ, R33, P6 ;  /* 0x000000ffff097224 */ /* 0x000fe200030e0621 */
[----:B------:R-:W-:Y:S02]  /*7470*/  LOP3.LUT R8, R8, R79, RZ, 0x3c, !PT ;  /* 0x0000004f08087212 */ /* 0x000fe400078e3cff */
[----:B--2---:R-:W-:Y:S01]  /*7480*/  LOP3.LUT R14, R4, 0x2, RZ, 0x3c, !PT ;  /* 0x00000002040e7812 */ /* 0x004fe200078e3cff */
[----:B------:R-:W-:Y:S04]  /*7490*/  SHFL.IDX PT, R51, R51, R4, 0x1c1f ;  /* 0x001c1f0433337589 */ /* 0x000fe800000e0000 */
[----:B------:R-:W0:Y:S04]  /*74a0*/  SHFL.IDX PT, R36, R61, R14, 0x1c1f ;  /* 0x001c1f0e3d247589 */ /* 0x000e2800000e0000 */
[----:B------:R-:W-:Y:S04]  /*74b0*/  SHFL.IDX PT, R47, R47, R4, 0x1c1f ;  /* 0x001c1f042f2f7589 */ /* 0x000fe800000e0000 */
[----:B------:R-:W-:Y:S04]  /*74c0*/  SHFL.IDX PT, R6, R41, R14, 0x1c1f ;  /* 0x001c1f0e29067589 */ /* 0x000fe800000e0000 */
[----:B------:R-:W-:Y:S04]  /*74d0*/  SHFL.IDX PT, R49, R49, R4, 0x1c1f ;  /* 0x001c1f0431317589 */ /* 0x000fe800000e0000 */
[----:B------:R0:W-:Y:S04]  /*74e0*/  SHFL.IDX PT, R24, R5, R14, 0x1c1f ;  /* 0x001c1f0e05187589 */ /* 0x0001e800000e0000 */
[----:B------:R-:W-:Y:S04]  /*74f0*/  SHFL.IDX PT, R55, R55, R4, 0x1c1f ;  /* 0x001c1f0437377589 */ /* 0x000fe800000e0000 */
[----:B------:R-:W-:Y:S01]  /*7500*/  SHFL.IDX PT, R63, R63, R4, 0x1c1f ;  /* 0x001c1f043f3f7589 */ /* 0x000fe200000e0000 */
[----:B0-----:R-:W-:-:S03]  /*7510*/  SEL R5, R51, R36, P0 ;  /* 0x0000002433057207 */ /* 0x001fc60000000000 */
[----:B------:R0:W-:Y:S04]  /*7520*/  SHFL.IDX PT, R26, R35, R14, 0x1c1f ;  /* 0x001c1f0e231a7589 */ /* 0x0001e800000e0000 */
[----:B------:R-:W-:Y:S04]  /*7530*/  SHFL.IDX PT, R52, R65, R14, 0x1c1f ;  /* 0x001c1f0e41347589 */ /* 0x000fe800000e0000 */
[----:B------:R-:W-:Y:S01]  /*7540*/  SHFL.IDX PT, R57, R57, R4, 0x1c1f ;  /* 0x001c1f0439397589 */ /* 0x000fe200000e0000 */
[----:B0-----:R-:W-:-:S03]  /*7550*/  IMAD R35, R34, UR5, RZ ;  /* 0x0000000522237c24 */ /* 0x001fc6000f8e02ff */
[----:B------:R-:W-:Y:S04]  /*7560*/  SHFL.IDX PT, R43, R43, R4, 0x1c1f ;  /* 0x001c1f042b2b7589 */ /* 0x000fe800000e0000 */
[----:B------:R-:W-:Y:S04]  /*7570*/  SHFL.IDX PT, R67, R67, R4, 0x1c1f ;  /* 0x001c1f0443437589 */ /* 0x000fe800000e0000 */
[----:B------:R-:W-:Y:S04]  /*7580*/  SHFL.IDX PT, R38, R38, R14, 0x1c1f ;  /* 0x001c1f0e26267589 */ /* 0x000fe800000e0000 */
[----:B------:R-:W0:Y:S04]  /*7590*/  SHFL.IDX PT, R46, R40, R14, 0x1c1f ;  /* 0x001c1f0e282e7589 */ /* 0x000e2800000e0000 */
[----:B------:R-:W1:Y:S04]  /*75a0*/  SHFL.IDX PT, R54, R69, R14, 0x1c1f ;  /* 0x001c1f0e45367589 */ /* 0x000e6800000e0000 */
[----:B------:R-:W-:Y:S04]  /*75b0*/  SHFL.IDX PT, R59, R59, R4, 0x1c1f ;  /* 0x001c1f043b3b7589 */ /* 0x000fe800000e0000 */
[----:B------:R-:W-:Y:S04]  /*75c0*/  SHFL.IDX PT, R71, R71, R4, 0x1c1f ;  /* 0x001c1f0447477589 */ /* 0x000fe800000e0000 */
[----:B------:R-:W2:Y:S04]  /*75d0*/  SHFL.IDX PT, R42, R39, R14, 0x1c1f ;  /* 0x001c1f0e272a7589 */ /* 0x000ea800000e0000 */
[----:B------:R-:W3:Y:S04]  /*75e0*/  SHFL.IDX PT, R56, R73, R14, 0x1c1f ;  /* 0x001c1f0e49387589 */ /* 0x000ee800000e0000 */
[----:B------:R-:W-:Y:S01]  /*75f0*/  SHFL.IDX PT, R75, R75, R4, 0x1c1f ;  /* 0x001c1f044b4b7589 */ /* 0x000fe200000e0000 */
[----:B0-----:R-:W-:-:S02]  /*7600*/  SEL R44, R43, R46, P0 ;  /* 0x0000002e2b2c7207 */ /* 0x001fc40000000000 */
[----:B------:R-:W-:Y:S01]  /*7610*/  SEL R46, R46, R43, P0 ;  /* 0x0000002b2e2e7207 */ /* 0x000fe20000000000 */
[----:B------:R-:W0:Y:S01]  /*7620*/  SHFL.IDX PT, R58, R45, R14, 0x1c1f ;  /* 0x001c1f0e2d3a7589 */ /* 0x000e2200000e0000 */
[----:B-1----:R-:W-:Y:S02]  /*7630*/  SEL R25, R67, R54, P0 ;  /* 0x0000003643197207 */ /* 0x002fe40000000000 */
[----:B------:R-:W-:Y:S01]  /*7640*/  SEL R27, R54, R67, P0 ;  /* 0x00000043361b7207 */ /* 0x000fe20000000000 */
[----:B------:R1:W-:Y:S04]  /*7650*/  SHFL.IDX PT, R77, R77, R4, 0x1c1f ;  /* 0x001c1f044d4d7589 */ /* 0x0003e800000e0000 */
[----:B------:R4:W0:Y:S01]  /*7660*/  SHFL.IDX PT, R60, R53, R14, 0x1c1f ;  /* 0x001c1f0e353c7589 */ /* 0x00082200000e0000 */
[----:B--2---:R-:W-:Y:S01]  /*7670*/  SEL R40, R59, R42, P0 ;  /* 0x0000002a3b287207 */ /* 0x004fe20000000000 */
[----:B-1----:R-:W-:Y:S01]  /*7680*/  IMAD R4, R15, UR6, RZ ;  /* 0x000000060f047c24 */ /* 0x002fe2000f8e02ff */
[----:B------:R-:W-:-:S03]  /*7690*/  SEL R42, R42, R59, P0 ;  /* 0x0000003b2a2a7207 */ /* 0x000fc60000000000 */
[----:B------:R-:W-:Y:S01]  /*76a0*/  IMAD R15, R7, UR7, R4 ;  /* 0x00000007070f7c24 */ /* 0x000fe2000f8e0204 */
[----:B------:R-:W-:Y:S01]  /*76b0*/  SEL R7, R36, R51, P0 ;  /* 0x0000003324077207 */ /* 0x000fe20000000000 */
[----:B------:R-:W-:Y:S01]  /*76c0*/  IMAD R36, R48, 0xc0, R152 ;  /* 0x000000c030247824 */ /* 0x000fe200078e0298 */
[----:B------:R-:W-:Y:S01]  /*76d0*/  ULDC.64 UR6, c[0x0][0xb50] ;  /* 0x0002d40000067ab9 */ /* 0x000fe20000000a00 */
[----:B------:R-:W-:Y:S01]  /*76e0*/  IMAD.IADD R13, R13, 0x1, R15 ;  /* 0x000000010d0d7824 */ /* 0x000fe200078e020f */
[----:B------:R-:W-:Y:S01]  /*76f0*/  LEA R39, P4, R12, UR6, 0x2 ;  /* 0x000000060c277c11 */ /* 0x000fe2000f8810ff */
[----:B----4-:R-:W-:Y:S01]  /*7700*/  VIADD R14, R36, 0x8 ;  /* 0x00000008240e7836 */ /* 0x010fe20000000000 */
[----:B------:R-:W-:Y:S02]  /*7710*/  SEL R4, R47, R6, P0 ;  /* 0x000000062f047207 */ /* 0x000fe40000000000 */
[----:B------:R-:W-:Y:S01]  /*7720*/  SEL R6, R6, R47, P0 ;  /* 0x0000002f06067207 */ /* 0x000fe20000000000 */
[----:B------:R-:W-:Y:S01]  /*7730*/  BAR.SYNC.DEFER_BLOCKING 0x1, 0x180 ;  /* 0x0046000000007b1d */ /* 0x000fe20000010000 */
[----:B------:R-:W-:-:S02]  /*7740*/  ISETP.GE.OR P3, PT, R36, R35, P1 ;  /* 0x000000232400720c */ /* 0x000fc40000f66670 */
[----:B------:R-:W-:Y:S02]  /*7750*/  LEA.HI.X R41, R12, UR7, R13, 0x2, P4 ;  /* 0x000000070c297c11 */ /* 0x000fe4000a0f140d */
[----:B------:R-:W-:Y:S02]  /*7760*/  ISETP.GE.OR P1, PT, R14, R35, P1 ;  /* 0x000000230e00720c */ /* 0x000fe40000f26670 */
[----:B------:R-:W-:Y:S01]  /*7770*/  SEL R12, R49, R24, P0 ;  /* 0x00000018310c7207 */ /* 0x000fe20000000000 */
[----:B------:R-:W-:Y:S01]  /*7780*/  SHFL.IDX PT, R50, R39, RZ, 0x1c1f ;  /* 0x001c1fff27327589 */ /* 0x000fe200000e0000 */
[----:B------:R-:W-:Y:S02]  /*7790*/  SEL R14, R24, R49, P0 ;  /* 0x00000031180e7207 */ /* 0x000fe40000000000 */
[----:B------:R-:W-:Y:S01]  /*77a0*/  SEL R24, R55, R26, P0 ;  /* 0x0000001a37187207 */ /* 0x000fe20000000000 */
[----:B------:R3:W-:Y:S01]  /*77b0*/  SHFL.IDX PT, R64, R39, 0x1, 0x1c1f ;  /* 0x003c1f0027407f89 */ /* 0x0007e200000e0000 */
[----:B------:R-:W-:-:S02]  /*77c0*/  SEL R13, R63, R52, P0 ;  /* 0x000000343f0d7207 */ /* 0x000fc40000000000 */
[----:B------:R-:W-:Y:S01]  /*77d0*/  SEL R15, R52, R63, P0 ;  /* 0x0000003f340f7207 */ /* 0x000fe20000000000 */
[----:B------:R-:W1:Y:S01]  /*77e0*/  SHFL.IDX PT, R51, R41, RZ, 0x1c1f ;  /* 0x001c1fff29337589 */ /* 0x000e6200000e0000 */
[----:B------:R-:W-:Y:S02]  /*77f0*/  SEL R26, R26, R55, P0 ;  /* 0x000000371a1a7207 */ /* 0x000fe40000000000 */
[----:B------:R-:W-:Y:S01]  /*7800*/  SEL R36, R57, R38, P0 ;  /* 0x0000002639247207 */ /* 0x000fe20000000000 */
[----:B------:R2:W4:Y:S01]  /*7810*/  SHFL.IDX PT, R65, R41, 0x1, 0x1c1f ;  /* 0x003c1f0029417f89 */ /* 0x00052200000e0000 */
[----:B------:R-:W-:Y:S02]  /*7820*/  SEL R38, R38, R57, P0 ;  /* 0x0000003926267207 */ /* 0x000fe40000000000 */
[----:B---3--:R-:W-:Y:S01]  /*7830*/  SEL R39, R56, R71, P0 ;  /* 0x0000004738277207 */ /* 0x008fe20000000000 */
[----:B------:R3:W-:Y:S01]  /*7840*/  STSM.16.M88.4 [R37], R4 ;  /* 0x0000000425007844 */ /* 0x0007e20000000200 */
[----:B0-----:R-:W-:-:S02]  /*7850*/  SEL R43, R58, R75, P0 ;  /* 0x0000004b3a2b7207 */ /* 0x001fc40000000000 */
[----:B------:R-:W-:Y:S01]  /*7860*/  SEL R45, R77, R60, P0 ;  /* 0x0000003c4d2d7207 */ /* 0x000fe20000000000 */
[----:B------:R-:W-:Y:S01]  /*7870*/  STSM.16.M88.4 [R72], R12 ;  /* 0x0000000c48007844 */ /* 0x000fe20000000200 */
[----:B--2---:R-:W-:Y:S02]  /*7880*/  SEL R41, R75, R58, P0 ;  /* 0x0000003a4b297207 */ /* 0x004fe40000000000 */
[----:B------:R-:W-:Y:S01]  /*7890*/  SEL R47, R60, R77, P0 ;  /* 0x0000004d3c2f7207 */ /* 0x000fe20000000000 */
[----:B------:R-:W-:Y:S01]  /*78a0*/  STSM.16.M88.4 [R62], R24 ;  /* 0x000000183e007844 */ /* 0x000fe20000000200 */
[----:B---3--:R-:W-:-:S05]  /*78b0*/  SEL R37, R71, R56, P0 ;  /* 0x0000003847257207 */ /* 0x008fca0000000000 */
[----:B------:R0:W-:Y:S04]  /*78c0*/  STSM.16.M88.4 [R70], R36 ;  /* 0x0000002446007844 */ /* 0x0001e80000000200 */
[----:B------:R-:W-:Y:S04]  /*78d0*/  STSM.16.M88.4 [R68], R40 ;  /* 0x0000002844007844 */ /* 0x000fe80000000200 */
[----:B------:R-:W-:Y:S01]  /*78e0*/  STSM.16.M88.4 [R66], R44 ;  /* 0x0000002c42007844 */ /* 0x000fe20000000200 */
[----:B------:R-:W-:Y:S08]  /*78f0*/  BAR.SYNC.DEFER_BLOCKING 0x1, 0x180 ;  /* 0x0046000000007b1d */ /* 0x000ff00000010000 */
[----:B0-----:R-:W0:Y:S08]  /*7900*/  @P2 LDC R37, c[0x0][0xbec] ;  /* 0x0002fb00ff252b82 */ /* 0x001e300000000800 */
[----:B------:R-:W2:Y:S01]  /*7910*/  @P2 LDC R39, c[0x0][0xbf0] ;  /* 0x0002fc00ff272b82 */ /* 0x000ea20000000800 */
[----:B------:R-:W-:Y:S01]  /*7920*/  UIMAD UR6, UR12, UR8, URZ ;  /* 0x000000080c0672a4 */ /* 0x000fe2000f8e023f */
[----:B-1----:R1:W-:Y:S04]  /*7930*/  @!P3 ST.E desc[UR52][R50.64], R3 ;  /* 0x000000033200b985 */ /* 0x0023e8000c101934 */
[----:B----4-:R0:W-:Y:S04]  /*7940*/  @!P1 ST.E desc[UR52][R64.64], R0 ;  /* 0x0000000040009985 */ /* 0x0101e8000c101934 */
[----:B------:R3:W5:Y:S01]  /*7950*/  LD.E.128 R60, desc[UR52][R10.64] ;  /* 0x000000340a3c7980 */ /* 0x000762000c101d00 */
[----:B-1----:R-:W-:Y:S01]  /*7960*/  IMAD R3, R18, 0x60, R19 ;  /* 0x0000006012037824 */ /* 0x002fe200078e0213 */
[----:B------:R-:W-:-:S02]  /*7970*/  UIMAD.WIDE.U32 UR4, UR13, UR8, URZ ;  /* 0x000000080d0472a5 */ /* 0x000fc4000f8e003f */
[----:B------:R1:W5:Y:S01]  /*7980*/  LD.E.128 R12, desc[UR52][R20.64] ;  /* 0x00000034140c7980 */ /* 0x000362000c101d00 */
[----:B---3--:R-:W-:Y:S01]  /*7990*/  IMAD R10, R48, 0xc0, R3 ;  /* 0x000000c0300a7824 */ /* 0x008fe200078e0203 */
[----:B------:R-:W-:Y:S02]  /*79a0*/  UIMAD UR6, UR13, UR9, UR6 ;  /* 0x000000090d0672a4 */ /* 0x000fe4000f8e0206 */
[----:B------:R3:W5:Y:S01]  /*79b0*/  LD.E.128 R24, desc[UR52][R8.64] ;  /* 0x0000003408187980 */ /* 0x000762000c101d00 */
[----:B0-----:R-:W-:Y:S01]  /*79c0*/  @P2 IMAD.HI.U32 R0, R10, R37, RZ ;  /* 0x000000250a002227 */ /* 0x001fe200078e00ff */
[----:B------:R-:W-:Y:S01]  /*79d0*/  ULDC.64 UR8, c[0x0][0xaf0] ;  /* 0x0002bc0000087ab9 */ /* 0x000fe20000000a00 */
[----:B------:R-:W-:Y:S01]  /*79e0*/  UIADD3 UR5, UR5, UR6, URZ ;  /* 0x0000000605057290 */ /* 0x000fe2000fffe03f */
[----:B------:R-:W5:Y:S01]  /*79f0*/  LD.E.128 R52, desc[UR52][R32.64] ;  /* 0x0000003420347980 */ /* 0x000f62000c101d00 */
[----:B------:R-:W-:Y:S01]  /*7a00*/  IMAD.MOV.U32 R3, RZ, RZ, R10 ;  /* 0x000000ffff037224 */ /* 0x000fe200078e000a */
[----:B--2---:R-:W-:Y:S01]  /*7a10*/  @P2 SHF.R.U32.HI R3, RZ, R39, R0 ;  /* 0x00000027ff032219 */ /* 0x004fe20000011600 */
[----:B------:R-:W-:Y:S01]  /*7a20*/  UIMAD UR7, UR14, UR8, URZ ;  /* 0x000000080e0772a4 */ /* 0x000fe2000f8e023f */
[----:B------:R0:W5:Y:S01]  /*7a30*/  LD.E.128 R4, desc[UR52][R30.64] ;  /* 0x000000341e047980 */ /* 0x000162000c101d00 */
[----:B------:R-:W-:Y:S01]  /*7a40*/  UIMAD.WIDE.U32 UR4, UR44, UR8, UR4 ;  /* 0x000000082c0472a5 */ /* 0x000fe2000f8e0004 */
[--C-:B------:R-:W-:Y:S01]  /*7a50*/  SHF.R.S32.HI R0, RZ, 0x1f, R3.reuse ;  /* 0x0000001fff007819 */ /* 0x100fe20000011403 */
[----:B------:R-:W-:Y:S01]  /*7a60*/  UIMAD UR6, UR44, UR9, UR7 ;  /* 0x000000092c0672a4 */ /* 0x000fe2000f8e0207 */
[----:B------:R-:W-:Y:S01]  /*7a70*/  IMAD.MOV R11, RZ, RZ, -R3 ;  /* 0x000000ffff0b7224 */ /* 0x000fe200078e0a03 */
[----:B------:R2:W5:Y:S01]  /*7a80*/  LD.E.128 R56, desc[UR52][R28.64] ;  /* 0x000000341c387980 */ /* 0x000562000c101d00 */
[----:B------:R-:W-:Y:S01]  /*7a90*/  ULDC.64 UR8, c[0x0][0xae0] ;  /* 0x0002b80000087ab9 */ /* 0x000fe20000000a00 */
[----:B------:R-:W-:Y:S01]  /*7aa0*/  UIADD3 UR6, UR5, UR6, URZ ;  /* 0x0000000605067290 */ /* 0x000fe2000fffe03f */
[----:B------:R-:W-:Y:S01]  /*7ab0*/  IMAD R0, R0, UR8, RZ ;  /* 0x0000000800007c24 */ /* 0x000fe2000f8e02ff */
[----:B------:R-:W-:Y:S01]  /*7ac0*/  @!PT LDS RZ, [RZ] ;  /* 0x00000000fffff984 */ /* 0x000fe20000000800 */
[----:B------:R-:W-:Y:S01]  /*7ad0*/  @!PT LDS RZ, [RZ] ;  /* 0x00000000fffff984 */ /* 0x000fe20000000800 */
[----:B------:R-:W-:Y:S01]  /*7ae0*/  @!PT LDS RZ, [RZ] ;  /* 0x00000000fffff984 */ /* 0x000fe20000000800 */
[----:B------:R-:W-:Y:S01]  /*7af0*/  @!PT LDS RZ, [RZ] ;  /* 0x00000000fffff984 */ /* 0x000fe20000000800 */
[----:B------:R4:W-:Y:S06]  /*7b00*/  MEMBAR.ALL.CTA ;  /* 0x0000000000007992 */ /* 0x0009ec0000008000 */
[----:B----4-:R-:W4:Y:S01]  /*7b10*/  FENCE.VIEW.ASYNC.S ;  /* 0x00000000000073c6 */ /* 0x010f220000000000 */
[----:B------:R-:W-:-:S02]  /*7b20*/  IMAD R11, R34, R11, R10 ;  /* 0x0000000b220b7224 */ /* 0x000fc400078e020a */
[C---:B-1----:R-:W-:Y:S02]  /*7b30*/  IMAD R21, R3.reuse, UR9, R0 ;  /* 0x0000000903157c24 */ /* 0x042fe4000f8e0200 */
[----:B---3--:R-:W-:Y:S01]  /*7b40*/  IMAD.U32 R9, RZ, RZ, UR5 ;  /* 0x00000005ff097e24 */ /* 0x008fe2000f8e00ff */
[----:B------:R-:W-:Y:S01]  /*7b50*/  SHF.R.S32.HI R0, RZ, 0x1f, R11 ;  /* 0x0000001fff007819 */ /* 0x000fe2000001140b */
[----:B------:R-:W-:Y:S01]  /*7b60*/  IMAD.U32 R8, RZ, RZ, UR4 ;  /* 0x00000004ff087e24 */ /* 0x000fe2000f8e00ff */
[----:B------:R-:W-:Y:S01]  /*7b70*/  ULDC.64 UR4, c[0x0][0xad8] ;  /* 0x0002b60000047ab9 */ /* 0x000fe20000000a00 */
[----:B------:R-:W-:Y:S01]  /*7b80*/  IMAD.U32 R9, RZ, RZ, UR6 ;  /* 0x00000006ff097e24 */ /* 0x000fe2000f8e00ff */
[----:B------:R-:W-:Y:S01]  /*7b90*/  UIADD3 UR43, UR43, 0x19c20, URZ ;  /* 0x00019c202b2b7890 */ /* 0x000fe2000fffe03f */
[----:B------:R-:W-:Y:S01]  /*7ba0*/  IMAD R0, R0, UR4, RZ ;  /* 0x0000000400007c24 */ /* 0x000fe2000f8e02ff */
[----:B------:R-:W-:Y:S01]  /*7bb0*/  UIADD3 UR38, UR38, 0x1, URZ ;  /* 0x0000000126267890 */ /* 0x000fe2000fffe03f */
[----:B------:R-:W-:Y:S01]  /*7bc0*/  IMAD.WIDE.U32 R8, R3, UR8, R8 ;  /* 0x0000000803087c25 */ /* 0x000fe2000f8e0008 */
[----:B------:R-:W-:-:S03]  /*7bd0*/  ULDC.64 UR6, c[0x0][0xa80] ;  /* 0x0002a00000067ab9 */ /* 0x000fc60000000a00 */
[----:B------:R-:W-:Y:S02]  /*7be0*/  IMAD.IADD R9, R9, 0x1, R21 ;  /* 0x0000000109097824 */ /* 0x000fe400078e0215 */
[C---:B------:R-:W-:Y:S02]  /*7bf0*/  IMAD R3, R11.reuse, UR5, R0 ;  /* 0x000000050b037c24 */ /* 0x040fe4000f8e0200 */
[----:B------:R-:W-:Y:S02]  /*7c00*/  IMAD R0, R48, 0xc0, R19 ;  /* 0x000000c030007824 */ /* 0x000fe400078e0213 */
[----:B------:R-:W-:-:S03]  /*7c10*/  IMAD.WIDE.U32 R8, R11, UR4, R8 ;  /* 0x000000040b087c25 */ /* 0x000fc6000f8e0008 */
[----:B------:R-:W-:Y:S01]  /*7c20*/  ISETP.GE.AND P0, PT, R0, R35, PT ;  /* 0x000000230000720c */ /* 0x000fe20003f06270 */
[----:B------:R-:W-:Y:S01]  /*7c30*/  IMAD.IADD R3, R9, 0x1, R3 ;  /* 0x0000000109037824 */ /* 0x000fe200078e0203 */
[----:B------:R-:W-:Y:S01]  /*7c40*/  UPRMT UR43, URZ, 0x654, UR43 ;  /* 0x000006543f2b7896 */ /* 0x000fe2000800002b */
[----:B0-----:R-:W-:Y:S01]  /*7c50*/  LEA R30, P1, R8, UR6, 0x1 ;  /* 0x00000006081e7c11 */ /* 0x001fe2000f8208ff */
[----:B------:R-:W-:-:S03]  /*7c60*/  UISETP.NE.AND UP0, UPT, UR38, 0x2, UPT ;  /* 0x000000022600788c */ /* 0x000fc6000bf05270 */
[----:B------:R-:W-:Y:S01]  /*7c70*/  LEA.HI.X R3, R8, UR7, R3, 0x1, P1 ;  /* 0x0000000708037c11 */ /* 0x000fe200088f0c03 */
[----:B------:R-:W-:Y:S01]  /*7c80*/  USEL UR5, URZ, 0x1, UP0 ;  /* 0x000000013f057887 */ /* 0x000fe20008000000 */
[----:B------:R-:W-:Y:S01]  /*7c90*/  ULDC UR4, c[0x0][0xc] ;  /* 0x0000030000047ab9 */ /* 0x000fe20000000800 */
[----:B------:R-:W-:Y:S01]  /*7ca0*/  USEL UR38, UR38, URZ, UP0 ;  /* 0x0000003f26267287 */ /* 0x000fe20008000000 */
[----:B----4-:R2:W0:Y:S01]  /*7cb0*/  SHFL.IDX PT, R10, R30, RZ, 0x1c1f ;  /* 0x001c1fff1e0a7589 */ /* 0x01042200000e0000 */
[----:B------:R-:W-:Y:S01]  /*7cc0*/  UIADD3 UR45, UR4, UR45, URZ ;  /* 0x0000002d042d7290 */ /* 0x000fe2000fffe03f */
[----:B------:R-:W-:Y:S01]  /*7cd0*/  SYNCS.ARRIVE.TRANS64.RED.A1T0 RZ, [UR43], RZ ;  /* 0x000000ffffff79a7 */ /* 0x000fe2000810042b */
[----:B------:R-:W-:Y:S01]  /*7ce0*/  ULOP3.LUT UR37, UR37, UR5, URZ, 0x3c, !UPT ;  /* 0x0000000525257292 */ /* 0x000fe2000f8e3c3f */
[----:B------:R2:W1:Y:S01]  /*7cf0*/  SHFL.IDX PT, R11, R3, RZ, 0x1c1f ;  /* 0x001c1fff030b7589 */ /* 0x00046200000e0000 */
[----:B------:R-:W-:Y:S04]  /*7d00*/  BSSY B0, `(.L_x_31) ;  /* 0x000000e000007945 */ /* 0x000fe80003800000 */
[----:B------:R-:W-:Y:S06]  /*7d10*/  @P0 BRA `(.L_x_32) ;  /* 0x0000000000300947 */ /* 0x000fec0003800000 */
[----:B------:R-:W-:Y:S02]  /*7d20*/  ULDC UR4, c[0x0][0xac8] ;  /* 0x0002b20000047ab9 */ /* 0x000fe40000000800 */
[----:B------:R-:W-:Y:S02]  /*7d30*/  ISETP.GE.AND P1, PT, R17, UR4, PT ;  /* 0x0000000411007c0c */ /* 0x000fe4000bf26270 */
[----:B------:R-:W-:Y:S02]  /*7d40*/  ISETP.GE.AND P2, PT, R16, UR4, PT ;  /* 0x0000000410007c0c */ /* 0x000fe4000bf46270 */
[----:B------:R-:W-:-:S09]  /*7d50*/  ISETP.GE.AND P0, PT, R2, UR4, PT ;  /* 0x0000000402007c0c */ /* 0x000fd2000bf06270 */
[CC--:B0-----:R-:W-:Y:S02]  /*7d60*/  @!P1 LEA R20, P3, R17.reuse, R10.reuse, 0x1 ;  /* 0x0000000a11149211 */ /* 0x0c1fe400078608ff */
[----:B--2---:R-:W-:Y:S02]  /*7d70*/  @!P2 LEA R28, P4, R16, R10, 0x1 ;  /* 0x0000000a101ca211 */ /* 0x004fe400078808ff */
[----:B-1----:R-:W-:Y:S01]  /*7d80*/  @!P0 IMAD.WIDE R8, R2, 0x2, R10 ;  /* 0x0000000202088825 */ /* 0x002fe200078e020a */
[-C--:B------:R-:W-:Y:S02]  /*7d90*/  @!P1 LEA.HI.X R21, R17, R11.reuse, R157, 0x1, P3 ;  /* 0x0000000b11159211 */ /* 0x080fe400018f0c9d */
[----:B------:R-:W-:Y:S02]  /*7da0*/  @!P2 LEA.HI.X R29, R16, R11, R156, 0x1, P4 ;  /* 0x0000000b101da211 */ /* 0x000fe400020f0c9c */
[----:B-----5:R3:W-:Y:S04]  /*7db0*/  @!P0 ST.E.128 desc[UR52][R8.64], R52 ;  /* 0x0000003408008985 */ /* 0x0207e8000c101d34 */
[----:B------:R3:W-:Y:S04]  /*7dc0*/  @!P1 ST.E.128 desc[UR52][R20.64], R56 ;  /* 0x0000003814009985 */ /* 0x0007e8000c101d34 */
[----:B------:R3:W-:Y:S02]  /*7dd0*/  @!P2 ST.E.128 desc[UR52][R28.64], R60 ;  /* 0x0000003c1c00a985 */ /* 0x0007e4000c101d34 */
.L_x_32:
[----:B------:R-:W-:Y:S05]  /*7de0*/  BSYNC B0 ;  /* 0x0000000000007941 */ /* 0x000fea0003800000 */
.L_x_31:
[----:B------:R-:W-:Y:S01]  /*7df0*/  VIADD R0, R0, 0x60 ;  /* 0x0000006000007836 */ /* 0x000fe20000000000 */
[----:B-1----:R1:W4:Y:S01]  /*7e00*/  SHFL.IDX PT, R11, R3, 0x1, 0x1c1f ;  /* 0x003c1f00030b7f89 */ /* 0x00232200000e0000 */
[----:B------:R-:W-:Y:S01]  /*7e10*/  UIADD3 UR36, UR36, 0x1, URZ ;  /* 0x0000000124247890 */ /* 0x000fe2000fffe03f */
[----:B------:R-:W-:Y:S02]  /*7e20*/  BSSY B0, `(.L_x_33) ;  /* 0x0000010000007945 */ /* 0x000fe40003800000 */
[----:B------:R-:W-:Y:S01]  /*7e30*/  ISETP.GE.AND P0, PT, R0, R35, PT ;  /* 0x000000230000720c */ /* 0x000fe20003f06270 */
[----:B0-----:R1:W0:-:S12]  /*7e40*/  SHFL.IDX PT, R10, R30, 0x1, 0x1c1f ;  /* 0x003c1f001e0a7f89 */ /* 0x00121800000e0000 */
[----:B-1----:R-:W-:Y:S05]  /*7e50*/  @P0 BRA `(.L_x_34) ;  /* 0x0000000000300947 */ /* 0x002fea0003800000 */
[----:B------:R-:W-:Y:S02]  /*7e60*/  ULDC UR4, c[0x0][0xac8] ;  /* 0x0002b20000047ab9 */ /* 0x000fe40000000800 */
[----:B------:R-:W-:Y:S02]  /*7e70*/  ISETP.GE.AND P3, PT, R17, UR4, PT ;  /* 0x0000000411007c0c */ /* 0x000fe4000bf66270 */
[----:B------:R-:W-:Y:S02]  /*7e80*/  ISETP.GE.AND P4, PT, R16, UR4, PT ;  /* 0x0000000410007c0c */ /* 0x000fe4000bf86270 */
[----:B------:R-:W-:-:S09]  /*7e90*/  ISETP.GE.AND P2, PT, R2, UR4, PT ;  /* 0x0000000402007c0c */ /* 0x000fd2000bf46270 */
[CC--:B0--3--:R-:W-:Y:S02]  /*7ea0*/  @!P3 LEA R20, P0, R17.reuse, R10.reuse, 0x1 ;  /* 0x0000000a1114b211 */ /* 0x0c9fe400078008ff */
[----:B--2---:R-:W-:Y:S02]  /*7eb0*/  @!P4 LEA R28, P1, R16, R10, 0x1 ;  /* 0x0000000a101cc211 */ /* 0x004fe400078208ff */
[----:B----4-:R-:W-:Y:S01]  /*7ec0*/  @!P2 IMAD.WIDE R8, R2, 0x2, R10 ;  /* 0x000000020208a825 */ /* 0x010fe200078e020a */
[-C--:B------:R-:W-:Y:S02]  /*7ed0*/  @!P3 LEA.HI.X R21, R17, R11.reuse, R157, 0x1, P0 ;  /* 0x0000000b1115b211 */ /* 0x080fe400000f0c9d */
[----:B------:R-:W-:Y:S02]  /*7ee0*/  @!P4 LEA.HI.X R29, R16, R11, R156, 0x1, P1 ;  /* 0x0000000b101dc211 */ /* 0x000fe400008f0c9c */
[----:B-----5:R1:W-:Y:S04]  /*7ef0*/  @!P2 ST.E.128 desc[UR52][R8.64], R4 ;  /* 0x000000040800a985 */ /* 0x0203e8000c101d34 */
[----:B------:R1:W-:Y:S04]  /*7f00*/  @!P3 ST.E.128 desc[UR52][R20.64], R12 ;  /* 0x0000000c1400b985 */ /* 0x0003e8000c101d34 */
[----:B------:R1:W-:Y:S02]  /*7f10*/  @!P4 ST.E.128 desc[UR52][R28.64], R24 ;  /* 0x000000181c00c985 */ /* 0x0003e4000c101d34 */
.L_x_34:
[----:B------:R-:W-:Y:S05]  /*7f20*/  BSYNC B0 ;  /* 0x0000000000007941 */ /* 0x000fea0003800000 */
.L_x_33:
[----:B------:R-:W2:Y:S02]  /*7f30*/  LDC R0, c[0x0][0xc34] ;  /* 0x00030d00ff007b82 */ /* 0x000ea40000000800 */
[----:B--2---:R-:W-:-:S13]  /*7f40*/  ISETP.LE.AND P0, PT, R0, UR45, PT ;  /* 0x0000002d00007c0c */ /* 0x004fda000bf03270 */
[----:B------:R-:W-:Y:S05]  /*7f50*/  @!P0 BRA `(.L_x_35) ;  /* 0xffffff8c00808947 */ /* 0x000fea000383ffff */
[----:B------:R-:W-:Y:S05]  /*7f60*/  EXIT ;  /* 0x000000000000794d */ /* 0x000fea0003800000 */
.L_x_7:
[----:B------:R-:W-:-:S08]  /*7f70*/  NOP ;  /* 0x0000000000007918 */ /* 0x000fd00000000000 */
[----:B------:R-:W0:-:S00]  /*7f80*/  USETMAXREG.DEALLOC.CTAPOOL 0x20 ;  /* 0x00000020000079c8 */ /* 0x000e0000080e0500 */
[----:B------:R-:W1:Y:S01]  /*7f90*/  S2UR UR48, SR_CTAID.X ;  /* 0x00000000003079c3 */ /* 0x000e620000002500 */
[----:B------:R-:W-:Y:S01]  /*7fa0*/  UMOV UR46, 0x1 ;  /* 0x00000001002e7882 */ /* 0x000fe20000000000 */
[----:B0-----:R-:W-:Y:S02]  /*7fb0*/  IMAD.MOV.U32 R18, RZ, RZ, RZ ;  /* 0x000000ffff127224 */ /* 0x001fe400078e00ff */
[----:B------:R-:W-:-:S04]  /*7fc0*/  IMAD.MOV.U32 R19, RZ, RZ, 0x1 ;  /* 0x00000001ff137424 */ /* 0x000fc800078e00ff */
[----:B------:R-:W1:Y:S02]  /*7fd0*/  LDC R0, c[0x0][0xc34] ;  /* 0x00030d00ff007b82 */ /* 0x000e640000000800 */
[----:B-1----:R-:W-:-:S13]  /*7fe0*/  ISETP.LE.AND P0, PT, R0, UR48, PT ;  /* 0x0000003000007c0c */ /* 0x002fda000bf03270 */
[----:B------:R-:W-:Y:S05]  /*7ff0*/  @P0 BRA `(.L_x_36) ;  /* 0x0000003000100947 */ /* 0x000fea0003800000 */
[----:B------:R-:W0:Y:S01]  /*8000*/  S2R R10, SR_TID.X ;  /* 0x00000000000a7919 */ /* 0x000e220000002100 */
[----:B------:R-:W1:Y:S01]  /*8010*/  S2UR UR4, SR_CgaCtaId ;  /* 0x00000000000479c3 */ /* 0x000e620000008800 */
[----:B------:R-:W-:Y:S01]  /*8020*/  SHF.L.U32 R6, R29, 0x4, RZ ;  /* 0x000000041d067819 */ /* 0x000fe200000006ff */
[----:B------:R-:W-:Y:S01]  /*8030*/  IMAD.SHL.U32 R9, R2, 0x800, RZ ;  /* 0x0000080002097824 */ /* 0x000fe200078e00ff */
[----:B------:R-:W-:Y:S01]  /*8040*/  UMOV UR40, 0x400 ;  /* 0x0000040000287882 */ /* 0x000fe20000000000 */
[----:B------:R-:W-:Y:S01]  /*8050*/  IMAD.MOV.U32 R26, RZ, RZ, 0x40 ;  /* 0x00000040ff1a7424 */ /* 0x000fe200078e00ff */
[----:B------:R-:W-:Y:S01]  /*8060*/  ULDC.64 UR50, c[0x0][0x198] ;  /* 0x0000660000327ab9 */ /* 0x000fe20000000a00 */
[----:B------:R-:W-:Y:S01]  /*8070*/  IMAD.MOV.U32 R19, RZ, RZ, 0x1 ;  /* 0x00000001ff137424 */ /* 0x000fe200078e00ff */
[----:B------:R-:W-:Y:S01]  /*8080*/  ULOP3.LUT UR41, UR42, 0x1, URZ, 0xfc, !UPT ;  /* 0x000000012a297892 */ /* 0x000fe2000f8efc3f */
[----:B------:R-:W-:Y:S01]  /*8090*/  IMAD.MOV.U32 R18, RZ, RZ, RZ ;  /* 0x000000ffff127224 */ /* 0x000fe200078e00ff */
[----:B------:R-:W-:Y:S01]  /*80a0*/  ULOP3.LUT UR47, UR42, 0x2, URZ, 0xfc, !UPT ;  /* 0x000000022a2f7892 */ /* 0x000fe2000f8efc3f */
[----:B------:R-:W-:Y:S01]  /*80b0*/  ULDC UR43, c[0x0][0xc] ;  /* 0x00000300002b7ab9 */ /* 0x000fe20000000800 */
[----:B------:R-:W-:Y:S01]  /*80c0*/  UMOV UR46, URZ ;  /* 0x0000003f002e7c82 */ /* 0x000fe20008000000 */
[----:B-1----:R-:W-:Y:S01]  /*80d0*/  ULEA UR40, UR4, UR40, 0x18 ;  /* 0x0000002804287291 */ /* 0x002fe2000f8ec03f */
[C---:B0-----:R-:W-:Y:S01]  /*80e0*/  IMAD.SHL.U32 R3, R10.reuse, 0x20, RZ ;  /* 0x000000200a037824 */ /* 0x041fe200078e00ff */
[----:B------:R-:W-:Y:S01]  /*80f0*/  SHF.R.U32.HI R4, RZ, 0x1, R10 ;  /* 0x00000001ff047819 */ /* 0x000fe2000001160a */
[C---:B------:R-:W-:Y:S01]  /*8100*/  IMAD.SHL.U32 R0, R10.reuse, 0x10, RZ ;  /* 0x000000100a007824 */ /* 0x040fe200078e00ff */
[C---:B------:R-:W-:Y:S01]  /*8110*/  LOP3.LUT P0, RZ, R10.reuse, 0x4, RZ, 0xc0, !PT ;  /* 0x000000040aff7812 */ /* 0x040fe2000780c0ff */
[C---:B------:R-:W-:Y:S01]  /*8120*/  IMAD.SHL.U32 R2, R10.reuse, 0x80, RZ ;  /* 0x000000800a027824 */ /* 0x040fe200078e00ff */
[C---:B------:R-:W-:Y:S01]  /*8130*/  LOP3.LUT R5, R3.reuse, 0x360, RZ, 0xc0, !PT ;  /* 0x0000036003057812 */ /* 0x040fe200078ec0ff */
[C---:B------:R-:W-:Y:S01]  /*8140*/  IMAD.SHL.U32 R8, R10.reuse, 0x4, RZ ;  /* 0x000000040a087824 */ /* 0x040fe200078e00ff */
[----:B------:R-:W-:Y:S01]  /*8150*/  LOP3.LUT R3, R3, 0x80, RZ, 0xc0, !PT ;  /* 0x0000008003037812 */ /* 0x000fe200078ec0ff */
[----:B------:R-:W-:Y:S01]  /*8160*/  IMAD.SHL.U32 R11, R10, 0x2, RZ ;  /* 0x000000020a0b7824 */ /* 0x000fe200078e00ff */
[----:B------:R-:W-:-:S02]  /*8170*/  LOP3.LUT R7, R0, 0x60, RZ, 0xc0, !PT ;  /* 0x0000006000077812 */ /* 0x000fc400078ec0ff */
[----:B------:R-:W-:Y:S02]  /*8180*/  LOP3.LUT R3, R3, 0x10, R4, 0xf8, !PT ;  /* 0x0000001003037812 */ /* 0x000fe400078ef804 */
[----:B------:R-:W-:Y:S02]  /*8190*/  LOP3.LUT R4, R4, 0x20, RZ, 0xc0, !PT ;  /* 0x0000002004047812 */ /* 0x000fe400078ec0ff */
[----:B------:R-:W-:Y:S02]  /*81a0*/  LOP3.LUT R13, R7, 0x700, R6, 0xf8, !PT ;  /* 0x00000700070d7812 */ /* 0x000fe400078ef806 */
[----:B------:R-:W-:Y:S02]  /*81b0*/  LOP3.LUT R7, R4, 0x10, R10, 0xf8, !PT ;  /* 0x0000001004077812 */ /* 0x000fe400078ef80a */
[----:B------:R-:W-:Y:S02]  /*81c0*/  LOP3.LUT R5, R5, 0x400, R6, 0xf8, !PT ;  /* 0x0000040005057812 */ /* 0x000fe400078ef806 */
[----:B------:R-:W-:-:S02]  /*81d0*/  LOP3.LUT R6, R0, 0x90, RZ, 0xc0, !PT ;  /* 0x0000009000067812 */ /* 0x000fc400078ec0ff */
[----:B------:R-:W-:Y:S02]  /*81e0*/  LOP3.LUT R4, R2, 0x400, RZ, 0xc0, !PT ;  /* 0x0000040002047812 */ /* 0x000fe400078ec0ff */
[----:B------:R-:W-:Y:S02]  /*81f0*/  LOP3.LUT R7, R7, 0x380, R2, 0xf8, !PT ;  /* 0x0000038007077812 */ /* 0x000fe400078ef802 */
[----:B------:R-:W-:Y:S02]  /*8200*/  LOP3.LUT R2, R3, 0x10, R8, 0x78, !PT ;  /* 0x0000001003027812 */ /* 0x000fe400078e7808 */
[----:B------:R-:W-:Y:S02]  /*8210*/  LOP3.LUT R6, R6, 0x10, R11, 0x78, !PT ;  /* 0x0000001006067812 */ /* 0x000fe400078e780b */
[----:B------:R-:W-:Y:S01]  /*8220*/  LOP3.LUT R27, R5, R2, RZ, 0xfc, !PT ;  /* 0x00000002051b7212 */ /* 0x000fe200078efcff */
[----:B------:R-:W-:Y:S01]  /*8230*/  IMAD.SHL.U32 R2, R10, 0x40, RZ ;  /* 0x000000400a027824 */ /* 0x000fe200078e00ff */
[----:B------:R-:W-:-:S02]  /*8240*/  LOP3.LUT R7, R7, 0x70, R0, 0x78, !PT ;  /* 0x0000007007077812 */ /* 0x000fc400078e7800 */
[----:B------:R-:W-:Y:S02]  /*8250*/  SHF.R.U32.HI R3, RZ, 0x1, R29 ;  /* 0x00000001ff037819 */ /* 0x000fe4000001161d */
[----:B------:R-:W-:Y:S02]  /*8260*/  LOP3.LUT R6, R13, R6, RZ, 0xfc, !PT ;  /* 0x000000060d067212 */ /* 0x000fe400078efcff */
[----:B------:R-:W-:Y:S02]  /*8270*/  LOP3.LUT R0, R0, 0x10, RZ, 0xc0, !PT ;  /* 0x0000001000007812 */ /* 0x000fe400078ec0ff */
[----:B------:R-:W-:Y:S01]  /*8280*/  LOP3.LUT R4, R4, 0x800, R9, 0xf8, !PT ;  /* 0x0000080004047812 */ /* 0x000fe200078ef809 */
[----:B------:R-:W-:Y:S01]  /*8290*/  VIADD R28, R6, UR40 ;  /* 0x00000028061c7c36 */ /* 0x000fe20008000000 */
[----:B------:R-:W-:Y:S02]  /*82a0*/  LOP3.LUT R3, R3, 0x40, R2, 0xf8, !PT ;  /* 0x0000004003037812 */ /* 0x000fe400078ef802 */
[----:B------:R-:W-:-:S02]  /*82b0*/  LOP3.LUT R2, R0, 0x20, RZ, 0xfc, !PT ;  /* 0x0000002000027812 */ /* 0x000fc400078efcff */
[----:B------:R-:W-:Y:S02]  /*82c0*/  LOP3.LUT R25, R4, R7, RZ, 0xfc, !PT ;  /* 0x0000000704197212 */ /* 0x000fe400078efcff */
[----:B------:R-:W-:Y:S02]  /*82d0*/  SEL R26, R26, 0xffffffc0, !P0 ;  /* 0xffffffc01a1a7807 */ /* 0x000fe40004000000 */
[----:B------:R-:W-:-:S07]  /*82e0*/  LOP3.LUT R0, R0, 0x40, RZ, 0xfc, !PT ;  /* 0x0000004000007812 */ /* 0x000fce00078efcff */
.L_x_85:
[----:B------:R-:W-:Y:S01]  /*82f0*/  ULDC UR4, c[0x0][0xc38] ;  /* 0x00030e0000047ab9 */ /* 0x000fe20000000800 */
[----:B------:R-:W-:Y:S01]  /*8300*/  ULDC UR6, c[0x0][0xc44] ;  /* 0x0003110000067ab9 */ /* 0x000fe20000000800 */
[----:B------:R-:W-:Y:S02]  /*8310*/  UISETP.NE.AND UP2, UPT, UR4, 0x1, UPT ;  /* 0x000000010400788c */ /* 0x000fe4000bf45270 */
[----:B------:R-:W-:Y:S01]  /*8320*/  UISETP.NE.AND UP1, UPT, UR6, 0x1, UPT ;  /* 0x000000010600788c */ /* 0x000fe2000bf25270 */
[----:B------:R-:W-:Y:S01]  /*8330*/  ULDC.64 UR4, c[0x0][0x418] ;  /* 0x0001060000047ab9 */ /* 0x000fe20000000a00 */
[----:B------:R-:W-:Y:S02]  /*8340*/  UIADD3 UR10, UR40, 0x13800, URZ ;  /* 0x00013800280a7890 */ /* 0x000fe4000fffe03f */
[----:B------:R-:W-:Y:S01]  /*8350*/  UISETP.NE.U32.AND UP0, UPT, UR4, URZ, UPT ;  /* 0x0000003f0400728c */ /* 0x000fe2000bf05070 */
[----:B------:R-:W-:Y:S01]  /*8360*/  ULDC UR7, c[0x0][0x424] ;  /* 0x0001090000077ab9 */ /* 0x000fe20000000800 */
[----:B------:R-:W-:-:S02]  /*8370*/  UMOV UR45, UR48 ;  /* 0x00000030002d7c82 */ /* 0x000fc40008000000 */
[----:B------:R-:W-:Y:S01]  /*8380*/  UISETP.NE.AND.EX UP0, UPT, UR5, URZ, UPT, UP0 ;  /* 0x0000003f0500728c */ /* 0x000fe2000bf05300 */
[----:B------:R-:W-:Y:S01]  /*8390*/  @UP2 ULDC UR4, c[0x0][0xc3c] ;  /* 0x00030f0000042ab9 */ /* 0x000fe20000000800 */
[----:B------:R-:W-:Y:S01]  /*83a0*/  @UP2 ULDC UR8, c[0x0][0xc40] ;  /* 0x0003100000082ab9 */ /* 0x000fe20000000800 */
[----:B------:R-:W-:Y:S02]  /*83b0*/  UIMAD.WIDE.U32 UR4, UR48, UR4, URZ ;  /* 0x00000004300472a5 */ /* 0x000fe4000f8e003f */
[----:B------:R-:W-:Y:S02]  /*83c0*/  USEL UR7, UR7, 0x1, UP0 ;  /* 0x0000000107077887 */ /* 0x000fe40008000000 */
[----:B------:R-:W-:Y:S02]  /*83d0*/  ULOP3.LUT UP0, URZ, UR10, 0x9f, URZ, 0xc0, !UPT ;  /* 0x0000009f0a3f7892 */ /* 0x000fe4000f80c03f */
[----:B------:R-:W-:Y:S01]  /*83e0*/  @UP2 USHF.R.U32.HI UR45, URZ, UR8, UR5 ;  /* 0x000000083f2d2299 */ /* 0x000fe20008011605 */
[----:B------:R-:W-:-:S02]  /*83f0*/  ULDC UR39, c[0x0][0x2f0] ;  /* 0x0000bc0000277ab9 */ /* 0x000fc40000000800 */
[----:B------:R-:W-:Y:S01]  /*8400*/  @UP1 ULDC.64 UR8, c[0x0][0xc48] ;  /* 0x0003120000081ab9 */ /* 0x000fe20000000a00 */
[----:B------:R-:W-:Y:S01]  /*8410*/  UIMAD UR39, UR7, UR39, URZ ;  /* 0x00000027072772a4 */ /* 0x000fe2000f8e023f */
[----:B------:R-:W-:Y:S01]  /*8420*/  PLOP3.LUT P0, PT, PT, PT, UP0, 0x80, 0x0 ;  /* 0x000000000000781c */ /* 0x000fe20003f0f008 */
[----:B------:R-:W-:Y:S02]  /*8430*/  UIMAD.WIDE.U32 UR4, UR45, UR8, URZ ;  /* 0x000000082d0472a5 */ /* 0x000fe4000f8e003f */
[----:B------:R-:W-:Y:S01]  /*8440*/  UMOV UR44, UR45 ;  /* 0x0000002d002c7c82 */ /* 0x000fe20008000000 */
[----:B------:R-:W-:Y:S02]  /*8450*/  UIADD3 UR38, UR39, 0x7f, URZ ;  /* 0x0000007f27267890 */ /* 0x000fe4000fffe03f */
[----:B------:R-:W-:Y:S02]  /*8460*/  @UP1 USHF.R.U32.HI UR44, URZ, UR9, UR5 ;  /* 0x000000093f2c1299 */ /* 0x000fe40008011605 */
[----:B------:R-:W-:-:S02]  /*8470*/  USHF.R.S32.HI UR4, URZ, 0x1f, UR38 ;  /* 0x0000001f3f047899 */ /* 0x000fc40008011426 */
[----:B------:R-:W-:Y:S02]  /*8480*/  UIADD3 UR36, -UR44, URZ, URZ ;  /* 0x0000003f2c247290 */ /* 0x000fe4000fffe13f */
[----:B------:R-:W-:Y:S02]  /*8490*/  ULEA.HI UR38, UR4, UR38, URZ, 0x7 ;  /* 0x0000002604267291 */ /* 0x000fe4000f8f383f */
[----:B------:R-:W-:Y:S01]  /*84a0*/  UIMAD UR36, UR6, UR36, UR45 ;  /* 0x00000024062472a4 */ /* 0x000fe2000f8e022d */
[----:B------:R-:W-:Y:S11]  /*84b0*/  @!P0 BRA `(.L_x_37) ;  /* 0x0000000000408947 */ /* 0x000ff60003800000 */
[----:B------:R-:W-:Y:S01]  /*84c0*/  MOV R2, 0x0 ;  /* 0x0000000000027802 */ /* 0x000fe20000000f00 */
[----:B------:R-:W-:Y:S01]  /*84d0*/  ULDC.64 UR6, c[0x4][0x98] ;  /* 0x0100260000067ab9 */ /* 0x000fe20000000a00 */
[----:B------:R-:W-:Y:S01]  /*84e0*/  ULDC.64 UR8, c[0x4][0xa0] ;  /* 0x0100280000087ab9 */ /* 0x000fe20000000a00 */
[----:B------:R-:W-:Y:S01]  /*84f0*/  ULDC.64 UR4, c[0x4][0x8] ;  /* 0x0100020000047ab9 */ /* 0x000fe20000000a00 */
[----:B------:R-:W-:Y:S01]  /*8500*/  IMAD.U32 R4, RZ, RZ, UR6 ;  /* 0x00000006ff047e24 */ /* 0x000fe2000f8e00ff */
[----:B------:R-:W-:Y:S01]  /*8510*/  MOV R11, UR5 ;  /* 0x00000005000b7c02 */ /* 0x000fe20008000f00 */
[----:B------:R-:W0:Y:S01]  /*8520*/  LDC.64 R2, c[0x4][R2] ;  /* 0x0100000002027b82 */ /* 0x000e220000000a00 */
[----:B------:R-:W-:Y:S02]  /*8530*/  IMAD.U32 R5, RZ, RZ, UR7 ;  /* 0x00000007ff057e24 */ /* 0x000fe4000f8e00ff */
[----:B------:R-:W-:Y:S02]  /*8540*/  IMAD.U32 R6, RZ, RZ, UR8 ;  /* 0x00000008ff067e24 */ /* 0x000fe4000f8e00ff */
[----:B------:R-:W-:-:S02]  /*8550*/  IMAD.U32 R7, RZ, RZ, UR9 ;  /* 0x00000009ff077e24 */ /* 0x000fc4000f8e00ff */
[----:B------:R-:W-:Y:S02]  /*8560*/  IMAD.U32 R10, RZ, RZ, UR4 ;  /* 0x00000004ff0a7e24 */ /* 0x000fe4000f8e00ff */
[----:B------:R-:W-:Y:S02]  /*8570*/  IMAD.MOV.U32 R8, RZ, RZ, 0x70 ;  /* 0x00000070ff087424 */ /* 0x000fe400078e00ff */
[----:B------:R-:W-:Y:S02]  /*8580*/  IMAD.MOV.U32 R12, RZ, RZ, 0x1 ;  /* 0x00000001ff0c7424 */ /* 0x000fe400078e00ff */
[----:B------:R-:W-:-:S07]  /*8590*/  IMAD.MOV.U32 R13, RZ, RZ, RZ ;  /* 0x000000ffff0d7224 */ /* 0x000fce00078e00ff */
[----:B------:R-:W-:-:S07]  /*85a0*/  LEPC R20, `(.L_x_37) ;  /* 0x000000001014794e */ /* 0x000fce0000000000 */
[----:B0-----:R-:W-:Y:S05]  /*85b0*/  CALL.ABS.NOINC R2 ;  /* 0x0000000002007343 */ /* 0x001fea0003c00000 */
.L_x_37:
[----:B------:R-:W-:-:S06]  /*85c0*/  UIADD3 UR4, UR40, 0x9000, URZ ;  /* 0x0000900028047890 */ /* 0x000fcc000fffe03f */
[----:B------:R-:W-:-:S05]  /*85d0*/  IMAD.U32 R16, RZ, RZ, UR4 ;  /* 0x00000004ff107e24 */ /* 0x000fca000f8e00ff */
[----:B------:R-:W-:-:S13]  /*85e0*/  LOP3.LUT P0, RZ, R16, 0x9f, RZ, 0xc0, !PT ;  /* 0x0000009f10ff7812 */ /* 0x000fda000780c0ff */
[----:B------:R-:W-:Y:S05]  /*85f0*/  @!P0 BRA `(.L_x_38) ;  /* 0x0000000000408947 */ /* 0x000fea0003800000 */
[----:B------:R-:W-:Y:S01]  /*8600*/  MOV R2, 0x0 ;  /* 0x0000000000027802 */ /* 0x000fe20000000f00 */
[----:B------:R-:W-:Y:S01]  /*8610*/  ULDC.64 UR6, c[0x4][0x98] ;  /* 0x0100260000067ab9 */ /* 0x000fe20000000a00 */
[----:B------:R-:W-:Y:S01]  /*8620*/  ULDC.64 UR8, c[0x4][0xa0] ;  /* 0x0100280000087ab9 */ /* 0x000fe20000000a00 */
[----:B------:R-:W-:Y:S01]  /*8630*/  ULDC.64 UR4, c[0x4][0x10] ;  /* 0x0100040000047ab9 */ /* 0x000fe20000000a00 */
[----:B------:R-:W-:Y:S02]  /*8640*/  IMAD.U32 R4, RZ, RZ, UR6 ;  /* 0x00000006ff047e24 */ /* 0x000fe4000f8e00ff */
[----:B------:R-:W0:Y:S01]  /*8650*/  LDC.64 R2, c[0x4][R2] ;  /* 0x0100000002027b82 */ /* 0x000e220000000a00 */
[----:B------:R-:W-:Y:S02]  /*8660*/  IMAD.U32 R5, RZ, RZ, UR7 ;  /* 0x00000007ff057e24 */ /* 0x000fe4000f8e00ff */
[----:B------:R-:W-:Y:S02]  /*8670*/  IMAD.U32 R6, RZ, RZ, UR8 ;  /* 0x00000008ff067e24 */ /* 0x000fe4000f8e00ff */
[----:B------:R-:W-:-:S02]  /*8680*/  IMAD.U32 R7, RZ, RZ, UR9 ;  /* 0x00000009ff077e24 */ /* 0x000fc4000f8e00ff */
[----:B------:R-:W-:Y:S02]  /*8690*/  IMAD.U32 R10, RZ, RZ, UR4 ;  /* 0x00000004ff0a7e24 */ /* 0x000fe4000f8e00ff */
[----:B------:R-:W-:Y:S02]  /*86a0*/  IMAD.U32 R11, RZ, RZ, UR5 ;  /* 0x00000005ff0b7e24 */ /* 0x000fe4000f8e00ff */
[----:B------:R-:W-:Y:S02]  /*86b0*/  IMAD.MOV.U32 R8, RZ, RZ, 0x70 ;  /* 0x00000070ff087424 */ /* 0x000fe400078e00ff */
[----:B------:R-:W-:Y:S02]  /*86c0*/  IMAD.MOV.U32 R12, RZ, RZ, 0x1 ;  /* 0x00000001ff0c7424 */ /* 0x000fe400078e00ff */
[----:B------:R-:W-:-:S07]  /*86d0*/  IMAD.MOV.U32 R13, RZ, RZ, RZ ;  /* 0x000000ffff0d7224 */ /* 0x000fce00078e00ff */
[----:B------:R-:W-:-:S07]  /*86e0*/  LEPC R20, `(.L_x_38) ;  /* 0x000000001014794e */ /* 0x000fce0000000000 */
[----:B0-----:R-:W-:Y:S05]  /*86f0*/  CALL.ABS.NOINC R2 ;  /* 0x0000000002007343 */ /* 0x001fea0003c00000 */
.L_x_38:
[----:B------:R-:W-:-:S04]  /*8700*/  UIADD3 UR4, UR40, 0x3000, URZ ;  /* 0x0000300028047890 */ /* 0x000fc8000fffe03f */
[----:B------:R-:W-:-:S06]  /*8710*/  ULOP3.LUT UP0, URZ, UR4, 0x3ff, URZ, 0xc0, !UPT ;  /* 0x000003ff043f7892 */ /* 0x000fcc000f80c03f */
[----:B------:R-:W-:-:S13]  /*8720*/  PLOP3.LUT P0, PT, PT, PT, UP0, 0x80, 0x0 ;  /* 0x000000000000781c */ /* 0x000fda0003f0f008 */
[----:B------:R-:W-:Y:S05]  /*8730*/  @!P0 BRA `(.L_x_39) ;  /* 0x0000000000408947 */ /* 0x000fea0003800000 */
        /* <DEDUP_REMOVED lines=16> */
.L_x_39:
[----:B------:R-:W-:-:S13]  /*8840*/  LOP3.LUT P6, RZ, R16, 0x9f, RZ, 0xc0, !PT ;  /* 0x0000009f10ff7812 */ /* 0x000fda00078cc0ff */
[----:B------:R-:W-:Y:S05]  /*8850*/  @!P6 BRA `(.L_x_40) ;  /* 0x000000000040e947 */ /* 0x000fea0003800000 */
[----:B------:R-:W-:Y:S01]  /*8860*/  MOV R2, 0x0 ;  /* 0x0000000000027802 */ /* 0x000fe20000000f00 */
[----:B------:R-:W-:Y:S01]  /*8870*/  ULDC.64 UR6, c[0x4][0x98] ;  /* 0x0100260000067ab9 */ /* 0x000fe20000000a00 */
[----:B------:R-:W-:Y:S01]  /*8880*/  ULDC.64 UR8, c[0x4][0xa0] ;  /* 0x0100280000087ab9 */ /* 0x000fe20000000a00 */
[----:B------:R-:W-:Y:S01]  /*8890*/  ULDC.64 UR4, c[0x4][0x20] ;  /* 0x0100080000047ab9 */ /* 0x000fe20000000a00 */
[----:B------:R-:W-:Y:S01]  /*88a0*/  IMAD.U32 R4, RZ, RZ, UR6 ;  /* 0x00000006ff047e24 */ /* 0x000fe2000f8e00ff */
[----:B------:R-:W-:Y:S01]  /*88b0*/  MOV R12, 0x1 ;  /* 0x00000001000c7802 */ /* 0x000fe20000000f00 */
[----:B------:R-:W0:Y:S01]  /*88c0*/  LDC.64 R2, c[0x4][R2] ;  /* 0x0100000002027b82 */ /* 0x000e220000000a00 */
[----:B------:R-:W-:Y:S02]  /*88d0*/  IMAD.U32 R5, RZ, RZ, UR7 ;  /* 0x00000007ff057e24 */ /* 0x000fe4000f8e00ff */
[----:B------:R-:W-:Y:S02]  /*88e0*/  IMAD.U32 R6, RZ, RZ, UR8 ;  /* 0x00000008ff067e24 */ /* 0x000fe4000f8e00ff */
[----:B------:R-:W-:-:S02]  /*88f0*/  IMAD.U32 R7, RZ, RZ, UR9 ;  /* 0x00000009ff077e24 */ /* 0x000fc4000f8e00ff */
[----:B------:R-:W-:Y:S02]  /*8900*/  IMAD.U32 R10, RZ, RZ, UR4 ;  /* 0x00000004ff0a7e24 */ /* 0x000fe4000f8e00ff */
[----:B------:R-:W-:Y:S02]  /*8910*/  IMAD.U32 R11, RZ, RZ, UR5 ;  /* 0x00000005ff0b7e24 */ /* 0x000fe4000f8e00ff */
[----:B------:R-:W-:Y:S02]  /*8920*/  IMAD.MOV.U32 R8, RZ, RZ, 0x70 ;  /* 0x00000070ff087424 */ /* 0x000fe400078e00ff */
[----:B------:R-:W-:-:S07]  /*8930*/  IMAD.MOV.U32 R13, RZ, RZ, RZ ;  /* 0x000000ffff0d7224 */ /* 0x000fce00078e00ff */
[----:B------:R-:W-:-:S07]  /*8940*/  LEPC R20, `(.L_x_40) ;  /* 0x000000001014794e */ /* 0x000fce0000000000 */
[----:B0-----:R-:W-:Y:S05]  /*8950*/  CALL.ABS.NOINC R2 ;  /* 0x0000000002007343 */ /* 0x001fea0003c00000 */
.L_x_40:
[----:B------:R-:W-:Y:S01]  /*8960*/  ULDC.64 UR4, c[0x0][0x9f8] ;  /* 0x00027e0000047ab9 */ /* 0x000fe20000000a00 */
[----:B------:R-:W-:Y:S01]  /*8970*/  IMAD.U32 R23, RZ, RZ, UR44 ;  /* 0x0000002cff177e24 */ /* 0x000fe2000f8e00ff */
[----:B------:R-:W-:-:S04]  /*8980*/  UISETP.NE.U32.AND UP0, UPT, UR4, URZ, UPT ;  /* 0x0000003f0400728c */ /* 0x000fc8000bf05070 */
[----:B------:R-:W-:-:S06]  /*8990*/  UISETP.NE.AND.EX UP0, UPT, UR5, URZ, UPT, UP0 ;  /* 0x0000003f0500728c */ /* 0x000fcc000bf05300 */
[----:B------:R-:W-:-:S05]  /*89a0*/  PLOP3.LUT P0, PT, PT, PT, UP0, 0x80, 0x0 ;  /* 0x000000000000781c */ /* 0x000fca0003f0f008 */
[----:B------:R-:W-:Y:S02]  /*89b0*/  @UP0 ULDC.64 UR4, c[0x0][0x9f8] ;  /* 0x00027e0000040ab9 */ /* 0x000fe40000000a00 */
[----:B------:R-:W-:-:S06]  /*89c0*/  @UP0 UIMAD.WIDE UR4, UR44, 0x4, UR4 ;  /* 0x000000042c0408a5 */ /* 0x000fcc000f8e0204 */
[----:B------:R-:W-:Y:S02]  /*89d0*/  IMAD.U32 R2, RZ, RZ, UR4 ;  /* 0x00000004ff027e24 */ /* 0x000fe4000f8e00ff */
[----:B------:R-:W-:-:S05]  /*89e0*/  IMAD.U32 R3, RZ, RZ, UR5 ;  /* 0x00000005ff037e24 */ /* 0x000fca000f8e00ff */
[----:B------:R0:W2:Y:S01]  /*89f0*/  @P0 LDG.E R23, desc[UR52][R2.64] ;  /* 0x0000003402170981 */ /* 0x0000a2000c1e1900 */
[----:B------:R-:W-:Y:S01]  /*8a00*/  UMOV UR4, 0xffffffff ;  /* 0xffffffff00047882 */ /* 0x000fe20000000000 */
[----:B------:R-:W-:Y:S01]  /*8a10*/  LOP3.LUT R22, R22, 0xfffffffe, RZ, 0xc0, !PT ;  /* 0xfffffffe16167812 */ /* 0x000fe200078ec0ff */
[----:B------:R-:W1:Y:S01]  /*8a20*/  S2R R16, SR_TID.X ;  /* 0x0000000000107919 */ /* 0x000e620000002100 */
[----:B0-----:R-:W0:Y:S02]  /*8a30*/  LDC.64 R2, c[0x0][0x418] ;  /* 0x00010600ff027b82 */ /* 0x001e240000000a00 */
[----:B0-----:R-:W-:Y:S02]  /*8a40*/  ISETP.NE.U32.AND P0, PT, R2, RZ, PT ;  /* 0x000000ff0200720c */ /* 0x001fe40003f05070 */
[----:B-1----:R-:W-:Y:S02]  /*8a50*/  SHF.R.U32.HI R17, RZ, 0x5, R16 ;  /* 0x00000005ff117819 */ /* 0x002fe40000011610 */
[----:B------:R-:W-:-:S02]  /*8a60*/  ISETP.NE.AND.EX P1, PT, R3, RZ, PT, P0 ;  /* 0x000000ff0300720c */ /* 0x000fc40003f25300 */
[----:B------:R-:W-:-:S11]  /*8a70*/  LOP3.LUT R17, R17, 0x3, RZ, 0xc0, !PT ;  /* 0x0000000311117812 */ /* 0x000fd600078ec0ff */
[----:B------:R-:W-:Y:S02]  /*8a80*/  @P1 LOP3.LUT R22, R22, 0x1, RZ, 0xfc, !PT ;  /* 0x0000000116161812 */ /* 0x000fe400078efcff */
[----:B--2---:R-:W-:Y:S02]  /*8a90*/  SHF.R.S32.HI R24, RZ, 0x1f, R23 ;  /* 0x0000001fff187819 */ /* 0x004fe40000011417 */
[----:B------:R-:W-:Y:S01]  /*8aa0*/  SEL R16, R23, RZ, !P1 ;  /* 0x000000ff17107207 */ /* 0x000fe20004800000 */
[----:B------:R-:W-:Y:S06]  /*8ab0*/  BRA.DIV UR4, `(.L_x_41) ;  /* 0x0000002a04b07947 */ /* 0x000fec000b800000 */
[----:B------:R0:W1:Y:S02]  /*8ac0*/  SHFL.IDX PT, R14, R17, RZ, 0x1f ;  /* 0x00001fff110e7589 */ /* 0x00006400000e0000 */
.L_x_101:
[----:B-1----:R-:W-:Y:S02]  /*8ad0*/  ISETP.NE.AND P0, PT, R14, RZ, PT ;  /* 0x000000ff0e00720c */ /* 0x002fe40003f05270 */
[----:B------:R-:W-:Y:S02]  /*8ae0*/  PLOP3.LUT P2, PT, PT, PT, PT, 0x8, 0x0 ;  /* 0x000000000000781c */ /* 0x000fe40003f4e170 */
[----:B------:R-:W-:-:S11]  /*8af0*/  LOP3.LUT R22, R22, 0xfffffffd, RZ, 0xc0, !PT ;  /* 0xfffffffd16167812 */ /* 0x000fd600078ec0ff */
[----:B------:R-:W-:Y:S01]  /*8b00*/  @P2 LOP3.LUT R22, R22, 0x2, RZ, 0xfc, !PT ;  /* 0x0000000216162812 */ /* 0x000fe200078efcff */
[----:B------:R-:W-:Y:S06]  /*8b10*/  @P0 BRA `(.L_x_42) ;  /* 0x0000000400b40947 */ /* 0x000fec0003800000 */
[----:B------:R-:W-:-:S06]  /*8b20*/  ULEA.HI.SX32 UR4, UR38, 0xffffffff, 0x19 ;  /* 0xffffffff26047891 */ /* 0x000fcc000f8fca3f */
[----:B------:R-:W-:Y:S01]  /*8b30*/  IMAD.U32 R0, RZ, RZ, UR4 ;  /* 0x00000004ff007e24 */ /* 0x000fe2000f8e00ff */
[----:B------:R-:W-:-:S03]  /*8b40*/  UMOV UR4, 0xffffffff ;  /* 0xffffffff00047882 */ /* 0x000fc60000000000 */
[----:B------:R-:W-:Y:S05]  /*8b50*/  BRA.DIV UR4, `(.L_x_43) ;  /* 0x0000002a04a87947 */ /* 0x000fea000b800000 */
[----:B------:R-:W-:-:S13]  /*8b60*/  ELECT P6, URZ, PT ;  /* 0x00000000003f782f */ /* 0x000fda00038c0000 */
.L_x_104:
[----:B------:R-:W-:Y:S05]  /*8b70*/  @!P6 BRA `(.L_x_42) ;  /* 0x00000004009ce947 */ /* 0x000fea0003800000 */
[----:B------:R-:W-:Y:S01]  /*8b80*/  IMAD.MOV.U32 R16, RZ, RZ, R23 ;  /* 0x000000ffff107224 */ /* 0x000fe200078e0017 */
[----:B------:R-:W-:Y:S06]  /*8b90*/  @!P1 BRA `(.L_x_44) ;  /* 0x0000000000489947 */ /* 0x000fec0003800000 */
[----:B------:R-:W1:Y:S01]  /*8ba0*/  LDC R6, c[0x0][0x43c] ;  /* 0x00010f00ff067b82 */ /* 0x000e620000000800 */
[----:B------:R-:W-:Y:S01]  /*8bb0*/  IMAD.MOV.U32 R7, RZ, RZ, R0 ;  /* 0x000000ffff077224 */ /* 0x000fe200078e0000 */
[----:B------:R-:W-:Y:S02]  /*8bc0*/  ULDC.64 UR4, c[0x0][0x428] ;  /* 0x00010a0000047ab9 */ /* 0x000fe40000000a00 */
[----:B------:R-:W-:-:S04]  /*8bd0*/  IMAD R8, R24, UR4, RZ ;  /* 0x0000000418087c24 */ /* 0x000fc8000f8e02ff */
[----:B------:R-:W-:Y:S01]  /*8be0*/  IMAD R9, R23, UR5, R8 ;  /* 0x0000000517097c24 */ /* 0x000fe2000f8e0208 */
[----:B-1----:R-:W-:-:S13]  /*8bf0*/  ISETP.NE.AND P0, PT, R6, 0x1, PT ;  /* 0x000000010600780c */ /* 0x002fda0003f05270 */
[----:B------:R-:W1:Y:S02]  /*8c00*/  @P0 LDC.64 R4, c[0x0][0x440] ;  /* 0x00011000ff040b82 */ /* 0x000e640000000a00 */
[----:B-1----:R-:W-:-:S05]  /*8c10*/  @P0 IMAD.HI.U32 R4, R0, R4, RZ ;  /* 0x0000000400040227 */ /* 0x002fca00078e00ff */
[----:B------:R-:W-:-:S04]  /*8c20*/  @P0 SHF.R.U32.HI R7, RZ, R5, R4 ;  /* 0x00000005ff070219 */ /* 0x000fc80000011604 */
[--C-:B------:R-:W-:Y:S01]  /*8c30*/  SHF.R.S32.HI R5, RZ, 0x1f, R7.reuse ;  /* 0x0000001fff057819 */ /* 0x100fe20000011407 */
[----:B------:R-:W-:-:S04]  /*8c40*/  IMAD.MOV.U32 R4, RZ, RZ, R7 ;  /* 0x000000ffff047224 */ /* 0x000fc800078e0007 */
[----:B------:R-:W-:-:S04]  /*8c50*/  IMAD.WIDE.U32 R4, R23, UR4, R4 ;  /* 0x0000000417047c25 */ /* 0x000fc8000f8e0004 */
[----:B------:R-:W-:Y:S01]  /*8c60*/  IMAD.IADD R5, R5, 0x1, R9 ;  /* 0x0000000105057824 */ /* 0x000fe200078e0209 */
[----:B------:R-:W-:-:S04]  /*8c70*/  LEA R2, P0, R4, R2, 0x2 ;  /* 0x0000000204027211 */ /* 0x000fc800078010ff */
[----:B------:R-:W-:-:S05]  /*8c80*/  LEA.HI.X R3, R4, R3, R5, 0x2, P0 ;  /* 0x0000000304037211 */ /* 0x000fca00000f1405 */
[----:B------:R1:W5:Y:S01]  /*8c90*/  LDG.E R16, desc[UR52][R2.64] ;  /* 0x0000003402107981 */ /* 0x000362000c1e1900 */
[----:B------:R-:W-:-:S04]  /*8ca0*/  IMAD.MOV R5, RZ, RZ, -R7 ;  /* 0x000000ffff057224 */ /* 0x000fc800078e0a07 */
[----:B------:R-:W-:-:S07]  /*8cb0*/  IMAD R0, R6, R5, R0 ;  /* 0x0000000506007224 */ /* 0x000fce00078e0200 */
.L_x_44:
[----:B------:R-:W-:Y:S02]  /*8cc0*/  LEA R5, R18, UR40, 0x3 ;  /* 0x0000002812057c11 */ /* 0x000fe4000f8e18ff */
[----:B-1----:R-:W-:Y:S02]  /*8cd0*/  SHF.L.U32 R2, R19, 0x1f, RZ ;  /* 0x0000001f13027819 */ /* 0x002fe400000006ff */
[----:B------:R-:W-:Y:S02]  /*8ce0*/  ISETP.NE.AND P1, PT, R29, RZ, PT ;  /* 0x000000ff1d00720c */ /* 0x000fe40003f25270 */
[----:B------:R-:W1:Y:S02]  /*8cf0*/  SYNCS.PHASECHK.TRANS64.TRYWAIT P0, [R5+URZ+0x19c80], R2 ;  /* 0x019c8002050075a7 */ /* 0x000e64000800017f */
[----:B-1----:R-:W-:Y:S09]  /*8d00*/  @!P0 BRA `(.L_x_45) ;  /* 0x00000028005c8947 */ /* 0x002ff20003800000 */
.L_x_105:
[----:B------:R-:W-:Y:S05]  /*8d10*/  @P1 BRA `(.L_x_46) ;  /* 0x00000000001c1947 */ /* 0x000fea0003800000 */
[----:B------:R-:W2:Y:S02]  /*8d20*/  S2R R3, SR_TID.X ;  /* 0x0000000000037919 */ /* 0x000ea40000002100 */
[----:B--2---:R-:W-:Y:S01]  /*8d30*/  LOP3.LUT R4, R3, 0x1f, RZ, 0xc0, !PT ;  /* 0x0000001f03047812 */ /* 0x004fe200078ec0ff */
[----:B------:R-:W-:-:S03]  /*8d40*/  IMAD.MOV.U32 R3, RZ, RZ, 0x3000 ;  /* 0x00003000ff037424 */ /* 0x000fc600078e00ff */
[----:B------:R-:W-:Y:S01]  /*8d50*/  ISETP.NE.AND P0, PT, R4, RZ, PT ;  /* 0x000000ff0400720c */ /* 0x000fe20003f05270 */
[----:B------:R2:W-:-:S12]  /*8d60*/  SYNCS.ARRIVE.TRANS64 RZ, [R5+URZ+0x19c70], R3 ;  /* 0x019c700305ff79a7 */ /* 0x0005d8000800003f */
[----:B--2---:R-:W-:Y:S05]  /*8d70*/  @!P0 BRA `(.L_x_46) ;  /* 0x0000000000048947 */ /* 0x004fea0003800000 */
[----:B------:R-:W-:Y:S01]  /*8d80*/  BPT.TRAP 0x1 ;  /* 0x000000040000795c */ /* 0x000fe20000300000 */
.L_x_46:
[----:B------:R-:W-:Y:S01]  /*8d90*/  IMAD.U32 R3, RZ, RZ, UR40 ;  /* 0x00000028ff037e24 */ /* 0x000fe2000f8e00ff */
[----:B------:R-:W-:Y:S01]  /*8da0*/  R2UR UR33, R5 ;  /* 0x00000000052172ca */ /* 0x000fe200000e0000 */
[----:B------:R-:W-:Y:S01]  /*8db0*/  IMAD.SHL.U32 R0, R0, 0x80, RZ ;  /* 0x0000008000007824 */ /* 0x000fe200078e00ff */
[----:B-----5:R-:W-:Y:S01]  /*8dc0*/  R2UR UR37, R16 ;  /* 0x00000000102572ca */ /* 0x020fe200000e0000 */
[----:B------:R-:W-:Y:S01]  /*8dd0*/  IMAD R3, R18, 0x3000, R3 ;  /* 0x0000300012037824 */ /* 0x000fe200078e0203 */
[----:B------:R-:W-:Y:S02]  /*8de0*/  UIADD3 UR4, UP0, UR50, 0x470, URZ ;  /* 0x0000047032047890 */ /* 0x000fe4000ff1e03f */
[----:B------:R-:W-:Y:S01]  /*8df0*/  R2UR UR35, R0 ;  /* 0x00000000002372ca */ /* 0x000fe200000e0000 */
[----:B------:R-:W-:Y:S01]  /*8e00*/  UMOV UR6, 0x0 ;  /* 0x0000000000067882 */ /* 0x000fe20000000000 */
[----:B------:R-:W-:Y:S01]  /*8e10*/  R2UR UR8, R3 ;  /* 0x00000000030872ca */ /* 0x000fe200000e0000 */
[----:B------:R-:W-:Y:S01]  /*8e20*/  UIADD3.X UR5, URZ, UR51, URZ, UP0, !UPT ;  /* 0x000000333f057290 */ /* 0x000fe200087fe43f */
[----:B------:R-:W-:Y:S01]  /*8e30*/  UMOV UR7, 0x14f00000 ;  /* 0x14f0000000077882 */ /* 0x000fe20000000000 */
[----:B------:R-:W-:-:S02]  /*8e40*/  UMOV UR34, URZ ;  /* 0x0000003f00227c82 */ /* 0x000fc40008000000 */
[----:B------:R-:W-:Y:S01]  /*8e50*/  UIADD3 UR33, UR33, 0x19c70, URZ ;  /* 0x00019c7021217890 */ /* 0x000fe2000fffe03f */
[----:B------:R-:W-:Y:S01]  /*8e60*/  UMOV UR18, 0x20 ;  /* 0x0000002000127882 */ /* 0x000fe20000000000 */
[----:B------:R-:W-:Y:S01]  /*8e70*/  UMOV UR20, UR36 ;  /* 0x0000002400147c82 */ /* 0x000fe20008000000 */
[----:B------:R-:W-:Y:S01]  /*8e80*/  UMOV UR21, UR37 ;  /* 0x0000002500157c82 */ /* 0x000fe20008000000 */
[----:B------:R-:W-:Y:S02]  /*8e90*/  UMOV UR10, 0x40 ;  /* 0x00000040000a7882 */ /* 0x000fe40000000000 */
[----:B------:R-:W-:Y:S01]  /*8ea0*/  UMOV UR19, UR35 ;  /* 0x0000002300137c82 */ /* 0x000fe20008000000 */
[----:B------:R-:W-:Y:S01]  /*8eb0*/  UMOV UR17, UR33 ;  /* 0x0000002100117c82 */ /* 0x000fe20008000000 */
[----:B------:R-:W-:Y:S02]  /*8ec0*/  UIADD3 UR32, UR8, 0x9000, URZ ;  /* 0x0000900008207890 */ /* 0x000fe4000fffe03f */
[----:B------:R-:W-:-:S02]  /*8ed0*/  UIADD3 UR16, UR8, 0xa000, URZ ;  /* 0x0000a00008107890 */ /* 0x000fc4000fffe03f */
[----:B------:R-:W-:Y:S01]  /*8ee0*/  UIADD3 UR8, UR8, 0xb000, URZ ;  /* 0x0000b00008087890 */ /* 0x000fe2000fffe03f */
[----:B------:R-:W-:Y:S01]  /*8ef0*/  UMOV UR12, UR36 ;  /* 0x00000024000c7c82 */ /* 0x000fe20008000000 */
[----:B------:R-:W-:Y:S01]  /*8f00*/  UMOV UR13, UR37 ;  /* 0x00000025000d7c82 */ /* 0x000fe20008000000 */
[----:B------:R-:W-:Y:S01]  /*8f10*/  UMOV UR9, UR33 ;  /* 0x0000002100097c82 */ /* 0x000fe20008000000 */
[----:B------:R-:W-:Y:S01]  /*8f20*/  UMOV UR11, UR35 ;  /* 0x00000023000b7c82 */ /* 0x000fe20008000000 */
[----:B------:R2:W-:Y:S02]  /*8f30*/  UTMALDG.4D [UR32], [UR4], desc[UR6] ;  /* 0x00000620040075b4 */ /* 0x0005e40008019000 */
[----:B------:R2:W-:Y:S02]  /*8f40*/  UTMALDG.4D [UR16], [UR4], desc[UR6] ;  /* 0x00000610040075b4 */ /* 0x0005e40008019000 */
[----:B------:R2:W-:Y:S01]  /*8f50*/  UTMALDG.4D [UR8], [UR4], desc[UR6] ;  /* 0x00000608040075b4 */ /* 0x0005e20008019000 */
[----:B------:R-:W3:Y:S02]  /*8f60*/  SYNCS.PHASECHK.TRANS64.TRYWAIT P0, [R5+URZ+0x19c40], R2 ;  /* 0x019c4002050075a7 */ /* 0x000ee4000800017f */
[----:B--23--:R-:W-:Y:S05]  /*8f70*/  @!P0 BRA `(.L_x_47) ;  /* 0x0000002400d48947 */ /* 0x00cfea0003800000 */
.L_x_106:
[----:B------:R-:W-:Y:S05]  /*8f80*/  @P1 BRA `(.L_x_48) ;  /* 0x00000000001c1947 */ /* 0x000fea0003800000 */
[----:B------:R-:W3:Y:S01]  /*8f90*/  S2R R4, SR_TID.X ;  /* 0x0000000000047919 */ /* 0x000ee20000002100 */
[----:B-12---:R-:W-:-:S04]  /*8fa0*/  IMAD.MOV.U32 R2, RZ, RZ, 0x3000 ;  /* 0x00003000ff027424 */ /* 0x006fc800078e00ff */
[----:B------:R4:W-:Y:S01]  /*8fb0*/  SYNCS.ARRIVE.TRANS64 RZ, [R5+URZ+0x19c30], R2 ;  /* 0x019c300205ff79a7 */ /* 0x0009e2000800003f */
[----:B---3--:R-:W-:-:S04]  /*8fc0*/  LOP3.LUT R4, R4, 0x1f, RZ, 0xc0, !PT ;  /* 0x0000001f04047812 */ /* 0x008fc800078ec0ff */
[----:B------:R-:W-:-:S13]  /*8fd0*/  ISETP.NE.AND P0, PT, R4, RZ, PT ;  /* 0x000000ff0400720c */ /* 0x000fda0003f05270 */
[----:B----4-:R-:W-:Y:S05]  /*8fe0*/  @!P0 BRA `(.L_x_48) ;  /* 0x0000000000048947 */ /* 0x010fea0003800000 */
[----:B------:R-:W-:Y:S01]  /*8ff0*/  BPT.TRAP 0x1 ;  /* 0x000000040000795c */ /* 0x000fe20000300000 */
.L_x_48:
[----:B------:R-:W-:Y:S01]  /*9000*/  R2UR UR8, R3 ;  /* 0x00000000030872ca */ /* 0x000fe200000e0000 */
[----:B------:R-:W-:Y:S01]  /*9010*/  UIADD3 UR4, UP0, UR50, 0x370, URZ ;  /* 0x0000037032047890 */ /* 0x000fe2000ff1e03f */
[----:B------:R-:W-:Y:S01]  /*9020*/  R2UR UR25, R5 ;  /* 0x00000000051972ca */ /* 0x000fe200000e0000 */
[----:B------:R-:W-:Y:S01]  /*9030*/  UMOV UR6, 0x0 ;  /* 0x0000000000067882 */ /* 0x000fe20000000000 */
[----:B------:R-:W-:Y:S01]  /*9040*/  R2UR UR27, R0 ;  /* 0x00000000001b72ca */ /* 0x000fe200000e0000 */
[----:B------:R-:W-:Y:S01]  /*9050*/  UIADD3.X UR5, URZ, UR51, URZ, UP0, !UPT ;  /* 0x000000333f057290 */ /* 0x000fe200087fe43f */
[----:B------:R-:W-:Y:S01]  /*9060*/  R2UR UR29, R16 ;  /* 0x00000000101d72ca */ /* 0x000fe200000e0000 */
[----:B------:R-:W-:Y:S01]  /*9070*/  UMOV UR7, 0x14f00000 ;  /* 0x14f0000000077882 */ /* 0x000fe20000000000 */
[----:B------:R-:W-:Y:S01]  /*9080*/  UMOV UR26, URZ ;  /* 0x0000003f001a7c82 */ /* 0x000fe20008000000 */
[----:B------:R-:W-:Y:S01]  /*9090*/  UMOV UR28, UR36 ;  /* 0x00000024001c7c82 */ /* 0x000fe20008000000 */
[----:B------:R-:W-:Y:S01]  /*90a0*/  UMOV UR18, 0x20 ;  /* 0x0000002000127882 */ /* 0x000fe20000000000 */
[----:B------:R-:W-:Y:S01]  /*90b0*/  UMOV UR20, UR36 ;  /* 0x0000002400147c82 */ /* 0x000fe20008000000 */
[----:B------:R-:W-:Y:S01]  /*90c0*/  UMOV UR10, 0x40 ;  /* 0x00000040000a7882 */ /* 0x000fe20000000000 */
[----:B------:R-:W-:Y:S01]  /*90d0*/  UIADD3 UR24, UR8, 0x13800, URZ ;  /* 0x0001380008187890 */ /* 0x000fe2000fffe03f */
[----:B------:R-:W-:Y:S01]  /*90e0*/  PLOP3.LUT P0, PT, PT, PT, PT, 0x80, 0x0 ;  /* 0x000000000000781c */ /* 0x000fe20003f0f070 */
[----:B------:R-:W-:Y:S01]  /*90f0*/  UIADD3 UR25, UR25, 0x19c30, URZ ;  /* 0x00019c3019197890 */ /* 0x000fe2000fffe03f */
[----:B------:R-:W-:Y:S01]  /*9100*/  LOP3.LUT R22, R22, 0xfffffffd, RZ, 0xc0, !PT ;  /* 0xfffffffd16167812 */ /* 0x000fe200078ec0ff */
[----:B------:R-:W-:-:S02]  /*9110*/  UIADD3 UR16, UR8, 0x14800, URZ ;  /* 0x0001480008107890 */ /* 0x000fc4000fffe03f */
[----:B------:R-:W-:Y:S01]  /*9120*/  UIADD3 UR8, UR8, 0x15800, URZ ;  /* 0x0001580008087890 */ /* 0x000fe2000fffe03f */
[----:B------:R-:W-:Y:S01]  /*9130*/  UMOV UR19, UR27 ;  /* 0x0000001b00137c82 */ /* 0x000fe20008000000 */
[----:B------:R-:W-:Y:S01]  /*9140*/  UMOV UR21, UR29 ;  /* 0x0000001d00157c82 */ /* 0x000fe20008000000 */
[----:B------:R-:W-:Y:S01]  /*9150*/  UMOV UR17, UR25 ;  /* 0x0000001900117c82 */ /* 0x000fe20008000000 */
[----:B------:R-:W-:Y:S01]  /*9160*/  UMOV UR12, UR36 ;  /* 0x00000024000c7c82 */ /* 0x000fe20008000000 */
[----:B------:R-:W-:Y:S01]  /*9170*/  UMOV UR11, UR27 ;  /* 0x0000001b000b7c82 */ /* 0x000fe20008000000 */
[----:B------:R-:W-:Y:S01]  /*9180*/  UMOV UR13, UR29 ;  /* 0x0000001d000d7c82 */ /* 0x000fe20008000000 */
[----:B------:R3:W-:Y:S01]  /*9190*/  UTMALDG.4D [UR24], [UR4], desc[UR6] ;  /* 0x00000618040075b4 */ /* 0x0007e20008019000 */
[----:B------:R-:W-:Y:S01]  /*91a0*/  UMOV UR9, UR25 ;  /* 0x0000001900097c82 */ /* 0x000fe20008000000 */
[----:B------:R-:W-:Y:S01]  /*91b0*/  @P0 LOP3.LUT R22, R22, 0x2, RZ, 0xfc, !PT ;  /* 0x0000000216160812 */ /* 0x000fe200078efcff */
[----:B------:R3:W-:Y:S01]  /*91c0*/  UTMALDG.4D [UR16], [UR4], desc[UR6] ;  /* 0x00000610040075b4 */ /* 0x0007e20008019000 */
[----:B------:R3:W-:Y:S02]  /*91d0*/  UTMALDG.4D [UR8], [UR4], desc[UR6] ;  /* 0x00000608040075b4 */ /* 0x0007e40008019000 */
[----:B---3--:R-:W-:-:S03]  /*91e0*/  NOP ;  /* 0x0000000000007918 */ /* 0x008fc60000000000 */
.L_x_42:
[----:B------:R-:W-:Y:S05]  /*91f0*/  WARPSYNC.ALL ;  /* 0x0000000000007948 */ /* 0x000fea0003800000 */
[----:B------:R-:W-:Y:S01]  /*9200*/  UIADD3 UR5, UR40, 0xf000, URZ ;  /* 0x0000f00028057890 */ /* 0x000fe2000fffe03f */
[----:B------:R-:W-:Y:S01]  /*9210*/  BAR.SYNC.DEFER_BLOCKING 0x8, 0x200 ;  /* 0x0208000000007b1d */ /* 0x000fe20000010000 */
[----:B------:R-:W-:Y:S02]  /*9220*/  USHF.R.S32.HI UR4, URZ, 0x1f, UR36 ;  /* 0x0000001f3f047899 */ /* 0x000fe40008011424 */
[----:B------:R-:W-:Y:S02]  /*9230*/  ULOP3.LUT UP0, URZ, UR5, 0x9f, URZ, 0xc0, !UPT ;  /* 0x0000009f053f7892 */ /* 0x000fe4000f80c03f */
[----:B------:R-:W-:Y:S01]  /*9240*/  USHF.R.S32.HI UR37, URZ, 0x1f, UR44 ;  /* 0x0000001f3f257899 */ /* 0x000fe2000801142c */
[----:B------:R-:W-:-:S03]  /*9250*/  ULDC.64 UR6, c[0x0][0x2d8] ;  /* 0x0000b60000067ab9 */ /* 0x000fc60000000a00 */
[----:B------:R-:W-:Y:S01]  /*9260*/  PLOP3.LUT P0, PT, PT, PT, UP0, 0x80, 0x0 ;  /* 0x000000000000781c */ /* 0x000fe20003f0f008 */
[----:B------:R-:W-:Y:S02]  /*9270*/  UIMAD UR4, UR4, UR6, URZ ;  /* 0x00000006040472a4 */ /* 0x000fe4000f8e023f */
[----:B------:R-:W-:Y:S02]  /*9280*/  UIMAD.WIDE.U32 UR54, UR36, UR6, URZ ;  /* 0x00000006243672a5 */ /* 0x000fe4000f8e003f */
[----:B------:R-:W-:-:S04]  /*9290*/  UIMAD UR4, UR36, UR7, UR4 ;  /* 0x00000007240472a4 */ /* 0x000fc8000f8e0204 */
[----:B------:R-:W-:-:S04]  /*92a0*/  UIADD3 UR49, UR55, UR4, URZ ;  /* 0x0000000437317290 */ /* 0x000fc8000fffe03f */
[----:B------:R-:W-:Y:S08]  /*92b0*/  @!P0 BRA `(.L_x_49) ;  /* 0x0000000000408947 */ /* 0x000ff00003800000 */
[----:B-12---:R-:W-:Y:S01]  /*92c0*/  MOV R2, 0x0 ;  /* 0x0000000000027802 */ /* 0x006fe20000000f00 */
[----:B------:R-:W-:Y:S01]  /*92d0*/  ULDC.64 UR6, c[0x4][0x98] ;  /* 0x0100260000067ab9 */ /* 0x000fe20000000a00 */
[----:B------:R-:W-:Y:S01]  /*92e0*/  ULDC.64 UR8, c[0x4][0xa0] ;  /* 0x0100280000087ab9 */ /* 0x000fe20000000a00 */
[----:B------:R-:W-:Y:S01]  /*92f0*/  ULDC.64 UR4, c[0x4][0x28] ;  /* 0x01000a0000047ab9 */ /* 0x000fe20000000a00 */
[----:B------:R-:W-:Y:S01]  /*9300*/  MOV R4, UR6 ;  /* 0x0000000600047c02 */ /* 0x000fe20008000f00 */
[----:B------:R-:W-:Y:S01]  /*9310*/  IMAD.U32 R5, RZ, RZ, UR7 ;  /* 0x00000007ff057e24 */ /* 0x000fe2000f8e00ff */
[----:B------:R-:W1:Y:S01]  /*9320*/  LDC.64 R2, c[0x4][R2] ;  /* 0x0100000002027b82 */ /* 0x000e620000000a00 */
        /* <DEDUP_REMOVED lines=8> */
[----:B01----:R-:W-:Y:S05]  /*93b0*/  CALL.ABS.NOINC R2 ;  /* 0x0000000002007343 */ /* 0x003fea0003c00000 */
.L_x_49:
[----:B------:R-:W3:Y:S01]  /*93c0*/  LDC R8, c[0x0][0x448] ;  /* 0x00011200ff087b82 */ /* 0x000ee20000000800 */
[----:B0-----:R-:W0:Y:S01]  /*93d0*/  S2R R17, SR_TID.X ;  /* 0x0000000000117919 */ /* 0x001e220000002100 */
[----:B-12---:R-:W-:Y:S01]  /*93e0*/  SHF.R.U32.HI R2, RZ, 0x1, R29 ;  /* 0x00000001ff027819 */ /* 0x006fe2000001161d */
[----:B------:R-:W-:Y:S01]  /*93f0*/  IMAD R0, RZ, RZ, -UR45 ;  /* 0x8000002dff007e24 */ /* 0x000fe2000f8e02ff */
[----:B------:R-:W-:Y:S01]  /*9400*/  ULDC.64 UR8, c[0x0][0x2e0] ;  /* 0x0000b80000087ab9 */ /* 0x000fe20000000a00 */
[----:B------:R-:W-:Y:S01]  /*9410*/  UMOV UR4, UR54 ;  /* 0x0000003600047c82 */ /* 0x000fe20008000000 */
[----:B------:R-:W-:Y:S01]  /*9420*/  UIMAD UR6, UR37, UR8, URZ ;  /* 0x00000008250672a4 */ /* 0x000fe2000f8e023f */
[----:B------:R-:W1:Y:S01]  /*9430*/  S2R R20, SR_TID.X ;  /* 0x0000000000147919 */ /* 0x000e620000002100 */
[----:B------:R-:W2:Y:S01]  /*9440*/  LDC R3, c[0x0][0xc38] ;  /* 0x00030e00ff037b82 */ /* 0x000ea20000000800 */
[----:B------:R-:W-:Y:S01]  /*9450*/  UMOV UR5, UR49 ;  /* 0x0000003100057c82 */ /* 0x000fe20008000000 */
[----:B------:R-:W-:-:S02]  /*9460*/  UIMAD UR6, UR44, UR9, UR6 ;  /* 0x000000092c0672a4 */ /* 0x000fc4000f8e0206 */
[----:B------:R-:W-:-:S04]  /*9470*/  UIMAD.WIDE.U32 UR4, UR44, UR8, UR4 ;  /* 0x000000082c0472a5 */ /* 0x000fc8000f8e0004 */
[----:B------:R-:W-:-:S03]  /*9480*/  UIADD3 UR5, UR5, UR6, URZ ;  /* 0x0000000605057290 */ /* 0x000fc6000fffe03f */
[----:B------:R-:W-:Y:S01]  /*9490*/  ULDC.64 UR6, c[0x0][0x280] ;  /* 0x0000a00000067ab9 */ /* 0x000fe20000000a00 */
[----:B---3--:R-:W-:Y:S01]  /*94a0*/  ISETP.NE.AND P0, PT, R8, 0x1, PT ;  /* 0x000000010800780c */ /* 0x008fe20003f05270 */
[----:B--2---:R-:W-:Y:S02]  /*94b0*/  IMAD R0, R3, R0, UR48 ;  /* 0x0000003003007e24 */ /* 0x004fe4000f8e0200 */
[----:B0-----:R-:W-:-:S10]  /*94c0*/  IMAD.SHL.U32 R17, R17, 0x40, RZ ;  /* 0x0000004011117824 */ /* 0x001fd400078e00ff */
[----:B------:R-:W0:Y:S01]  /*94d0*/  @P0 LDC R4, c[0x0][0x44c] ;  /* 0x00011300ff040b82 */ /* 0x000e220000000800 */
[----:B------:R-:W-:-:S05]  /*94e0*/  LOP3.LUT R17, R2, 0x40, R17, 0xf8, !PT ;  /* 0x0000004002117812 */ /* 0x000fca00078ef811 */
[----:B------:R-:W-:Y:S02]  /*94f0*/  IMAD R5, R0, 0xc0, R17 ;  /* 0x000000c000057824 */ /* 0x000fe400078e0211 */
[----:B------:R-:W2:Y:S01]  /*9500*/  @P0 LDC R10, c[0x0][0x450] ;  /* 0x00011400ff0a0b82 */ /* 0x000ea20000000800 */
[C---:B-1----:R-:W-:Y:S02]  /*9510*/  IMAD.SHL.U32 R17, R20.reuse, 0x10, RZ ;  /* 0x0000001014117824 */ /* 0x042fe400078e00ff */
[----:B------:R-:W-:Y:S02]  /*9520*/  VIADD R11, R5, 0x80 ;  /* 0x00000080050b7836 */ /* 0x000fe40000000000 */
[----:B------:R-:W-:Y:S01]  /*9530*/  IMAD.SHL.U32 R20, R20, 0x10, RZ ;  /* 0x0000001014147824 */ /* 0x000fe200078e00ff */
[----:B------:R-:W-:Y:S01]  /*9540*/  LOP3.LUT R17, R17, 0x10, RZ, 0xc0, !PT ;  /* 0x0000001011117812 */ /* 0x000fe200078ec0ff */
[----:B------:R-:W-:Y:S01]  /*9550*/  IMAD.MOV.U32 R9, RZ, RZ, R11 ;  /* 0x000000ffff097224 */ /* 0x000fe200078e000b */
[----:B------:R-:W1:Y:S02]  /*9560*/  @P0 LDC R6, c[0x0][0x44c] ;  /* 0x00011300ff060b82 */ /* 0x000e640000000800 */
[----:B------:R-:W-:-:S04]  /*9570*/  LOP3.LUT R20, R20, 0x10, RZ, 0xc0, !PT ;  /* 0x0000001014147812 */ /* 0x000fc800078ec0ff */
[C---:B------:R-:W-:Y:S02]  /*9580*/  LOP3.LUT R14, R20.reuse, 0x20, RZ, 0xfc, !PT ;  /* 0x00000020140e7812 */ /* 0x040fe400078efcff */
[----:B------:R-:W3:Y:S01]  /*9590*/  @P0 LDC R2, c[0x0][0x450] ;  /* 0x00011400ff020b82 */ /* 0x000ee20000000800 */
[----:B0-----:R-:W-:Y:S01]  /*95a0*/  @P0 IMAD.HI.U32 R3, R5, R4, RZ ;  /* 0x0000000405030227 */ /* 0x001fe200078e00ff */
[----:B------:R-:W-:-:S03]  /*95b0*/  LOP3.LUT R12, R20, 0x40, RZ, 0xfc, !PT ;  /* 0x00000040140c7812 */ /* 0x000fc600078efcff */
[----:B------:R-:W-:Y:S01]  /*95c0*/  IMAD.MOV.U32 R4, RZ, RZ, R5 ;  /* 0x000000ffff047224 */ /* 0x000fe200078e0005 */
[----:B--2---:R-:W-:-:S05]  /*95d0*/  @P0 SHF.R.U32.HI R4, RZ, R10, R3 ;  /* 0x0000000aff040219 */ /* 0x004fca0000011603 */
[----:B------:R-:W-:Y:S02]  /*95e0*/  IMAD.MOV R7, RZ, RZ, -R4 ;  /* 0x000000ffff077224 */ /* 0x000fe400078e0a04 */
[----:B-1----:R-:W-:-:S04]  /*95f0*/  @P0 IMAD.HI.U32 R3, R11, R6, RZ ;  /* 0x000000060b030227 */ /* 0x002fc800078e00ff */
[----:B------:R-:W-:Y:S01]  /*9600*/  IMAD R7, R8, R7, R5 ;  /* 0x0000000708077224 */ /* 0x000fe200078e0205 */
[----:B------:R-:W-:Y:S02]  /*9610*/  SHF.R.S32.HI R5, RZ, 0x1f, R4 ;  /* 0x0000001fff057819 */ /* 0x000fe40000011404 */
[----:B---3--:R-:W-:Y:S02]  /*9620*/  @P0 SHF.R.U32.HI R9, RZ, R2, R3 ;  /* 0x00000002ff090219 */ /* 0x008fe40000011603 */
[----:B------:R-:W0:Y:S03]  /*9630*/  LDC.64 R2, c[0x0][0x2d0] ;  /* 0x0000b400ff027b82 */ /* 0x000e260000000a00 */
[----:B------:R-:W-:-:S04]  /*9640*/  IMAD.MOV R6, RZ, RZ, -R9 ;  /* 0x000000ffff067224 */ /* 0x000fc800078e0a09 */
[----:B------:R-:W-:Y:S01]  /*9650*/  IMAD R6, R8, R6, R11 ;  /* 0x0000000608067224 */ /* 0x000fe200078e020b */
[----:B------:R-:W-:Y:S01]  /*9660*/  SHF.R.S32.HI R11, RZ, 0x1f, R9 ;  /* 0x0000001fff0b7819 */ /* 0x000fe20000011409 */
[----:B0-----:R-:W-:-:S04]  /*9670*/  IMAD R5, R5, R2, RZ ;  /* 0x0000000205057224 */ /* 0x001fc800078e02ff */
[-C--:B------:R-:W-:Y:S02]  /*9680*/  IMAD R10, R11, R2.reuse, RZ ;  /* 0x000000020b0a7224 */ /* 0x080fe400078e02ff */
[C---:B------:R-:W-:Y:S02]  /*9690*/  IMAD R13, R4.reuse, R3, R5 ;  /* 0x00000003040d7224 */ /* 0x040fe400078e0205 */
[----:B------:R-:W-:-:S04]  /*96a0*/  IMAD.WIDE.U32 R4, R4, R2, UR4 ;  /* 0x0000000404047e25 */ /* 0x000fc8000f8e0002 */
[----:B------:R-:W-:Y:S01]  /*96b0*/  IMAD R11, R9, R3, R10 ;  /* 0x00000003090b7224 */ /* 0x000fe200078e020a */
[----:B------:R-:W-:Y:S01]  /*96c0*/  IADD3 R5, R5, R13, RZ ;  /* 0x0000000d05057210 */ /* 0x000fe20007ffe0ff */
[----:B------:R-:W-:Y:S01]  /*96d0*/  IMAD.WIDE.U32 R2, R9, R2, UR4 ;  /* 0x0000000409027e25 */ /* 0x000fe2000f8e0002 */
[----:B------:R-:W-:Y:S01]  /*96e0*/  SHF.R.S32.HI R9, RZ, 0x1f, R7 ;  /* 0x0000001fff097819 */ /* 0x000fe20000011407 */
[----:B------:R-:W-:Y:S02]  /*96f0*/  ULDC.64 UR4, c[0x0][0x2c8] ;  /* 0x0000b20000047ab9 */ /* 0x000fe40000000a00 */
[----:B------:R-:W-:-:S04]  /*9700*/  IMAD.WIDE.U32 R4, R7, UR4, R4 ;  /* 0x0000000407047c25 */ /* 0x000fc8000f8e0004 */
[----:B------:R-:W-:Y:S01]  /*9710*/  IMAD R10, R9, UR4, RZ ;  /* 0x00000004090a7c24 */ /* 0x000fe2000f8e02ff */
[----:B------:R-:W-:Y:S01]  /*9720*/  IADD3 R4, P0, R4, UR6, RZ ;  /* 0x0000000604047c10 */ /* 0x000fe2000ff1e0ff */
[----:B------:R-:W-:Y:S02]  /*9730*/  IMAD.IADD R3, R3, 0x1, R11 ;  /* 0x0000000103037824 */ /* 0x000fe400078e020b */
[----:B------:R-:W-:Y:S01]  /*9740*/  IMAD R7, R7, UR5, R10 ;  /* 0x0000000507077c24 */ /* 0x000fe2000f8e020a */
[----:B------:R-:W-:Y:S01]  /*9750*/  SHF.R.U32.HI R10, RZ, 0x1, R29 ;  /* 0x00000001ff0a7819 */ /* 0x000fe2000001161d */
[----:B------:R-:W-:-:S03]  /*9760*/  IMAD.WIDE.U32 R2, R6, UR4, R2 ;  /* 0x0000000406027c25 */ /* 0x000fc6000f8e0002 */
[----:B------:R-:W-:Y:S02]  /*9770*/  IADD3.X R5, R5, UR7, R7, P0, !PT ;  /* 0x0000000705057c10 */ /* 0x000fe400087fe407 */
[----:B------:R-:W-:-:S05]  /*9780*/  SHF.R.S32.HI R7, RZ, 0x1f, R6 ;  /* 0x0000001fff077819 */ /* 0x000fca0000011406 */
[----:B------:R-:W-:Y:S01]  /*9790*/  IMAD R7, R7, UR4, RZ ;  /* 0x0000000407077c24 */ /* 0x000fe2000f8e02ff */
[----:B------:R-:W-:Y:S02]  /*97a0*/  ULDC UR4, c[0x0][0x2b8] ;  /* 0x0000ae0000047ab9 */ /* 0x000fe40000000800 */
[----:B------:R-:W-:Y:S01]  /*97b0*/  ISETP.GE.AND P1, PT, R14, UR4, PT ;  /* 0x000000040e007c0c */ /* 0x000fe2000bf26270 */
[----:B------:R-:W-:Y:S01]  /*97c0*/  IMAD R7, R6, UR5, R7 ;  /* 0x0000000506077c24 */ /* 0x000fe2000f8e0207 */
[----:B------:R-:W-:Y:S02]  /*97d0*/  IADD3 R6, P0, R2, UR6, RZ ;  /* 0x0000000602067c10 */ /* 0x000fe4000ff1e0ff */
[----:B------:R-:W-:Y:S02]  /*97e0*/  ISETP.GE.AND P2, PT, R12, UR4, PT ;  /* 0x000000040c007c0c */ /* 0x000fe4000bf46270 */
[----:B------:R-:W-:Y:S02]  /*97f0*/  IADD3.X R7, R3, UR7, R7, P0, !PT ;  /* 0x0000000703077c10 */ /* 0x000fe400087fe407 */
[----:B------:R-:W-:Y:S01]  /*9800*/  ISETP.GE.AND P0, PT, R17, UR4, PT ;  /* 0x0000000411007c0c */ /* 0x000fe2000bf06270 */
[----:B------:R-:W-:-:S03]  /*9810*/  UMOV UR4, 0xffffffff ;  /* 0xffffffff00047882 */ /* 0x000fc60000000000 */
[----:B------:R-:W-:Y:S09]  /*9820*/  BRA.DIV UR4, `(.L_x_50) ;  /* 0x0000001e04bc7947 */ /* 0x000ff2000b800000 */
[----:B------:R-:W0:Y:S01]  /*9830*/  SHFL.IDX PT, R14, R4, RZ, 0x1e1f ;  /* 0x001e1fff040e7589 */ /* 0x000e2200000e0000 */
[----:B------:R-:W-:Y:S01]  /*9840*/  ULDC UR4, c[0x0][0x288] ;  /* 0x0000a20000047ab9 */ /* 0x000fe20000000800 */
[----:B------:R-:W-:Y:S02]  /*9850*/  IMAD R0, R0, 0xc0, R10 ;  /* 0x000000c000007824 */ /* 0x000fe400078e020a */
[----:B------:R-:W1:Y:S01]  /*9860*/  SHFL.IDX PT, R2, R5, RZ, 0x1e1f ;  /* 0x001e1fff05027589 */ /* 0x000e6200000e0000 */
[----:B------:R-:W-:Y:S02]  /*9870*/  IMAD R8, R8, UR4, RZ ;  /* 0x0000000408087c24 */ /* 0x000fe4000f8e02ff */
[C---:B------:R-:W-:Y:S01]  /*9880*/  VIADD R11, R0.reuse, 0x40 ;  /* 0x00000040000b7836 */ /* 0x040fe20000000000 */
[----:B------:R-:W2:Y:S02]  /*9890*/  SHFL.IDX PT, R9, R4, 0x1, 0x1e1f ;  /* 0x003e1f0004097f89 */ /* 0x000ea400000e0000 */
[----:B------:R-:W-:-:S02]  /*98a0*/  ISETP.GE.AND P3, PT, R0, R8, PT ;  /* 0x000000080000720c */ /* 0x000fc40003f66270 */
[----:B------:R-:W3:Y:S04]  /*98b0*/  SHFL.IDX PT, R5, R5, 0x1, 0x1e1f ;  /* 0x003e1f0005057f89 */ /* 0x000ee800000e0000 */
[----:B------:R-:W4:Y:S07]  /*98c0*/  SHFL.IDX PT, R7, R7, RZ, 0x1e1f ;  /* 0x001e1fff07077589 */ /* 0x000f2e00000e0000 */
[----:B0-----:R-:W-:-:S05]  /*98d0*/  @!P3 IADD3 R14, P4, R17, R14, RZ ;  /* 0x0000000e110eb210 */ /* 0x001fca0007f9e0ff */
[----:B-1----:R-:W-:Y:S01]  /*98e0*/  @!P3 IMAD.X R3, RZ, RZ, R2, P4 ;  /* 0x000000ffff03b224 */ /* 0x002fe200020e0602 */
[----:B------:R-:W-:Y:S01]  /*98f0*/  ISETP.GE.AND P4, PT, R11, R8, PT ;  /* 0x000000080b00720c */ /* 0x000fe20003f86270 */
[----:B------:R-:W-:Y:S02]  /*9900*/  @!P3 IMAD.MOV.U32 R2, RZ, RZ, R14 ;  /* 0x000000ffff02b224 */ /* 0x000fe400078e000e */
[----:B------:R0:W1:Y:S04]  /*9910*/  SHFL.IDX PT, R14, R6, RZ, 0x1e1f ;  /* 0x001e1fff060e7589 */ /* 0x00006800000e0000 */
[----:B------:R-:W-:Y:S04]  /*9920*/  @!P3 LDGSTS.E.BYPASS.LTC128B.128 [R28+0xf000], desc[UR52][R2.64], !P0 ;  /* 0x0f000000021cbfae */ /* 0x000fe8000c101d74 */
[----:B------:R-:W-:Y:S04]  /*9930*/  @!P3 LDGSTS.E.BYPASS.LTC128B.128 [R28+0x10800], desc[UR52][R2.64+0x20], !P1 ;  /* 0x10800020021cbfae */ /* 0x000fe8000c901d74 */
[----:B------:R5:W-:Y:S01]  /*9940*/  @!P3 LDGSTS.E.BYPASS.LTC128B.128 [R28+0x12000], desc[UR52][R2.64+0x40], !P2 ;  /* 0x12000040021cbfae */ /* 0x000be2000d101d74 */
[----:B--2---:R-:W-:-:S05]  /*9950*/  @!P4 IADD3 R9, P3, R17, R9, RZ ;  /* 0x000000091109c210 */ /* 0x004fca0007f7e0ff */
[----:B---3--:R-:W-:Y:S02]  /*9960*/  @!P4 IMAD.X R4, RZ, RZ, R5, P3 ;  /* 0x000000ffff04c224 */ /* 0x008fe400018e0605 */
[----:B-----5:R-:W-:Y:S02]  /*9970*/  @!P4 IMAD.MOV.U32 R2, RZ, RZ, R9 ;  /* 0x000000ffff02c224 */ /* 0x020fe400078e0009 */
[----:B------:R-:W-:-:S05]  /*9980*/  @!P4 IMAD.MOV.U32 R3, RZ, RZ, R4 ;  /* 0x000000ffff03c224 */ /* 0x000fca00078e0004 */
[----:B------:R0:W-:Y:S04]  /*9990*/  @!P4 LDGSTS.E.BYPASS.LTC128B.128 [R28+0xf800], desc[UR52][R2.64], !P0 ;  /* 0x0f800000021ccfae */ /* 0x0001e8000c101d74 */
[----:B------:R0:W-:Y:S04]  /*99a0*/  @!P4 LDGSTS.E.BYPASS.LTC128B.128 [R28+0x11000], desc[UR52][R2.64+0x20], !P1 ;  /* 0x11000020021ccfae */ /* 0x0001e8000c901d74 */
[----:B-1--4-:R0:W-:Y:S02]  /*99b0*/  @!P4 LDGSTS.E.BYPASS.LTC128B.128 [R28+0x12800], desc[UR52][R2.64+0x40], !P2 ;  /* 0x12800040021ccfae */ /* 0x0121e4000d101d74 */
.L_x_113:
[----:B0-----:R-:W-:Y:S01]  /*99c0*/  VIADD R3, R0, 0x80 ;  /* 0x0000008000037836 */ /* 0x001fe20000000000 */
[----:B------:R-:W-:Y:S04]  /*99d0*/  BSSY B0, `(.L_x_51) ;  /* 0x000000b000007945 */ /* 0x000fe80003800000 */
[----:B------:R-:W-:-:S13]  /*99e0*/  ISETP.GE.AND P3, PT, R3, R8, PT ;  /* 0x000000080300720c */ /* 0x000fda0003f66270 */
[----:B------:R-:W-:Y:S05]  /*99f0*/  @P3 BRA `(.L_x_52) ;  /* 0x0000000000203947 */ /* 0x000fea0003800000 */
[----:B------:R-:W-:-:S05]  /*9a00*/  IADD3 R2, P3, R17, R14, RZ ;  /* 0x0000000e11027210 */ /* 0x000fca0007f7e0ff */
[----:B------:R-:W-:-:S05]  /*9a10*/  IMAD.X R3, RZ, RZ, R7, P3 ;  /* 0x000000ffff037224 */ /* 0x000fca00018e0607 */
[----:B------:R-:W-:Y:S01]  /*9a20*/  @!PT LDS RZ, [RZ] ;  /* 0x00000000fffff984 */ /* 0x000fe20000000800 */
[----:B------:R-:W-:Y:S01]  /*9a30*/  @!PT LDS RZ, [RZ] ;  /* 0x00000000fffff984 */ /* 0x000fe20000000800 */
[----:B------:R-:W-:Y:S01]  /*9a40*/  @!PT LDS RZ, [RZ] ;  /* 0x00000000fffff984 */ /* 0x000fe20000000800 */
[----:B------:R0:W-:Y:S04]  /*9a50*/  LDGSTS.E.BYPASS.LTC128B.128 [R28+0x10000], desc[UR52][R2.64], !P0 ;  /* 0x10000000021c7fae */ /* 0x0001e8000c101d74 */
[----:B------:R0:W-:Y:S04]  /*9a60*/  LDGSTS.E.BYPASS.LTC128B.128 [R28+0x11800], desc[UR52][R2.64+0x20], !P1 ;  /* 0x11800020021c7fae */ /* 0x0001e8000c901d74 */
[----:B------:R0:W-:Y:S02]  /*9a70*/  LDGSTS.E.BYPASS.LTC128B.128 [R28+0x13000], desc[UR52][R2.64+0x40], !P2 ;  /* 0x13000040021c7fae */ /* 0x0001e4000d101d74 */
.L_x_52:
[----:B------:R-:W-:Y:S05]  /*9a80*/  BSYNC B0 ;  /* 0x0000000000007941 */ /* 0x000fea0003800000 */
.L_x_51:
[----:B------:R-:W-:Y:S01]  /*9a90*/  NOP ;  /* 0x0000000000007918 */ /* 0x000fe20000000000 */
[----:B------:R-:W-:Y:S01]  /*9aa0*/  SYNCS.ARRIVE.TRANS64.RED.A0T1 RZ, [UR40+0x19c00], RZ ;  /* 0x019c00ffffff79a7 */ /* 0x000fe20008200428 */
[----:B------:R-:W-:Y:S01]  /*9ab0*/  ARRIVES.LDGSTSBAR.64.TRANSCNT [UR40+0x19c00] ;  /* 0x019c0000ff0079b0 */ /* 0x000fe20008000aa8 */
[----:B------:R-:W-:Y:S01]  /*9ac0*/  NOP ;  /* 0x0000000000007918 */ /* 0x000fe20000000000 */
[----:B------:R-:W-:Y:S01]  /*9ad0*/  ULOP3.LUT UR4, UR46, 0x1, URZ, 0xc, !UPT ;  /* 0x000000012e047892 */ /* 0x000fe2000f8e0c3f */
[----:B------:R-:W-:Y:S05]  /*9ae0*/  SYNCS.ARRIVE.TRANS64.A1T0 RZ, [UR40+0x19c00], RZ ;  /* 0x019c00ffffff79a7 */ /* 0x000fea0008100028 */
[----:B------:R-:W-:-:S05]  /*9af0*/  IMAD.U32 R0, RZ, RZ, UR4 ;  /* 0x00000004ff007e24 */ /* 0x000fca000f8e00ff */
[----:B------:R-:W-:-:S04]  /*9b00*/  SHF.L.U32 R0, R0, 0x1f, RZ ;  /* 0x0000001f00007819 */ /* 0x000fc800000006ff */
[----:B------:R-:W1:Y:S02]  /*9b10*/  SYNCS.PHASECHK.TRANS64.TRYWAIT P0, [UR40+0x19c20], R0 ;  /* 0x019c2000ff0075a7 */ /* 0x000e640008000168 */
[----:B-1----:R-:W-:Y:S05]  /*9b20*/  @!P0 BRA `(.L_x_53) ;  /* 0x0000001c00e88947 */ /* 0x002fea0003800000 */
.L_x_114:
[----:B------:R-:W-:-:S06]  /*9b30*/  UISETP.GE.AND UP0, UPT, UR39, 0x81, UPT ;  /* 0x000000812700788c */ /* 0x000fcc000bf06270 */
[----:B------:R-:W-:-:S13]  /*9b40*/  PLOP3.LUT P0, PT, PT, PT, UP0, 0x80, 0x0 ;  /* 0x000000000000781c */ /* 0x000fda0003f0f008 */
[----:B------:R-:W-:Y:S05]  /*9b50*/  @!P0 BRA `(.L_x_54) ;  /* 0x0000000c00e48947 */ /* 0x000fea0003800000 */
[----:B------:R-:W-:Y:S01]  /*9b60*/  ULEA.HI.SX32 UR4, UR38, 0xfffffffe, 0x19 ;  /* 0xfffffffe26047891 */ /* 0x000fe2000f8fca3f */
[----:B------:R-:W-:Y:S01]  /*9b70*/  IMAD.MOV.U32 R4, RZ, RZ, R19 ;  /* 0x000000ffff047224 */ /* 0x000fe200078e0013 */
[----:B------:R-:W-:-:S04]  /*9b80*/  MOV R5, R18 ;  /* 0x0000001200057202 */ /* 0x000fc80000000f00 */
[----:B0-----:R-:W-:-:S07]  /*9b90*/  IMAD.U32 R0, RZ, RZ, UR4 ;  /* 0x00000004ff007e24 */ /* 0x001fce000f8e00ff */
.L_x_78:
[----:B------:R-:W-:Y:S01]  /*9ba0*/  LOP3.LUT P1, RZ, R22, 0x2, RZ, 0xc0, !PT ;  /* 0x0000000216ff7812 */ /* 0x000fe2000782c0ff */
[----:B------:R-:W-:Y:S01]  /*9bb0*/  VIADD R18, R5, 0x1 ;  /* 0x0000000105127836 */ /* 0x000fe20000000000 */
[----:B------:R-:W-:Y:S04]  /*9bc0*/  BSSY B0, `(.L_x_55) ;  /* 0x00000a3000007945 */ /* 0x000fe80003800000 */
[----:B------:R-:W-:-:S04]  /*9bd0*/  ISETP.NE.AND P0, PT, R18, 0x2, PT ;  /* 0x000000021200780c */ /* 0x000fc80003f05270 */
[----:B------:R-:W-:Y:S02]  /*9be0*/  SEL R19, RZ, 0x1, P0 ;  /* 0x00000001ff137807 */ /* 0x000fe40000000000 */
[----:B------:R-:W-:Y:S02]  /*9bf0*/  SEL R18, R18, RZ, P0 ;  /* 0x000000ff12127207 */ /* 0x000fe40000000000 */
[----:B------:R-:W-:Y:S01]  /*9c00*/  LOP3.LUT R19, R4, R19, RZ, 0x3c, !PT ;  /* 0x0000001304137212 */ /* 0x000fe200078e3cff */
[----:B01----:R-:W-:Y:S06]  /*9c10*/  @!P1 BRA `(.L_x_56) ;  /* 0x0000000800749947 */ /* 0x003fec0003800000 */
[----:B------:R-:W-:Y:S01]  /*9c20*/  LOP3.LUT P1, RZ, R22, 0x1, RZ, 0xc0, !PT ;  /* 0x0000000116ff7812 */ /* 0x000fe2000782c0ff */
[----:B------:R-:W-:-:S12]  /*9c30*/  IMAD.MOV.U32 R3, RZ, RZ, R0 ;  /* 0x000000ffff037224 */ /* 0x000fd800078e0000 */
[----:B------:R-:W-:Y:S05]  /*9c40*/  @!P1 BRA `(.L_x_57) ;  /* 0x00000000004c9947 */ /* 0x000fea0003800000 */
[----:B------:R-:W0:Y:S01]  /*9c50*/  LDC R6, c[0x0][0x43c] ;  /* 0x00010f00ff067b82 */ /* 0x000e220000000800 */
[----:B------:R-:W-:Y:S01]  /*9c60*/  IMAD.MOV.U32 R7, RZ, RZ, R0 ;  /* 0x000000ffff077224 */ /* 0x000fe200078e0000 */
[----:B------:R-:W-:Y:S01]  /*9c70*/  ULDC.64 UR4, c[0x0][0x428] ;  /* 0x00010a0000047ab9 */ /* 0x000fe20000000a00 */
[----:B0-----:R-:W-:-:S13]  /*9c80*/  ISETP.NE.AND P0, PT, R6, 0x1, PT ;  /* 0x000000010600780c */ /* 0x001fda0003f05270 */
[----:B------:R-:W0:Y:S02]  /*9c90*/  @P0 LDC.64 R2, c[0x0][0x440] ;  /* 0x00011000ff020b82 */ /* 0x000e240000000a00 */
[----:B0-----:R-:W-:-:S05]  /*9ca0*/  @P0 IMAD.HI.U32 R2, R0, R2, RZ ;  /* 0x0000000200020227 */ /* 0x001fca00078e00ff */
[----:B------:R-:W-:Y:S01]  /*9cb0*/  @P0 SHF.R.U32.HI R7, RZ, R3, R2 ;  /* 0x00000003ff070219 */ /* 0x000fe20000011602 */
[----:B------:R-:W-:-:S03]  /*9cc0*/  IMAD R2, R24, UR4, RZ ;  /* 0x0000000418027c24 */ /* 0x000fc6000f8e02ff */
[--C-:B------:R-:W-:Y:S01]  /*9cd0*/  SHF.R.S32.HI R3, RZ, 0x1f, R7.reuse ;  /* 0x0000001fff037819 */ /* 0x100fe20000011407 */
[----:B------:R-:W-:Y:S02]  /*9ce0*/  IMAD R9, R23, UR5, R2 ;  /* 0x0000000517097c24 */ /* 0x000fe4000f8e0202 */
[----:B------:R-:W-:-:S04]  /*9cf0*/  IMAD.MOV.U32 R2, RZ, RZ, R7 ;  /* 0x000000ffff027224 */ /* 0x000fc800078e0007 */
[----:B------:R-:W-:Y:S01]  /*9d00*/  IMAD.WIDE.U32 R2, R23, UR4, R2 ;  /* 0x0000000417027c25 */ /* 0x000fe2000f8e0002 */
[----:B------:R-:W-:-:S03]  /*9d10*/  ULDC.64 UR4, c[0x0][0x418] ;  /* 0x0001060000047ab9 */ /* 0x000fc60000000a00 */
[----:B------:R-:W-:Y:S01]  /*9d20*/  IMAD.IADD R3, R9, 0x1, R3 ;  /* 0x0000000109037824 */ /* 0x000fe200078e0203 */
[----:B------:R-:W-:-:S04]  /*9d30*/  LEA R16, P0, R2, UR4, 0x2 ;  /* 0x0000000402107c11 */ /* 0x000fc8000f8010ff */
[----:B------:R-:W-:-:S05]  /*9d40*/  LEA.HI.X R17, R2, UR5, R3, 0x2, P0 ;  /* 0x0000000502117c11 */ /* 0x000fca00080f1403 */
[----:B------:R0:W5:Y:S01]  /*9d50*/  LDG.E R16, desc[UR52][R16.64] ;  /* 0x0000003410107981 */ /* 0x000162000c1e1900 */
[----:B------:R-:W-:-:S04]  /*9d60*/  IMAD.MOV R3, RZ, RZ, -R7 ;  /* 0x000000ffff037224 */ /* 0x000fc800078e0a07 */
[----:B------:R-:W-:-:S07]  /*9d70*/  IMAD R3, R6, R3, R0 ;  /* 0x0000000306037224 */ /* 0x000fce00078e0200 */
.L_x_57:
[----:B------:R-:W-:Y:S01]  /*9d80*/  LEA R6, R18, UR40, 0x3 ;  /* 0x0000002812067c11 */ /* 0x000fe2000f8e18ff */
[----:B------:R-:W-:Y:S01]  /*9d90*/  BSSY B1, `(.L_x_58) ;  /* 0x0000005000017945 */ /* 0x000fe20003800000 */
[----:B------:R-:W-:Y:S02]  /*9da0*/  SHF.L.U32 R2, R19, 0x1f, RZ ;  /* 0x0000001f13027819 */ /* 0x000fe400000006ff */
[----:B------:R-:W-:Y:S02]  /*9db0*/  ISETP.NE.AND P1, PT, R29, RZ, PT ;  /* 0x000000ff1d00720c */ /* 0x000fe40003f25270 */
[----:B------:R-:W1:Y:S02]  /*9dc0*/  SYNCS.PHASECHK.TRANS64.TRYWAIT P0, [R6+URZ+0x19c80], R2 ;  /* 0x019c8002060075a7 */ /* 0x000e64000800017f */
[----:B-1----:R-:W-:Y:S09]  /*9dd0*/  @!P0 BRA `(.L_x_59) ;  /* 0x0000001c00548947 */ /* 0x002ff20003800000 */
.L_x_115:
[----:B------:R-:W-:Y:S05]  /*9de0*/  BSYNC B1 ;  /* 0x0000000000017941 */ /* 0x000fea0003800000 */
.L_x_58:
[----:B------:R-:W-:Y:S04]  /*9df0*/  BSSY B1, `(.L_x_60) ;  /* 0x0000009000017945 */ /* 0x000fe80003800000 */
        /* <DEDUP_REMOVED lines=8> */
.L_x_61:
[----:B------:R-:W-:Y:S05]  /*9e80*/  BSYNC B1 ;  /* 0x0000000000017941 */ /* 0x000fea0003800000 */
.L_x_60:
[----:B------:R-:W-:Y:S01]  /*9e90*/  IMAD.MOV.U32 R7, RZ, RZ, RZ ;  /* 0x000000ffff077224 */ /* 0x000fe200078e00ff */
[----:B------:R-:W-:Y:S01]  /*9ea0*/  UIADD3 UR4, UP0, UR50, 0x470, URZ ;  /* 0x0000047032047890 */ /* 0x000fe2000ff1e03f */
[----:B------:R-:W-:Y:S01]  /*9eb0*/  IMAD.U32 R9, RZ, RZ, UR40 ;  /* 0x00000028ff097e24 */ /* 0x000fe2000f8e00ff */
[----:B------:R-:W-:Y:S01]  /*9ec0*/  PLOP3.LUT P0, PT, PT, PT, PT, 0x80, 0x0 ;  /* 0x000000000000781c */ /* 0x000fe20003f0f070 */
[----:B------:R-:W-:Y:S01]  /*9ed0*/  UMOV UR6, 0x0 ;  /* 0x0000000000067882 */ /* 0x000fe20000000000 */
[----:B------:R-:W-:Y:S01]  /*9ee0*/  R2UR UR10, R7 ;  /* 0x00000000070a72ca */ /* 0x000fe200000e0000 */
[----:B------:R-:W-:Y:S01]  /*9ef0*/  IMAD R8, R18, 0x3000, R9 ;  /* 0x0000300012087824 */ /* 0x000fe200078e0209 */
[----:B------:R-:W-:Y:S01]  /*9f00*/  UIADD3.X UR5, URZ, UR51, URZ, UP0, !UPT ;  /* 0x000000333f057290 */ /* 0x000fe200087fe43f */
[----:B------:R-:W-:Y:S01]  /*9f10*/  IMAD.SHL.U32 R9, R3, 0x80, RZ ;  /* 0x0000008003097824 */ /* 0x000fe200078e00ff */
[----:B------:R-:W-:Y:S01]  /*9f20*/  UMOV UR7, 0x14f00000 ;  /* 0x14f0000000077882 */ /* 0x000fe20000000000 */
[----:B------:R-:W-:-:S02]  /*9f30*/  VIADD R3, R6, 0x19c70 ;  /* 0x00019c7006037836 */ /* 0x000fc40000000000 */
[----:B------:R-:W-:-:S08]  /*9f40*/  VIADD R10, R8, 0x9000 ;  /* 0x00009000080a7836 */ /* 0x000fd00000000000 */
.L_x_62:
[----:B------:R-:W-:-:S13]  /*9f50*/  @P0 ELECT P2, URZ, PT ;  /* 0x00000000003f082f */ /* 0x000fda0003840000 */
[----:B-----5:R-:W-:Y:S01]  /*9f60*/  @P2 R2UR UR13, R16 ;  /* 0x00000000100d22ca */ /* 0x020fe200000e0000 */
[----:B------:R-:W-:Y:S01]  /*9f70*/  UMOV UR12, UR36 ;  /* 0x00000024000c7c82 */ /* 0x000fe20008000000 */
[----:B------:R-:W-:Y:S02]  /*9f80*/  @P2 R2UR UR11, R9 ;  /* 0x00000000090b22ca */ /* 0x000fe400000e0000 */
[----:B------:R-:W-:Y:S02]  /*9f90*/  @P2 R2UR UR9, R3 ;  /* 0x00000000030922ca */ /* 0x000fe400000e0000 */
[----:B------:R-:W-:Y:S02]  /*9fa0*/  @P2 R2UR UR8, R10 ;  /* 0x000000000a0822ca */ /* 0x000fe400000e0000 */
[----:B------:R-:W-:Y:S02]  /*9fb0*/  @P2 PLOP3.LUT P0, PT, P2, PT, PT, 0x8, 0x0 ;  /* 0x000000000000281c */ /* 0x000fe4000170e170 */
[----:B------:R-:W-:-:S09]  /*9fc0*/  PLOP3.LUT P2, PT, PT, PT, PT, 0x8, 0x0 ;  /* 0x000000000000781c */ /* 0x000fd20003f4e170 */
[----:B------:R2:W-:Y:S02]  /*9fd0*/  UTMALDG.4D [UR8], [UR4], desc[UR6] ;  /* 0x00000608040075b4 */ /* 0x0005e40008019000 */
[----:B--2---:R-:W-:Y:S05]  /*9fe0*/  @P0 BRA.U.ANY `(.L_x_62) ;  /* 0xfffffffd00d80947 */ /* 0x004fea000393ffff */
[----:B------:R-:W-:Y:S01]  /*9ff0*/  IMAD.MOV.U32 R10, RZ, RZ, 0x20 ;  /* 0x00000020ff0a7424 */ /* 0x000fe200078e00ff */
[----:B------:R-:W-:Y:S01]  /*a000*/  PLOP3.LUT P0, PT, PT, PT, PT, 0x80, 0x0 ;  /* 0x000000000000781c */ /* 0x000fe20003f0f070 */
[----:B------:R-:W-:Y:S01]  /*a010*/  UMOV UR6, 0x0 ;  /* 0x0000000000067882 */ /* 0x000fe20000000000 */
[----:B------:R-:W-:Y:S01]  /*a020*/  IADD3 R11, R8, 0xa000, RZ ;  /* 0x0000a000080b7810 */ /* 0x000fe20007ffe0ff */
[----:B------:R-:W-:Y:S01]  /*a030*/  UMOV UR7, 0x14f00000 ;  /* 0x14f0000000077882 */ /* 0x000fe20000000000 */
[----:B------:R-:W-:-:S15]  /*a040*/  R2UR UR10, R10 ;  /* 0x000000000a0a72ca */ /* 0x000fde00000e0000 */
.L_x_63:
[----:B------:R-:W-:-:S13]  /*a050*/  @P0 ELECT P2, URZ, PT ;  /* 0x00000000003f082f */ /* 0x000fda0003840000 */
[----:B------:R-:W-:Y:S01]  /*a060*/  @P2 R2UR UR13, R16 ;  /* 0x00000000100d22ca */ /* 0x000fe200000e0000 */
        /* <DEDUP_REMOVED lines=10> */
[----:B------:R-:W-:Y:S01]  /*a110*/  VIADD R12, R8, 0xb000 ;  /* 0x0000b000080c7836 */ /* 0x000fe20000000000 */
[----:B------:R-:W-:Y:S01]  /*a120*/  UMOV UR6, 0x0 ;  /* 0x0000000000067882 */ /* 0x000fe20000000000 */
[----:B------:R-:W-:Y:S01]  /*a130*/  UMOV UR7, 0x14f00000 ;  /* 0x14f0000000077882 */ /* 0x000fe20000000000 */
[----:B------:R-:W-:-:S15]  /*a140*/  R2UR UR10, R11 ;  /* 0x000000000b0a72ca */ /* 0x000fde00000e0000 */
.L_x_64:
        /* <DEDUP_REMOVED lines=10> */
[----:B------:R-:W2:Y:S01]  /*a1f0*/  SYNCS.PHASECHK.TRANS64.TRYWAIT P0, [R6+URZ+0x19c40], R2 ;  /* 0x019c4002060075a7 */ /* 0x000ea2000800017f */
[----:B------:R-:W-:Y:S04]  /*a200*/  BSSY B1, `(.L_x_65) ;  /* 0x0000002000017945 */ /* 0x000fe80003800000 */
[----:B--2---:R-:W-:Y:S05]  /*a210*/  @!P0 BRA `(.L_x_66) ;  /* 0x0000001800588947 */ /* 0x004fea0003800000 */
.L_x_116:
[----:B------:R-:W-:Y:S05]  /*a220*/  BSYNC B1 ;  /* 0x0000000000017941 */ /* 0x000fea0003800000 */
.L_x_65:
[----:B------:R-:W-:Y:S01]  /*a230*/  BSSY B1, `(.L_x_67) ;  /* 0x000000b000017945 */ /* 0x000fe20003800000 */
[----:B-12---:R-:W-:Y:S02]  /*a240*/  IMAD.MOV.U32 R2, RZ, RZ, 0x0 ;  /* 0x00000000ff027424 */ /* 0x006fe400078e00ff */
[----:B------:R-:W-:Y:S01]  /*a250*/  IMAD.MOV.U32 R3, RZ, RZ, 0x14f00000 ;  /* 0x14f00000ff037424 */ /* 0x000fe200078e00ff */
[----:B------:R-:W-:Y:S06]  /*a260*/  @P1 BRA `(.L_x_68) ;  /* 0x00000000001c1947 */ /* 0x000fec0003800000 */
[----:B------:R-:W1:Y:S02]  /*a270*/  S2R R12, SR_TID.X ;  /* 0x00000000000c7919 */ /* 0x000e640000002100 */
[----:B-1----:R-:W-:Y:S01]  /*a280*/  LOP3.LUT R13, R12, 0x1f, RZ, 0xc0, !PT ;  /* 0x0000001f0c0d7812 */ /* 0x002fe200078ec0ff */
[----:B------:R-:W-:-:S03]  /*a290*/  IMAD.MOV.U32 R12, RZ, RZ, 0x3000 ;  /* 0x00003000ff0c7424 */ /* 0x000fc600078e00ff */
[----:B------:R-:W-:Y:S01]  /*a2a0*/  ISETP.NE.AND P0, PT, R13, RZ, PT ;  /* 0x000000ff0d00720c */ /* 0x000fe20003f05270 */
[----:B------:R1:W-:-:S12]  /*a2b0*/  SYNCS.ARRIVE.TRANS64 RZ, [R6+URZ+0x19c30], R12 ;  /* 0x019c300c06ff79a7 */ /* 0x0003d8000800003f */
[----:B-1----:R-:W-:Y:S05]  /*a2c0*/  @!P0 BRA `(.L_x_68) ;  /* 0x0000000000048947 */ /* 0x002fea0003800000 */
[----:B------:R-:W-:Y:S01]  /*a2d0*/  BPT.TRAP 0x1 ;  /* 0x000000040000795c */ /* 0x000fe20000300000 */
.L_x_68:
[----:B------:R-:W-:Y:S05]  /*a2e0*/  BSYNC B1 ;  /* 0x0000000000017941 */ /* 0x000fea0003800000 */
.L_x_67:
[----:B------:R-:W-:Y:S01]  /*a2f0*/  R2UR UR6, R2 ;  /* 0x00000000020672ca */ /* 0x000fe200000e0000 */
[----:B------:R-:W-:Y:S01]  /*a300*/  UIADD3 UR4, UP0, UR50, 0x370, URZ ;  /* 0x0000037032047890 */ /* 0x000fe2000ff1e03f */
[----:B------:R-:W-:Y:S01]  /*a310*/  R2UR UR7, R3 ;  /* 0x00000000030772ca */ /* 0x000fe200000e0000 */
[----:B------:R-:W-:Y:S01]  /*a320*/  VIADD R6, R6, 0x19c30 ;  /* 0x00019c3006067836 */ /* 0x000fe20000000000 */
[----:B------:R-:W-:Y:S01]  /*a330*/  R2UR UR10, R7 ;  /* 0x00000000070a72ca */ /* 0x000fe200000e0000 */
[----:B------:R-:W-:Y:S01]  /*a340*/  VIADD R7, R8, 0x13800 ;  /* 0x0001380008077836 */ /* 0x000fe20000000000 */
[----:B------:R-:W-:Y:S01]  /*a350*/  PLOP3.LUT P0, PT, PT, PT, PT, 0x80, 0x0 ;  /* 0x000000000000781c */ /* 0x000fe20003f0f070 */
[----:B------:R-:W-:-:S12]  /*a360*/  UIADD3.X UR5, URZ, UR51, URZ, UP0, !UPT ;  /* 0x000000333f057290 */ /* 0x000fd800087fe43f */
.L_x_69:
        /* <DEDUP_REMOVED lines=9> */
[----:B-1----:R-:W-:Y:S05]  /*a400*/  @P0 BRA.U.ANY `(.L_x_69) ;  /* 0xfffffffd00d80947 */ /* 0x002fea000393ffff */
[----:B------:R-:W-:Y:S01]  /*a410*/  R2UR UR10, R10 ;  /* 0x000000000a0a72ca */ /* 0x000fe200000e0000 */
[----:B------:R-:W-:Y:S01]  /*a420*/  VIADD R7, R8, 0x14800 ;  /* 0x0001480008077836 */ /* 0x000fe20000000000 */
[----:B------:R-:W-:Y:S02]  /*a430*/  R2UR UR6, R2 ;  /* 0x00000000020672ca */ /* 0x000fe400000e0000 */
[----:B------:R-:W-:Y:S02]  /*a440*/  R2UR UR7, R3 ;  /* 0x00000000030772ca */ /* 0x000fe400000e0000 */
[----:B------:R-:W-:-:S13]  /*a450*/  PLOP3.LUT P0, PT, PT, PT, PT, 0x80, 0x0 ;  /* 0x000000000000781c */ /* 0x000fda0003f0f070 */
.L_x_70:
        /* <DEDUP_REMOVED lines=15> */
.L_x_71:
        /* <DEDUP_REMOVED lines=10> */
.L_x_56:
[----:B------:R-:W-:Y:S05]  /*a5f0*/  BSYNC B0 ;  /* 0x0000000000007941 */ /* 0x000fea0003800000 */
.L_x_55:
[----:B------:R-:W-:-:S06]  /*a600*/  UISETP.NE.AND UP0, UPT, UR41, 0x3, UPT ;  /* 0x000000032900788c */ /* 0x000fcc000bf05270 */
[----:B------:R-:W-:-:S13]  /*a610*/  PLOP3.LUT P0, PT, PT, PT, UP0, 0x80, 0x0 ;  /* 0x000000000000781c */ /* 0x000fda0003f0f008 */
[----:B------:R-:W-:Y:S05]  /*a620*/  @!P0 BRA `(.L_x_72) ;  /* 0x0000000000048947 */ /* 0x000fea0003800000 */
[----:B------:R-:W-:Y:S01]  /*a630*/  BPT.TRAP 0x1 ;  /* 0x000000040000795c */ /* 0x000fe20000300000 */
.L_x_72:
[----:B------:R-:W-:Y:S01]  /*a640*/  LOP3.LUT R2, R4, 0x1, RZ, 0x3c, !PT ;  /* 0x0000000104027812 */ /* 0x000fe200078e3cff */
[----:B------:R-:W-:Y:S01]  /*a650*/  IMAD.U32 R6, RZ, RZ, UR47 ;  /* 0x0000002fff067e24 */ /* 0x000fe2000f8e00ff */
[----:B------:R-:W-:Y:S01]  /*a660*/  LEA R3, R5, UR40, 0x3 ;  /* 0x0000002805037c11 */ /* 0x000fe2000f8e18ff */
[----:B------:R-:W-:Y:S01]  /*a670*/  BSSY B0, `(.L_x_73) ;  /* 0x0000005000007945 */ /* 0x000fe20003800000 */
[----:B------:R-:W-:Y:S02]  /*a680*/  SHF.L.U32 R2, R2, 0x1f, RZ ;  /* 0x0000001f02027819 */ /* 0x000fe400000006ff */
[----:B------:R-:W-:Y:S02]  /*a690*/  ISETP.NE.AND P1, PT, R6, 0x3, PT ;  /* 0x000000030600780c */ /* 0x000fe40003f25270 */
[----:B------:R-:W1:Y:S02]  /*a6a0*/  SYNCS.PHASECHK.TRANS64.TRYWAIT P0, [R3+URZ+0x19c70], R2 ;  /* 0x019c7002030075a7 */ /* 0x000e64000800017f */
[----:B-1----:R-:W-:Y:S09]  /*a6b0*/  @!P0 BRA `(.L_x_74) ;  /* 0x0000001400448947 */ /* 0x002ff20003800000 */
.L_x_117:
[----:B------:R-:W-:Y:S05]  /*a6c0*/  BSYNC B0 ;  /* 0x0000000000007941 */ /* 0x000fea0003800000 */
.L_x_73:
[----:B------:R-:W-:Y:S05]  /*a6d0*/  @!P1 BRA `(.L_x_75) ;  /* 0x0000000000049947 */ /* 0x000fea0003800000 */
[----:B------:R-:W-:Y:S01]  /*a6e0*/  BPT.TRAP 0x1 ;  /* 0x000000040000795c */ /* 0x000fe20000300000 */
.L_x_75:
[----:B-1----:R-:W-:Y:S01]  /*a6f0*/  SHF.L.U32 R2, R4, 0x1f, RZ ;  /* 0x0000001f04027819 */ /* 0x002fe200000006ff */
[----:B------:R-:W-:-:S03]  /*a700*/  IMAD R10, R5, 0x3000, RZ ;  /* 0x00003000050a7824 */ /* 0x000fc600078e02ff */
[----:B------:R-:W1:Y:S02]  /*a710*/  SYNCS.PHASECHK.TRANS64.TRYWAIT P0, [R3+URZ+0x19c60], R2 ;  /* 0x019c6002030075a7 */ /* 0x000e64000800017f */
[----:B-1----:R-:W-:Y:S05]  /*a720*/  @!P0 BRA `(.L_x_76) ;  /* 0x00000014003c8947 */ /* 0x002fea0003800000 */
.L_x_118:
[C---:B-1----:R-:W-:Y:S01]  /*a730*/  LOP3.LUT R2, R10.reuse, R27, RZ, 0xfc, !PT ;  /* 0x0000001b0a027212 */ /* 0x042fe200078efcff */
[----:B------:R-:W-:Y:S05]  /*a740*/  WARPSYNC.ALL ;  /* 0x0000000000007948 */ /* 0x000fea0003800000 */
[----:B------:R-:W1:Y:S01]  /*a750*/  LDSM.16.MT88.4 R4, [R2+UR40+0x9000] ;  /* 0x009000280204783b */ /* 0x000e620008004200 */
[----:B------:R-:W-:-:S05]  /*a760*/  LOP3.LUT R12, R10, R25, RZ, 0xfc, !PT ;  /* 0x000000190a0c7212 */ /* 0x000fca00078efcff */
[----:B------:R-:W-:Y:S01]  /*a770*/  VIADD R12, R12, UR40 ;  /* 0x000000280c0c7c36 */ /* 0x000fe20008000000 */
[C-C-:B-1----:R-:W-:Y:S02]  /*a780*/  PRMT R8, R4.reuse, 0x6420, R5.reuse ;  /* 0x0000642004087816 */ /* 0x142fe40000000005 */
[----:B------:R-:W-:Y:S02]  /*a790*/  PRMT R9, R4, 0x7531, R5 ;  /* 0x0000753104097816 */ /* 0x000fe40000000005 */
[C-C-:B------:R-:W-:Y:S02]  /*a7a0*/  PRMT R10, R6.reuse, 0x6420, R7.reuse ;  /* 0x00006420060a7816 */ /* 0x140fe40000000007 */
[----:B------:R-:W-:-:S05]  /*a7b0*/  PRMT R11, R6, 0x7531, R7 ;  /* 0x00007531060b7816 */ /* 0x000fca0000000007 */
[----:B------:R-:W-:Y:S04]  /*a7c0*/  STSM.16.M88.4 [R12+0x3000], R8 ;  /* 0x003000080c007844 */ /* 0x000fe80000000200 */
[----:B------:R-:W1:Y:S02]  /*a7d0*/  LDSM.16.MT88.4 R4, [R2+UR40+0xa000] ;  /* 0x00a000280204783b */ /* 0x000e640008004200 */
[C-C-:B-1----:R-:W-:Y:S02]  /*a7e0*/  PRMT R8, R4.reuse, 0x6420, R5.reuse ;  /* 0x0000642004087816 */ /* 0x142fe40000000005 */
[----:B------:R-:W-:Y:S02]  /*a7f0*/  PRMT R9, R4, 0x7531, R5 ;  /* 0x0000753104097816 */ /* 0x000fe40000000005 */
[----:B------:R-:W-:-:S02]  /*a800*/  PRMT R10, R6, 0x6420, R7 ;  /* 0x00006420060a7816 */ /* 0x000fc40000000007 */
[----:B------:R-:W-:-:S05]  /*a810*/  PRMT R11, R6, 0x7531, R7 ;  /* 0x00007531060b7816 */ /* 0x000fca0000000007 */
[----:B------:R-:W-:Y:S04]  /*a820*/  STSM.16.M88.4 [R12+0x4000], R8 ;  /* 0x004000080c007844 */ /* 0x000fe80000000200 */
[----:B------:R-:W1:Y:S02]  /*a830*/  LDSM.16.MT88.4 R4, [R2+UR40+0xb000] ;  /* 0x00b000280204783b */ /* 0x000e640008004200 */
[C-C-:B-1----:R-:W-:Y:S02]  /*a840*/  PRMT R8, R4.reuse, 0x6420, R5.reuse ;  /* 0x0000642004087816 */ /* 0x142fe40000000005 */
[----:B------:R-:W-:Y:S02]  /*a850*/  PRMT R9, R4, 0x7531, R5 ;  /* 0x0000753104097816 */ /* 0x000fe40000000005 */
[----:B------:R-:W-:-:S02]  /*a860*/  PRMT R10, R6, 0x6420, R7 ;  /* 0x00006420060a7816 */ /* 0x000fc40000000007 */
[----:B------:R-:W-:-:S05]  /*a870*/  PRMT R11, R6, 0x7531, R7 ;  /* 0x00007531060b7816 */ /* 0x000fca0000000007 */
[----:B------:R1:W-:Y:S04]  /*a880*/  STSM.16.M88.4 [R12+0x5000], R8 ;  /* 0x005000080c007844 */ /* 0x0003e80000000200 */
[----:B------:R-:W2:Y:S01]  /*a890*/  LDSM.16.MT88.4 R4, [R2+UR40+0x9800] ;  /* 0x009800280204783b */ /* 0x000ea20008004200 */
[----:B-1----:R-:W-:Y:S02]  /*a8a0*/  IADD3 R12, R26, 0x3000, R12 ;  /* 0x000030001a0c7810 */ /* 0x002fe40007ffe00c */
[C-C-:B--2---:R-:W-:Y:S02]  /*a8b0*/  PRMT R8, R4.reuse, 0x6420, R5.reuse ;  /* 0x0000642004087816 */ /* 0x144fe40000000005 */
[----:B------:R-:W-:Y:S02]  /*a8c0*/  PRMT R9, R4, 0x7531, R5 ;  /* 0x0000753104097816 */ /* 0x000fe40000000005 */
[----:B------:R-:W-:-:S02]  /*a8d0*/  PRMT R10, R6, 0x6420, R7 ;  /* 0x00006420060a7816 */ /* 0x000fc40000000007 */
[----:B------:R-:W-:-:S05]  /*a8e0*/  PRMT R11, R6, 0x7531, R7 ;  /* 0x00007531060b7816 */ /* 0x000fca0000000007 */
[----:B------:R-:W-:Y:S04]  /*a8f0*/  STSM.16.M88.4 [R12], R8 ;  /* 0x000000080c007844 */ /* 0x000fe80000000200 */
        /* <DEDUP_REMOVED lines=11> */
[----:B------:R1:W-:Y:S01]  /*a9b0*/  STSM.16.M88.4 [R12+0x2000], R8 ;  /* 0x002000080c007844 */ /* 0x0003e20000000200 */
[----:B------:R-:W-:Y:S01]  /*a9c0*/  @!PT LDS RZ, [RZ] ;  /* 0x00000000fffff984 */ /* 0x000fe20000000800 */
[----:B------:R-:W-:Y:S01]  /*a9d0*/  @!PT LDS RZ, [RZ] ;  /* 0x00000000fffff984 */ /* 0x000fe20000000800 */
[----:B------:R-:W-:Y:S01]  /*a9e0*/  @!PT LDS RZ, [RZ] ;  /* 0x00000000fffff984 */ /* 0x000fe20000000800 */
[----:B------:R-:W-:Y:S01]  /*a9f0*/  @!PT LDS RZ, [RZ] ;  /* 0x00000000fffff984 */ /* 0x000fe20000000800 */
[----:B------:R2:W-:Y:S06]  /*aa00*/  MEMBAR.ALL.CTA ;  /* 0x0000000000007992 */ /* 0x0005ec0000008000 */
[----:B--2---:R-:W2:Y:S01]  /*aa10*/  FENCE.VIEW.ASYNC.S ;  /* 0x00000000000073c6 */ /* 0x004ea20000000000 */
[----:B------:R-:W-:Y:S05]  /*aa20*/  @!P1 BRA `(.L_x_77) ;  /* 0x0000000000049947 */ /* 0x000fea0003800000 */
[----:B------:R-:W-:Y:S01]  /*aa30*/  BPT.TRAP 0x1 ;  /* 0x000000040000795c */ /* 0x000fe20000300000 */
.L_x_77:
[----:B--2---:R2:W-:Y:S01]  /*aa40*/  SYNCS.ARRIVE.TRANS64.A1T0 RZ, [R3+URZ+0x19c50], RZ ;  /* 0x019c50ff03ff79a7 */ /* 0x0045e2000810003f */
[----:B------:R-:W-:Y:S01]  /*aa50*/  BAR.SYNC.DEFER_BLOCKING 0x2, 0x80 ;  /* 0x0082000000007b1d */ /* 0x000fe20000010000 */
[----:B------:R-:W-:Y:S01]  /*aa60*/  ISETP.NE.AND P0, PT, R29, RZ, PT ;  /* 0x000000ff1d00720c */ /* 0x000fe20003f05270 */
[----:B------:R-:W-:Y:S01]  /*aa70*/  IMAD.MOV.U32 R4, RZ, RZ, R19 ;  /* 0x000000ffff047224 */ /* 0x000fe200078e0013 */
[----:B------:R-:W-:-:S11]  /*aa80*/  MOV R5, R18 ;  /* 0x0000001200057202 */ /* 0x000fd60000000f00 */
[----:B------:R-:W-:-:S05]  /*aa90*/  @!P0 VIADD R2, R3, 0x19c80 ;  /* 0x00019c8003028836 */ /* 0x000fca0000000000 */
[----:B------:R-:W-:-:S04]  /*aaa0*/  @!P0 PRMT R2, RZ, 0x654, R2 ;  /* 0x00000654ff028816 */ /* 0x000fc80000000002 */
[----:B------:R2:W-:Y:S01]  /*aab0*/  @!P0 SYNCS.ARRIVE.TRANS64.RED.A1T0 RZ, [R2+URZ], RZ ;  /* 0x000000ff02ff89a7 */ /* 0x0005e2000810043f */
[C---:B------:R-:W-:Y:S01]  /*aac0*/  ISETP.GT.AND P0, PT, R0.reuse, RZ, PT ;  /* 0x000000ff0000720c */ /* 0x040fe20003f04270 */
[----:B------:R-:W-:-:S12]  /*aad0*/  VIADD R0, R0, 0xffffffff ;  /* 0xffffffff00007836 */ /* 0x000fd80000000000 */
[----:B--2---:R-:W-:Y:S05]  /*aae0*/  @P0 BRA `(.L_x_78) ;  /* 0xfffffff0002c0947 */ /* 0x004fea000383ffff */
.L_x_54:
[----:B------:R-:W-:-:S06]  /*aaf0*/  UISETP.NE.AND UP0, UPT, UR41, 0x3, UPT ;  /* 0x000000032900788c */ /* 0x000fcc000bf05270 */
[----:B------:R-:W-:-:S13]  /*ab00*/  PLOP3.LUT P0, PT, PT, PT, UP0, 0x80, 0x0 ;  /* 0x000000000000781c */ /* 0x000fda0003f0f008 */
[----:B------:R-:W-:Y:S05]  /*ab10*/  @!P0 BRA `(.L_x_79) ;  /* 0x0000000000048947 */ /* 0x000fea0003800000 */
[----:B------:R-:W-:Y:S01]  /*ab20*/  BPT.TRAP 0x1 ;  /* 0x000000040000795c */ /* 0x000fe20000300000 */
.L_x_79:
[----:B0-----:R-:W-:Y:S01]  /*ab30*/  LOP3.LUT R3, R19, 0x1, RZ, 0x3c, !PT ;  /* 0x0000000113037812 */ /* 0x001fe200078e3cff */
[----:B------:R-:W-:Y:S01]  /*ab40*/  IMAD.U32 R0, RZ, RZ, UR47 ;  /* 0x0000002fff007e24 */ /* 0x000fe2000f8e00ff */
[----:B------:R-:W-:Y:S01]  /*ab50*/  LEA R2, R18, UR40, 0x3 ;  /* 0x0000002812027c11 */ /* 0x000fe2000f8e18ff */
[----:B------:R-:W-:Y:S01]  /*ab60*/  BSSY B0, `(.L_x_80) ;  /* 0x0000005000007945 */ /* 0x000fe20003800000 */
[----:B------:R-:W-:Y:S02]  /*ab70*/  SHF.L.U32 R3, R3, 0x1f, RZ ;  /* 0x0000001f03037819 */ /* 0x000fe400000006ff */
[----:B------:R-:W-:Y:S02]  /*ab80*/  ISETP.NE.AND P1, PT, R0, 0x3, PT ;  /* 0x000000030000780c */ /* 0x000fe40003f25270 */
[----:B------:R-:W0:Y:S02]  /*ab90*/  SYNCS.PHASECHK.TRANS64.TRYWAIT P0, [R2+URZ+0x19c70], R3 ;  /* 0x019c7003020075a7 */ /* 0x000e24000800017f */
[----:B0-----:R-:W-:Y:S09]  /*aba0*/  @!P0 BRA `(.L_x_81) ;  /* 0x0000001000308947 */ /* 0x001ff20003800000 */
.L_x_119:
[----:B------:R-:W-:Y:S05]  /*abb0*/  BSYNC B0 ;  /* 0x0000000000007941 */ /* 0x000fea0003800000 */
.L_x_80:
[----:B------:R-:W-:Y:S05]  /*abc0*/  @!P1 BRA `(.L_x_82) ;  /* 0x0000000000049947 */ /* 0x000fea0003800000 */
[----:B------:R-:W-:Y:S01]  /*abd0*/  BPT.TRAP 0x1 ;  /* 0x000000040000795c */ /* 0x000fe20000300000 */
.L_x_82:
[----:B0-----:R-:W-:Y:S01]  /*abe0*/  SHF.L.U32 R3, R19, 0x1f, RZ ;  /* 0x0000001f13037819 */ /* 0x001fe200000006ff */
[----:B-1----:R-:W-:-:S03]  /*abf0*/  IMAD R10, R18, 0x3000, RZ ;  /* 0x00003000120a7824 */ /* 0x002fc600078e02ff */
[----:B------:R-:W0:Y:S02]  /*ac00*/  SYNCS.PHASECHK.TRANS64.TRYWAIT P0, [R2+URZ+0x19c60], R3 ;  /* 0x019c6003020075a7 */ /* 0x000e24000800017f */
[----:B0-----:R-:W-:Y:S05]  /*ac10*/  @!P0 BRA `(.L_x_83) ;  /* 0x0000001000288947 */ /* 0x001fea0003800000 */
.L_x_120:
[C---:B------:R-:W-:Y:S01]  /*ac20*/  LOP3.LUT R0, R10.reuse, R27, RZ, 0xfc, !PT ;  /* 0x0000001b0a007212 */ /* 0x040fe200078efcff */
[----:B------:R-:W-:Y:S05]  /*ac30*/  WARPSYNC.ALL ;  /* 0x0000000000007948 */ /* 0x000fea0003800000 */
[----:B------:R-:W1:Y:S01]  /*ac40*/  LDSM.16.MT88.4 R4, [R0+UR40+0x9000] ;  /* 0x009000280004783b */ /* 0x000e620008004200 */
[----:B0-----:R-:W-:-:S05]  /*ac50*/  LOP3.LUT R3, R10, R25, RZ, 0xfc, !PT ;  /* 0x000000190a037212 */ /* 0x001fca00078efcff */
[----:B------:R-:W-:Y:S01]  /*ac60*/  VIADD R3, R3, UR40 ;  /* 0x0000002803037c36 */ /* 0x000fe20008000000 */
[C-C-:B-1----:R-:W-:Y:S02]  /*ac70*/  PRMT R8, R4.reuse, 0x6420, R5.reuse ;  /* 0x0000642004087816 */ /* 0x142fe40000000005 */
[----:B------:R-:W-:Y:S02]  /*ac80*/  PRMT R9, R4, 0x7531, R5 ;  /* 0x0000753104097816 */ /* 0x000fe40000000005 */
[C-C-:B------:R-:W-:Y:S02]  /*ac90*/  PRMT R10, R6.reuse, 0x6420, R7.reuse ;  /* 0x00006420060a7816 */ /* 0x140fe40000000007 */
[----:B------:R-:W-:-:S05]  /*aca0*/  PRMT R11, R6, 0x7531, R7 ;  /* 0x00007531060b7816 */ /* 0x000fca0000000007 */
[----:B------:R-:W-:Y:S04]  /*acb0*/  STSM.16.M88.4 [R3+0x3000], R8 ;  /* 0x0030000803007844 */ /* 0x000fe80000000200 */
[----:B------:R-:W0:Y:S02]  /*acc0*/  LDSM.16.MT88.4 R4, [R0+UR40+0xa000] ;  /* 0x00a000280004783b */ /* 0x000e240008004200 */
[C-C-:B0-----:R-:W-:Y:S02]  /*acd0*/  PRMT R8, R4.reuse, 0x6420, R5.reuse ;  /* 0x0000642004087816 */ /* 0x141fe40000000005 */
[----:B------:R-:W-:Y:S02]  /*ace0*/  PRMT R9, R4, 0x7531, R5 ;  /* 0x0000753104097816 */ /* 0x000fe40000000005 */
[----:B------:R-:W-:-:S02]  /*acf0*/  PRMT R10, R6, 0x6420, R7 ;  /* 0x00006420060a7816 */ /* 0x000fc40000000007 */
[----:B------:R-:W-:-:S05]  /*ad00*/  PRMT R11, R6, 0x7531, R7 ;  /* 0x00007531060b7816 */ /* 0x000fca0000000007 */
[----:B------:R-:W-:Y:S04]  /*ad10*/  STSM.16.M88.4 [R3+0x4000], R8 ;  /* 0x0040000803007844 */ /* 0x000fe80000000200 */
[----:B------:R-:W0:Y:S02]  /*ad20*/  LDSM.16.MT88.4 R4, [R0+UR40+0xb000] ;  /* 0x00b000280004783b */ /* 0x000e240008004200 */
[C-C-:B0-----:R-:W-:Y:S02]  /*ad30*/  PRMT R8, R4.reuse, 0x6420, R5.reuse ;  /* 0x0000642004087816 */ /* 0x141fe40000000005 */
[----:B------:R-:W-:Y:S02]  /*ad40*/  PRMT R9, R4, 0x7531, R5 ;  /* 0x0000753104097816 */ /* 0x000fe40000000005 */
[----:B------:R-:W-:-:S02]  /*ad50*/  PRMT R10, R6, 0x6420, R7 ;  /* 0x00006420060a7816 */ /* 0x000fc40000000007 */
[----:B------:R-:W-:-:S05]  /*ad60*/  PRMT R11, R6, 0x7531, R7 ;  /* 0x00007531060b7816 */ /* 0x000fca0000000007 */
[----:B------:R0:W-:Y:S04]  /*ad70*/  STSM.16.M88.4 [R3+0x5000], R8 ;  /* 0x0050000803007844 */ /* 0x0001e80000000200 */
[----:B------:R-:W1:Y:S01]  /*ad80*/  LDSM.16.MT88.4 R4, [R0+UR40+0x9800] ;  /* 0x009800280004783b */ /* 0x000e620008004200 */
[----:B0-----:R-:W-:Y:S02]  /*ad90*/  IADD3 R3, R26, 0x3000, R3 ;  /* 0x000030001a037810 */ /* 0x001fe40007ffe003 */
[C-C-:B-1----:R-:W-:Y:S02]  /*ada0*/  PRMT R8, R4.reuse, 0x6420, R5.reuse ;  /* 0x0000642004087816 */ /* 0x142fe40000000005 */
[----:B------:R-:W-:Y:S02]  /*adb0*/  PRMT R9, R4, 0x7531, R5 ;  /* 0x0000753104097816 */ /* 0x000fe40000000005 */
[----:B------:R-:W-:-:S02]  /*adc0*/  PRMT R10, R6, 0x6420, R7 ;  /* 0x00006420060a7816 */ /* 0x000fc40000000007 */
[----:B------:R-:W-:-:S05]  /*add0*/  PRMT R11, R6, 0x7531, R7 ;  /* 0x00007531060b7816 */ /* 0x000fca0000000007 */
[----:B------:R-:W-:Y:S04]  /*ade0*/  STSM.16.M88.4 [R3], R8 ;  /* 0x0000000803007844 */ /* 0x000fe80000000200 */
        /* <DEDUP_REMOVED lines=17> */
[----:B-1----:R-:W1:Y:S01]  /*af00*/  FENCE.VIEW.ASYNC.S ;  /* 0x00000000000073c6 */ /* 0x002e620000000000 */
[----:B------:R-:W-:Y:S05]  /*af10*/  @!P1 BRA `(.L_x_84) ;  /* 0x0000000000049947 */ /* 0x000fea0003800000 */
[----:B------:R-:W-:Y:S01]  /*af20*/  BPT.TRAP 0x1 ;  /* 0x000000040000795c */ /* 0x000fe20000300000 */
.L_x_84:
[----:B0-----:R-:W0:Y:S01]  /*af30*/  LDC R3, c[0x0][0xc34] ;  /* 0x00030d00ff037b82 */ /* 0x001e220000000800 */
[----:B------:R-:W-:Y:S01]  /*af40*/  ISETP.NE.AND P0, PT, R29, RZ, PT ;  /* 0x000000ff1d00720c */ /* 0x000fe20003f05270 */
[----:B------:R-:W-:Y:S01]  /*af50*/  UIADD3 UR48, UR43, UR48, URZ ;  /* 0x000000302b307290 */ /* 0x000fe2000fffe03f */
[----:B------:R-:W-:Y:S01]  /*af60*/  VIADD R18, R18, 0x1 ;  /* 0x0000000112127836 */ /* 0x000fe20000000000 */
[----:B------:R-:W-:Y:S01]  /*af70*/  UIADD3 UR46, UR46, 0x1, URZ ;  /* 0x000000012e2e7890 */ /* 0x000fe2000fffe03f */
[----:B-1----:R-:W-:Y:S09]  /*af80*/  SYNCS.ARRIVE.TRANS64.A1T0 RZ, [R2+URZ+0x19c50], RZ ;  /* 0x019c50ff02ff79a7 */ /* 0x002ff2000810003f */
[----:B------:R-:W-:-:S05]  /*af90*/  @!P0 VIADD R0, R2, 0x19c80 ;  /* 0x00019c8002008836 */ /* 0x000fca0000000000 */
[----:B------:R-:W-:Y:S01]  /*afa0*/  @!P0 PRMT R0, RZ, 0x654, R0 ;  /* 0x00000654ff008816 */ /* 0x000fe20000000000 */
[----:B------:R-:W-:Y:S01]  /*afb0*/  BAR.SYNC.DEFER_BLOCKING 0x2, 0x80 ;  /* 0x0082000000007b1d */ /* 0x000fe20000010000 */
[----:B0-----:R-:W-:-:S05]  /*afc0*/  ISETP.LE.AND P1, PT, R3, UR48, PT ;  /* 0x0000003003007c0c */ /* 0x001fca000bf23270 */
[----:B------:R0:W-:Y:S01]  /*afd0*/  @!P0 SYNCS.ARRIVE.TRANS64.RED.A1T0 RZ, [R0+URZ], RZ ;  /* 0x000000ff00ff89a7 */ /* 0x0001e2000810043f */
[----:B------:R-:W-:-:S04]  /*afe0*/  ISETP.NE.AND P0, PT, R18, 0x2, PT ;  /* 0x000000021200780c */ /* 0x000fc80003f05270 */
[----:B------:R-:W-:Y:S02]  /*aff0*/  SEL R18, R18, RZ, P0 ;  /* 0x000000ff12127207 */ /* 0x000fe40000000000 */
[----:B0-----:R-:W-:-:S04]  /*b000*/  SEL R0, RZ, 0x1, P0 ;  /* 0x00000001ff007807 */ /* 0x001fc80000000000 */
[----:B------:R-:W-:Y:S01]  /*b010*/  LOP3.LUT R19, R19, R0, RZ, 0x3c, !PT ;  /* 0x0000000013137212 */ /* 0x000fe200078e3cff */
[----:B------:R-:W-:Y:S06]  /*b020*/  @!P1 BRA `(.L_x_85) ;  /* 0xffffffd000b09947 */ /* 0x000fec000383ffff */
[----:B------:R-:W-:-:S12]  /*b030*/  ULOP3.LUT UR46, UR46, 0x1, URZ, 0xc, !UPT ;  /* 0x000000012e2e7892 */ /* 0x000fd8000f8e0c3f */
.L_x_36:
[----:B------:R-:W0:Y:S01]  /*b040*/  S2R R3, SR_CgaCtaId ;  /* 0x0000000000037919 */ /* 0x000e220000008800 */
[----:B------:R-:W-:Y:S01]  /*b050*/  MOV R0, 0x400 ;  /* 0x0000040000007802 */ /* 0x000fe20000000f00 */
[----:B------:R-:W-:-:S03]  /*b060*/  IMAD.U32 R2, RZ, RZ, UR46 ;  /* 0x0000002eff027e24 */ /* 0x000fc6000f8e00ff */
[----:B0-----:R-:W-:Y:S02]  /*b070*/  LEA R7, R3, R0, 0x18 ;  /* 0x0000000003077211 */ /* 0x001fe400078ec0ff */
[----:B------:R-:W-:-:S04]  /*b080*/  SHF.L.U32 R0, R2, 0x1f, RZ ;  /* 0x0000001f02007819 */ /* 0x000fc800000006ff */
[----:B------:R-:W0:Y:S02]  /*b090*/  SYNCS.PHASECHK.TRANS64.TRYWAIT P0, [R7+URZ+0x19c20], R0 ;  /* 0x019c2000070075a7 */ /* 0x000e24000800017f */
[----:B0-----:R-:W-:Y:S05]  /*b0a0*/  @!P0 BRA `(.L_x_86) ;  /* 0x0000000c00188947 */ /* 0x001fea0003800000 */
.L_x_121:
[----:B------:R-:W1:Y:S02]  /*b0b0*/  S2R R2, SR_TID.X ;  /* 0x0000000000027919 */ /* 0x000e640000002100 */
[----:B-1----:R-:W-:-:S04]  /*b0c0*/  SHF.R.U32.HI R2, RZ, 0x5, R2 ;  /* 0x00000005ff027819 */ /* 0x002fc80000011602 */
[----:B------:R-:W-:-:S05]  /*b0d0*/  LOP3.LUT R2, R2, 0x3, RZ, 0xc0, !PT ;  /* 0x0000000302027812 */ /* 0x000fca00078ec0ff */
[----:B0-----:R-:W0:Y:S02]  /*b0e0*/  SHFL.IDX PT, R0, R2, RZ, 0x1f ;  /* 0x00001fff02007589 */ /* 0x001e2400000e0000 */
[----:B0-----:R-:W-:-:S13]  /*b0f0*/  ISETP.NE.AND P0, PT, R0, RZ, PT ;  /* 0x000000ff0000720c */ /* 0x001fda0003f05270 */
[----:B------:R-:W-:Y:S05]  /*b100*/  @P0 EXIT ;  /* 0x000000000000094d */ /* 0x000fea0003800000 */
[----:B------:R-:W-:Y:S01]  /*b110*/  ELECT P0, URZ, PT ;  /* 0x00000000003f782f */ /* 0x000fe20003800000 */
[----:B------:R-:W-:-:S12]  /*b120*/  BSSY B0, `(.L_x_87) ;  /* 0x0000027000007945 */ /* 0x000fd80003800000 */
[----:B------:R-:W-:Y:S05]  /*b130*/  @!P0 BRA `(.L_x_88) ;  /* 0x0000000000948947 */ /* 0x000fea0003800000 */
[----:B------:R-:W-:-:S06]  /*b140*/  ULOP3.LUT UR4, UR42, 0x2, URZ, 0xfc, !UPT ;  /* 0x000000022a047892 */ /* 0x000fcc000f8efc3f */
[----:B------:R-:W-:-:S05]  /*b150*/  IMAD.U32 R0, RZ, RZ, UR4 ;  /* 0x00000004ff007e24 */ /* 0x000fca000f8e00ff */
[----:B------:R-:W-:-:S13]  /*b160*/  ISETP.NE.AND P0, PT, R0, 0x3, PT ;  /* 0x000000030000780c */ /* 0x000fda0003f05270 */
[----:B------:R-:W-:Y:S05]  /*b170*/  @!P0 BRA `(.L_x_89) ;  /* 0x0000000000048947 */ /* 0x000fea0003800000 */
[----:B------:R-:W-:Y:S01]  /*b180*/  BPT.TRAP 0x1 ;  /* 0x000000040000795c */ /* 0x000fe20000300000 */
.L_x_89:
[----:B------:R-:W-:Y:S01]  /*b190*/  VIADD R3, R7, 0x19c40 ;  /* 0x00019c4007037836 */ /* 0x000fe20000000000 */
[----:B------:R-:W-:Y:S01]  /*b1a0*/  SHF.L.U32 R4, R19, 0x1f, RZ ;  /* 0x0000001f13047819 */ /* 0x000fe200000006ff */
[C---:B------:R-:W-:Y:S02]  /*b1b0*/  VIADD R0, R18.reuse, 0x1 ;  /* 0x0000000112007836 */ /* 0x040fe40000000000 */
[----:B------:R-:W-:-:S03]  /*b1c0*/  IMAD R5, R18, 0x8, R3 ;  /* 0x0000000812057824 */ /* 0x000fc600078e0203 */
[C---:B------:R-:W-:Y:S01]  /*b1d0*/  ISETP.NE.AND P2, PT, R0.reuse, 0x2, PT ;  /* 0x000000020000780c */ /* 0x040fe20003f45270 */
[----:B------:R-:W0:Y:S03]  /*b1e0*/  SYNCS.PHASECHK.TRANS64.TRYWAIT P1, [R5+URZ], R4 ;  /* 0x00000004050075a7 */ /* 0x000e26000802017f */
[----:B------:R-:W-:Y:S02]  /*b1f0*/  SEL R2, RZ, 0x1, P2 ;  /* 0x00000001ff027807 */ /* 0x000fe40001000000 */
[----:B------:R-:W-:Y:S02]  /*b200*/  SEL R6, R0, RZ, P2 ;  /* 0x000000ff00067207 */ /* 0x000fe40001000000 */
[----:B------:R-:W-:-:S03]  /*b210*/  LOP3.LUT R0, R19, R2, RZ, 0x3c, !PT ;  /* 0x0000000213007212 */ /* 0x000fc600078e3cff */
[----:B------:R-:W-:Y:S01]  /*b220*/  IMAD R3, R6, 0x8, R3 ;  /* 0x0000000806037824 */ /* 0x000fe200078e0203 */
[----:B------:R-:W-:Y:S01]  /*b230*/  SHF.L.U32 R0, R0, 0x1f, RZ ;  /* 0x0000001f00007819 */ /* 0x000fe200000006ff */
[----:B0-----:R-:W-:Y:S06]  /*b240*/  @!P1 BRA `(.L_x_90) ;  /* 0x0000000800c49947 */ /* 0x001fec0003800000 */
.L_x_122:
[----:B------:R-:W1:Y:S02]  /*b250*/  SYNCS.PHASECHK.TRANS64.TRYWAIT P1, [R3+URZ], R0 ;  /* 0x00000000030075a7 */ /* 0x000e64000802017f */
[----:B-1----:R-:W-:Y:S05]  /*b260*/  @!P1 BRA `(.L_x_91) ;  /* 0x0000000800d09947 */ /* 0x002fea0003800000 */
.L_x_123:
[----:B------:R-:W-:Y:S05]  /*b270*/  @!P0 BRA `(.L_x_92) ;  /* 0x0000000000048947 */ /* 0x000fea0003800000 */
[----:B------:R-:W-:Y:S01]  /*b280*/  BPT.TRAP 0x1 ;  /* 0x000000040000795c */ /* 0x000fe20000300000 */
.L_x_92:
[----:B-1----:R-:W-:-:S04]  /*b290*/  IMAD R3, R18, 0x8, R7 ;  /* 0x0000000812037824 */ /* 0x002fc800078e0207 */
[----:B------:R-:W1:Y:S02]  /*b2a0*/  SYNCS.PHASECHK.TRANS64.TRYWAIT P1, [R3+URZ+0x19c60], R4 ;  /* 0x019c6004030075a7 */ /* 0x000e64000802017f */
[----:B-1----:R-:W-:Y:S05]  /*b2b0*/  @!P1 BRA `(.L_x_93) ;  /* 0x0000000800d09947 */ /* 0x002fea0003800000 */
.L_x_124:
[----:B------:R-:W-:Y:S05]  /*b2c0*/  @!P0 BRA `(.L_x_94) ;  /* 0x0000000000048947 */ /* 0x000fea0003800000 */
[----:B------:R-:W-:Y:S01]  /*b2d0*/  BPT.TRAP 0x1 ;  /* 0x000000040000795c */ /* 0x000fe20000300000 */
.L_x_94:
[----:B0-----:R-:W-:-:S04]  /*b2e0*/  IMAD R5, R6, 0x8, R7 ;  /* 0x0000000806057824 */ /* 0x001fc800078e0207 */
[----:B------:R-:W0:Y:S02]  /*b2f0*/  SYNCS.PHASECHK.TRANS64.TRYWAIT P1, [R5+URZ+0x19c60], R0 ;  /* 0x019c6000050075a7 */ /* 0x000e24000802017f */
[----:B0-----:R-:W-:Y:S05]  /*b300*/  @!P1 BRA `(.L_x_95) ;  /* 0x0000000800d09947 */ /* 0x001fea0003800000 */
.L_x_125:
[----:B------:R-:W-:Y:S05]  /*b310*/  @!P0 BRA `(.L_x_96) ;  /* 0x0000000000048947 */ /* 0x000fea0003800000 */
[----:B------:R-:W-:Y:S01]  /*b320*/  BPT.TRAP 0x1 ;  /* 0x000000040000795c */ /* 0x000fe20000300000 */
.L_x_96:
[----:B------:R-:W2:Y:S02]  /*b330*/  SYNCS.PHASECHK.TRANS64.TRYWAIT P0, [R3+URZ+0x19c80], R4 ;  /* 0x019c8004030075a7 */ /* 0x000ea4000800017f */
[----:B--2---:R-:W-:Y:S05]  /*b340*/  @!P0 BRA `(.L_x_97) ;  /* 0x0000000800d48947 */ /* 0x004fea0003800000 */
.L_x_98:
[----:B---3--:R3:W4:Y:S02]  /*b350*/  SYNCS.PHASECHK.TRANS64.TRYWAIT P0, [R5+URZ+0x19c80], R0 ;  /* 0x019c8000050075a7 */ /* 0x008724000800017f */
[----:B----4-:R-:W-:Y:S05]  /*b360*/  @!P0 NANOSLEEP.SYNCS 0x989680 ;  /* 0x009896800000895d */ /* 0x010fea0003900000 */
[----:B------:R-:W4:Y:S02]  /*b370*/  @!P0 SYNCS.PHASECHK.TRANS64 P0, [R5+URZ+0x19c80], R0 ;  /* 0x019c8000050085a7 */ /* 0x000f24000800007f */
[----:B----4-:R-:W-:Y:S05]  /*b380*/  @!P0 BRA `(.L_x_98) ;  /* 0xfffffffc00f08947 */ /* 0x010fea000383ffff */
.L_x_88:
[----:B------:R-:W-:Y:S05]  /*b390*/  BSYNC B0 ;  /* 0x0000000000007941 */ /* 0x000fea0003800000 */
.L_x_87:
[----:B------:R-:W-:Y:S05]  /*b3a0*/  EXIT ;  /* 0x000000000000794d */ /* 0x000fea0003800000 */
.L_x_10:
[----:B0-----:R-:W-:-:S04]  /*b3b0*/  IMAD.U32 R3, RZ, RZ, UR43 ;  /* 0x0000002bff037e24 */ /* 0x001fc8000f8e00ff */
[----:B------:R0:W1:Y:S03]  /*b3c0*/  SYNCS.PHASECHK.TRANS64.TRYWAIT P1, [R3+URZ+0x19c00], R8 ;  /* 0x019c0008030075a7 */ /* 0x000066000802017f */
[----:B-1----:R-:W-:Y:S05]  /*b3d0*/  @!P1 NANOSLEEP.SYNCS 0x989680 ;  /* 0x009896800000995d */ /* 0x002fea0003900000 */
[----:B------:R-:W1:Y:S02]  /*b3e0*/  @!P1 SYNCS.PHASECHK.TRANS64 P1, [R3+URZ+0x19c00], R8 ;  /* 0x019c0008030095a7 */ /* 0x000e64000802007f */
[----:B-1----:R-:W-:Y:S05]  /*b3f0*/  @!P1 BRA `(.L_x_10) ;  /* 0xfffffffc00ec9947 */ /* 0x002fea000383ffff */
[----:B------:R-:W-:Y:S05]  /*b400*/  BRA `(.L_x_99) ;  /* 0xffffff6000207947 */ /* 0x000fea000383ffff */
.L_x_14:
[----:B-1----:R1:W2:Y:S02]  /*b410*/  SYNCS.PHASECHK.TRANS64.TRYWAIT P1, [R3+URZ+0x19c30], R4 ;  /* 0x019c3004030075a7 */ /* 0x0022a4000802017f */
[----:B--2---:R-:W-:Y:S05]  /*b420*/  @!P1 NANOSLEEP.SYNCS 0x989680 ;  /* 0x009896800000995d */ /* 0x004fea0003900000 */
[----:B------:R-:W2:Y:S02]  /*b430*/  @!P1 SYNCS.PHASECHK.TRANS64 P1, [R3+URZ+0x19c30], R4 ;  /* 0x019c3004030095a7 */ /* 0x000ea4000802007f */
[----:B--2---:R-:W-:Y:S05]  /*b440*/  @!P1 BRA `(.L_x_14) ;  /* 0xfffffffc00f09947 */ /* 0x004fea000383ffff */
[----:B------:R-:W-:Y:S05]  /*b450*/  BRA `(.L_x_13) ;  /* 0xffffff6000487947 */ /* 0x000fea000383ffff */
.L_x_19:
[----:B-1----:R-:W-:-:S04]  /*b460*/  IMAD.U32 R8, RZ, RZ, UR20 ;  /* 0x00000014ff087e24 */ /* 0x002fc8000f8e00ff */
[----:B------:R1:W2:Y:S03]  /*b470*/  SYNCS.PHASECHK.TRANS64.TRYWAIT P1, [R8+URZ+0x19c30], R7 ;  /* 0x019c3007080075a7 */ /* 0x0002a6000802017f */
[----:B--2---:R-:W-:Y:S05]  /*b480*/  @!P1 NANOSLEEP.SYNCS 0x989680 ;  /* 0x009896800000995d */ /* 0x004fea0003900000 */
[----:B------:R-:W2:Y:S02]  /*b490*/  @!P1 SYNCS.PHASECHK.TRANS64 P1, [R8+URZ+0x19c30], R7 ;  /* 0x019c3007080095a7 */ /* 0x000ea4000802007f */
[----:B--2---:R-:W-:Y:S05]  /*b4a0*/  @!P1 BRA `(.L_x_19) ;  /* 0xfffffffc00ec9947 */ /* 0x004fea000383ffff */
[----:B------:R-:W-:Y:S05]  /*b4b0*/  BRA `(.L_x_18) ;  /* 0xffffff8800707947 */ /* 0x000fea000383ffff */
.L_x_23:
[----:B-1----:R-:W-:-:S04]  /*b4c0*/  MOV R8, UR14 ;  /* 0x0000000e00087c02 */ /* 0x002fc80008000f00 */
[----:B------:R1:W2:Y:S03]  /*b4d0*/  SYNCS.PHASECHK.TRANS64.TRYWAIT P1, [R8+URZ+0x19c50], R7 ;  /* 0x019c5007080075a7 */ /* 0x0002a6000802017f */
[----:B--2---:R-:W-:Y:S05]  /*b4e0*/  @!P1 NANOSLEEP.SYNCS 0x989680 ;  /* 0x009896800000995d */ /* 0x004fea0003900000 */
[----:B------:R-:W2:Y:S02]  /*b4f0*/  @!P1 SYNCS.PHASECHK.TRANS64 P1, [R8+URZ+0x19c50], R7 ;  /* 0x019c5007080095a7 */ /* 0x000ea4000802007f */
[----:B--2---:R-:W-:Y:S05]  /*b500*/  @!P1 BRA `(.L_x_23) ;  /* 0xfffffffc00ec9947 */ /* 0x004fea000383ffff */
[----:B------:R-:W-:Y:S05]  /*b510*/  BRA `(.L_x_22) ;  /* 0xffffff8800c07947 */ /* 0x000fea000383ffff */
.L_x_29:
[----:B-1----:R-:W-:-:S04]  /*b520*/  IMAD.U32 R3, RZ, RZ, UR4 ;  /* 0x00000004ff037e24 */ /* 0x002fc8000f8e00ff */
[----:B------:R1:W2:Y:S03]  /*b530*/  SYNCS.PHASECHK.TRANS64.TRYWAIT P1, [R3+URZ+0x19c50], R0 ;  /* 0x019c5000030075a7 */ /* 0x0002a6000802017f */
[----:B--2---:R-:W-:Y:S05]  /*b540*/  @!P1 NANOSLEEP.SYNCS 0x989680 ;  /* 0x009896800000995d */ /* 0x004fea0003900000 */
[----:B------:R-:W2:Y:S02]  /*b550*/  @!P1 SYNCS.PHASECHK.TRANS64 P1, [R3+URZ+0x19c50], R0 ;  /* 0x019c5000030095a7 */ /* 0x000ea4000802007f */
[----:B--2---:R-:W-:Y:S05]  /*b560*/  @!P1 BRA `(.L_x_29) ;  /* 0xfffffffc00ec9947 */ /* 0x004fea000383ffff */
[----:B------:R-:W-:Y:S05]  /*b570*/  BRA `(.L_x_28) ;  /* 0xffffffac00147947 */ /* 0x000fea000383ffff */
.L_x_41:
[----:B------:R-:W-:Y:S02]  /*b580*/  IMAD.MOV.U32 R13, RZ, RZ, R17 ;  /* 0x000000ffff0d7224 */ /* 0x000fe400078e0011 */
[----:B------:R-:W-:Y:S02]  /*b590*/  IMAD.MOV.U32 R12, RZ, RZ, RZ ;  /* 0x000000ffff0c7224 */ /* 0x000fe400078e00ff */
[----:B------:R-:W-:Y:S02]  /*b5a0*/  IMAD.MOV.U32 R11, RZ, RZ, 0x1f ;  /* 0x0000001fff0b7424 */ /* 0x000fe400078e00ff */
[----:B------:R-:W-:-:S07]  /*b5b0*/  IMAD.MOV.U32 R15, RZ, RZ, -0x1 ;  /* 0xffffffffff0f7424 */ /* 0x000fce00078e00ff */
[----:B------:R-:W-:Y:S05]  /*b5c0*/  WARPSYNC.COLLECTIVE R15, `(.L_x_100) ;  /* 0x000000000f087348 */ /* 0x000fea0003c00000 */
[----:B------:R0:W1:Y:S02]  /*b5d0*/  SHFL.IDX P6, R14, R13, R12, R11 ;  /* 0x0000000c0d0e7389 */ /* 0x00006400000c000b */
[----:B01----:R-:W-:Y:S01]  /*b5e0*/  ENDCOLLECTIVE ;  /* 0x000000000000791b */ /* 0x003fe20003800000 */
.L_x_100:
[----:B------:R-:W-:Y:S05]  /*b5f0*/  BRA `(.L_x_101) ;  /* 0xffffffd400347947 */ /* 0x000fea000383ffff */
.L_x_43:
[----:B------:R-:W-:Y:S01]  /*b600*/  BSSY B0, `(.L_x_102) ;  /* 0x0000006000007945 */ /* 0x000fe20003800000 */
[----:B------:R-:W-:-:S07]  /*b610*/  IMAD.MOV.U32 R15, RZ, RZ, -0x1 ;  /* 0xffffffffff0f7424 */ /* 0x000fce00078e00ff */
[----:B0-----:R-:W-:Y:S05]  /*b620*/  WARPSYNC.COLLECTIVE R15, `(.L_x_103) ;  /* 0x000000000f0c7348 */ /* 0x001fea0003c00000 */
[----:B------:R-:W-:Y:S02]  /*b630*/  ELECT P6, UR62, PT ;  /* 0x00000000003e782f */ /* 0x000fe400038c0000 */
[----:B------:R-:W-:Y:S01]  /*b640*/  MOV R14, UR62 ;  /* 0x0000003e000e7c02 */ /* 0x000fe20008000f00 */
[----:B0-----:R-:W-:Y:S10]  /*b650*/  ENDCOLLECTIVE ;  /* 0x000000000000791b */ /* 0x001ff40003800000 */
.L_x_103:
[----:B------:R-:W-:Y:S05]  /*b660*/  BSYNC B0 ;  /* 0x0000000000007941 */ /* 0x000fea0003800000 */
.L_x_102:
[----:B------:R-:W-:Y:S05]  /*b670*/  BRA `(.L_x_104) ;  /* 0xffffffd4003c7947 */ /* 0x000fea000383ffff */
.L_x_45:
[----:B-1----:R1:W2:Y:S02]  /*b680*/  SYNCS.PHASECHK.TRANS64.TRYWAIT P0, [R5+URZ+0x19c80], R2 ;  /* 0x019c8002050075a7 */ /* 0x0022a4000800017f */
[----:B--2---:R-:W-:Y:S05]  /*b690*/  @!P0 NANOSLEEP.SYNCS 0x989680 ;  /* 0x009896800000895d */ /* 0x004fea0003900000 */
[----:B------:R-:W2:Y:S02]  /*b6a0*/  @!P0 SYNCS.PHASECHK.TRANS64 P0, [R5+URZ+0x19c80], R2 ;  /* 0x019c8002050085a7 */ /* 0x000ea4000800007f */
[----:B--2---:R-:W-:Y:S05]  /*b6b0*/  @!P0 BRA `(.L_x_45) ;  /* 0xfffffffc00f08947 */ /* 0x004fea000383ffff */
[----:B------:R-:W-:Y:S05]  /*b6c0*/  BRA `(.L_x_105) ;  /* 0xffffffd400907947 */ /* 0x000fea000383ffff */
.L_x_47:
[----:B--2---:R2:W3:Y:S02]  /*b6d0*/  SYNCS.PHASECHK.TRANS64.TRYWAIT P0, [R5+URZ+0x19c40], R2 ;  /* 0x019c4002050075a7 */ /* 0x0044e4000800017f */
[----:B---3--:R-:W-:Y:S05]  /*b6e0*/  @!P0 NANOSLEEP.SYNCS 0x989680 ;  /* 0x009896800000895d */ /* 0x008fea0003900000 */
[----:B------:R-:W3:Y:S02]  /*b6f0*/  @!P0 SYNCS.PHASECHK.TRANS64 P0, [R5+URZ+0x19c40], R2 ;  /* 0x019c4002050085a7 */ /* 0x000ee4000800007f */
[----:B---3--:R-:W-:Y:S05]  /*b700*/  @!P0 BRA `(.L_x_47) ;  /* 0xfffffffc00f08947 */ /* 0x008fea000383ffff */
[----:B------:R-:W-:Y:S05]  /*b710*/  BRA `(.L_x_106) ;  /* 0xffffffd800187947 */ /* 0x000fea000383ffff */
.L_x_50:
[----:B------:R-:W-:Y:S02]  /*b720*/  IMAD.MOV.U32 R13, RZ, RZ, R5 ;  /* 0x000000ffff0d7224 */ /* 0x000fe400078e0005 */
[----:B------:R-:W-:Y:S02]  /*b730*/  IMAD.MOV.U32 R12, RZ, RZ, RZ ;  /* 0x000000ffff0c7224 */ /* 0x000fe400078e00ff */
[----:B------:R-:W-:Y:S02]  /*b740*/  IMAD.MOV.U32 R11, RZ, RZ, 0x1e1f ;  /* 0x00001e1fff0b7424 */ /* 0x000fe400078e00ff */
[----:B------:R-:W-:Y:S02]  /*b750*/  IMAD.MOV.U32 R15, RZ, RZ, -0x1 ;  /* 0xffffffffff0f7424 */ /* 0x000fe400078e00ff */
[----:B------:R-:W-:-:S07]  /*b760*/  IMAD R0, R0, 0xc0, R10 ;  /* 0x000000c000007824 */ /* 0x000fce00078e020a */
[----:B------:R-:W-:Y:S05]  /*b770*/  WARPSYNC.COLLECTIVE R15, `(.L_x_107) ;  /* 0x000000000f087348 */ /* 0x000fea0003c00000 */
[----:B------:R0:W1:Y:S02]  /*b780*/  SHFL.IDX P6, R14, R13, R12, R11 ;  /* 0x0000000c0d0e7389 */ /* 0x00006400000c000b */
[----:B01----:R-:W-:Y:S01]  /*b790*/  ENDCOLLECTIVE ;  /* 0x000000000000791b */ /* 0x003fe20003800000 */
.L_x_107:
[----:B------:R-:W-:Y:S02]  /*b7a0*/  IMAD.MOV.U32 R13, RZ, RZ, R4 ;  /* 0x000000ffff0d7224 */ /* 0x000fe400078e0004 */
[----:B------:R-:W-:-:S07]  /*b7b0*/  IMAD.MOV.U32 R2, RZ, RZ, R14 ;  /* 0x000000ffff027224 */ /* 0x000fce00078e000e */
[----:B------:R-:W-:Y:S05]  /*b7c0*/  WARPSYNC.COLLECTIVE R15, `(.L_x_108) ;  /* 0x000000000f087348 */ /* 0x000fea0003c00000 */
[----:B------:R0:W1:Y:S02]  /*b7d0*/  SHFL.IDX P6, R14, R13, R12, R11 ;  /* 0x0000000c0d0e7389 */ /* 0x00006400000c000b */
[----:B01----:R-:W-:Y:S01]  /*b7e0*/  ENDCOLLECTIVE ;  /* 0x000000000000791b */ /* 0x003fe20003800000 */
.L_x_108:
[----:B------:R-:W-:Y:S02]  /*b7f0*/  ULDC UR4, c[0x0][0x288] ;  /* 0x0000a20000047ab9 */ /* 0x000fe40000000800 */
[----:B------:R-:W-:-:S05]  /*b800*/  IMAD R8, R8, UR4, RZ ;  /* 0x0000000408087c24 */ /* 0x000fca000f8e02ff */
[----:B------:R-:W-:Y:S02]  /*b810*/  ISETP.GE.AND P3, PT, R0, R8, PT ;  /* 0x000000080000720c */ /* 0x000fe40003f66270 */
[----:B------:R-:W-:Y:S01]  /*b820*/  MOV R13, R5 ;  /* 0x00000005000d7202 */ /* 0x000fe20000000f00 */
[----:B------:R-:W-:-:S10]  /*b830*/  IMAD.MOV.U32 R12, RZ, RZ, 0x1 ;  /* 0x00000001ff0c7424 */ /* 0x000fd400078e00ff */
[----:B------:R-:W-:-:S05]  /*b840*/  @!P3 IADD3 R14, P4, R17, R14, RZ ;  /* 0x0000000e110eb210 */ /* 0x000fca0007f9e0ff */
[----:B------:R-:W-:Y:S02]  /*b850*/  @!P3 IMAD.X R3, RZ, RZ, R2, P4 ;  /* 0x000000ffff03b224 */ /* 0x000fe400020e0602 */
[----:B------:R-:W-:-:S07]  /*b860*/  @!P3 IMAD.MOV.U32 R2, RZ, RZ, R14 ;  /* 0x000000ffff02b224 */ /* 0x000fce00078e000e */
[----:B------:R-:W-:Y:S05]  /*b870*/  WARPSYNC.COLLECTIVE R15, `(.L_x_109) ;  /* 0x000000000f087348 */ /* 0x000fea0003c00000 */
[----:B------:R0:W1:Y:S02]  /*b880*/  SHFL.IDX P6, R14, R13, R12, R11 ;  /* 0x0000000c0d0e7389 */ /* 0x00006400000c000b */
[----:B01----:R-:W-:Y:S01]  /*b890*/  ENDCOLLECTIVE ;  /* 0x000000000000791b */ /* 0x003fe20003800000 */
.L_x_109:
[----:B------:R-:W-:Y:S01]  /*b8a0*/  @!PT LDS RZ, [RZ] ;  /* 0x00000000fffff984 */ /* 0x000fe20000000800 */
[----:B------:R-:W-:Y:S01]  /*b8b0*/  @!PT LDS RZ, [RZ] ;  /* 0x00000000fffff984 */ /* 0x000fe20000000800 */
[----:B------:R-:W-:Y:S01]  /*b8c0*/  @!PT LDS RZ, [RZ] ;  /* 0x00000000fffff984 */ /* 0x000fe20000000800 */
[----:B------:R0:W-:Y:S04]  /*b8d0*/  @!P3 LDGSTS.E.BYPASS.LTC128B.128 [R28+0xf000], desc[UR52][R2.64], !P0 ;  /* 0x0f000000021cbfae */ /* 0x0001e8000c101d74 */
[----:B------:R0:W-:Y:S04]  /*b8e0*/  @!P3 LDGSTS.E.BYPASS.LTC128B.128 [R28+0x10800], desc[UR52][R2.64+0x20], !P1 ;  /* 0x10800020021cbfae */ /* 0x0001e8000c901d74 */
[----:B------:R0:W-:Y:S01]  /*b8f0*/  @!P3 LDGSTS.E.BYPASS.LTC128B.128 [R28+0x12000], desc[UR52][R2.64+0x40], !P2 ;  /* 0x12000040021cbfae */ /* 0x0001e2000d101d74 */
[----:B------:R-:W-:Y:S02]  /*b900*/  IMAD.MOV.U32 R13, RZ, RZ, R4 ;  /* 0x000000ffff0d7224 */ /* 0x000fe400078e0004 */
[----:B------:R-:W-:-:S07]  /*b910*/  IMAD.MOV.U32 R5, RZ, RZ, R14 ;  /* 0x000000ffff057224 */ /* 0x000fce00078e000e */
[----:B0-----:R-:W-:Y:S05]  /*b920*/  WARPSYNC.COLLECTIVE R15, `(.L_x_110) ;  /* 0x000000000f087348 */ /* 0x001fea0003c00000 */
[----:B------:R1:W2:Y:S02]  /*b930*/  SHFL.IDX P6, R14, R13, R12, R11 ;  /* 0x0000000c0d0e7389 */ /* 0x0002a400000c000b */
[----:B012---:R-:W-:Y:S01]  /*b940*/  ENDCOLLECTIVE ;  /* 0x000000000000791b */ /* 0x007fe20003800000 */
.L_x_110:
[----:B------:R-:W-:-:S05]  /*b950*/  VIADD R3, R0, 0x40 ;  /* 0x0000004000037836 */ /* 0x000fca0000000000 */
[----:B------:R-:W-:Y:S01]  /*b960*/  ISETP.GE.AND P4, PT, R3, R8, PT ;  /* 0x000000080300720c */ /* 0x000fe20003f86270 */
[----:B------:R-:W-:Y:S02]  /*b970*/  IMAD.MOV.U32 R13, RZ, RZ, R7 ;  /* 0x000000ffff0d7224 */ /* 0x000fe400078e0007 */
[----:B------:R-:W-:Y:S02]  /*b980*/  IMAD.MOV.U32 R12, RZ, RZ, RZ ;  /* 0x000000ffff0c7224 */ /* 0x000fe400078e00ff */
[----:B------:R-:W-:-:S08]  /*b990*/  IMAD.MOV.U32 R9, RZ, RZ, R14 ;  /* 0x000000ffff097224 */ /* 0x000fd000078e000e */
[----:B------:R-:W-:Y:S05]  /*b9a0*/  WARPSYNC.COLLECTIVE R15, `(.L_x_111) ;  /* 0x000000000f087348 */ /* 0x000fea0003c00000 */
[----:B------:R0:W1:Y:S02]  /*b9b0*/  SHFL.IDX P6, R14, R13, R12, R11 ;  /* 0x0000000c0d0e7389 */ /* 0x00006400000c000b */
[----:B01----:R-:W-:Y:S01]  /*b9c0*/  ENDCOLLECTIVE ;  /* 0x000000000000791b */ /* 0x003fe20003800000 */
.L_x_111:
[----:B------:R-:W-:-:S05]  /*b9d0*/  @!P4 IADD3 R9, P3, R17, R9, RZ ;  /* 0x000000091109c210 */ /* 0x000fca0007f7e0ff */
[----:B------:R-:W-:Y:S02]  /*b9e0*/  @!P4 IMAD.X R4, RZ, RZ, R5, P3 ;  /* 0x000000ffff04c224 */ /* 0x000fe400018e0605 */
[----:B------:R-:W-:Y:S02]  /*b9f0*/  @!P4 IMAD.MOV.U32 R2, RZ, RZ, R9 ;  /* 0x000000ffff02c224 */ /* 0x000fe400078e0009 */
[----:B------:R-:W-:Y:S02]  /*ba00*/  @!P4 IMAD.MOV.U32 R3, RZ, RZ, R4 ;  /* 0x000000ffff03c224 */ /* 0x000fe400078e0004 */
[----:B------:R-:W-:-:S03]  /*ba10*/  IMAD.MOV.U32 R13, RZ, RZ, R6 ;  /* 0x000000ffff0d7224 */ /* 0x000fc600078e0006 */
[----:B------:R-:W-:Y:S01]  /*ba20*/  @!PT LDS RZ, [RZ] ;  /* 0x00000000fffff984 */ /* 0x000fe20000000800 */
[----:B------:R-:W-:Y:S01]  /*ba30*/  @!PT LDS RZ, [RZ] ;  /* 0x00000000fffff984 */ /* 0x000fe20000000800 */
[----:B------:R-:W-:Y:S01]  /*ba40*/  @!PT LDS RZ, [RZ] ;  /* 0x00000000fffff984 */ /* 0x000fe20000000800 */
[----:B------:R0:W-:Y:S04]  /*ba50*/  @!P4 LDGSTS.E.BYPASS.LTC128B.128 [R28+0xf800], desc[UR52][R2.64], !P0 ;  /* 0x0f800000021ccfae */ /* 0x0001e8000c101d74 */
[----:B------:R0:W-:Y:S01]  /*ba60*/  @!P4 LDGSTS.E.BYPASS.LTC128B.128 [R28+0x11000], desc[UR52][R2.64+0x20], !P1 ;  /* 0x11000020021ccfae */ /* 0x0001e2000c901d74 */
[----:B------:R-:W-:-:S03]  /*ba70*/  IMAD.MOV.U32 R7, RZ, RZ, R14 ;  /* 0x000000ffff077224 */ /* 0x000fc600078e000e */
[----:B------:R0:W-:Y:S04]  /*ba80*/  @!P4 LDGSTS.E.BYPASS.LTC128B.128 [R28+0x12800], desc[UR52][R2.64+0x40], !P2 ;  /* 0x12800040021ccfae */ /* 0x0001e8000d101d74 */
[----:B0-----:R-:W-:Y:S05]  /*ba90*/  WARPSYNC.COLLECTIVE R15, `(.L_x_112) ;  /* 0x000000000f087348 */ /* 0x001fea0003c00000 */
[----:B------:R1:W2:Y:S02]  /*baa0*/  SHFL.IDX P6, R14, R13, R12, R11 ;  /* 0x0000000c0d0e7389 */ /* 0x0002a400000c000b */
[----:B012---:R-:W-:Y:S01]  /*bab0*/  ENDCOLLECTIVE ;  /* 0x000000000000791b */ /* 0x007fe20003800000 */
.L_x_112:
[----:B------:R-:W-:Y:S05]  /*bac0*/  BRA `(.L_x_113) ;  /* 0xffffffdc00bc7947 */ /* 0x000fea000383ffff */
.L_x_53:
[----:B0-----:R-:W-:-:S04]  /*bad0*/  IMAD.U32 R3, RZ, RZ, UR40 ;  /* 0x00000028ff037e24 */ /* 0x001fc8000f8e00ff */
[----:B------:R0:W1:Y:S03]  /*bae0*/  SYNCS.PHASECHK.TRANS64.TRYWAIT P0, [R3+URZ+0x19c20], R0 ;  /* 0x019c2000030075a7 */ /* 0x000066000800017f */
[----:B-1----:R-:W-:Y:S05]  /*baf0*/  @!P0 NANOSLEEP.SYNCS 0x989680 ;  /* 0x009896800000895d */ /* 0x002fea0003900000 */
[----:B------:R-:W1:Y:S02]  /*bb00*/  @!P0 SYNCS.PHASECHK.TRANS64 P0, [R3+URZ+0x19c20], R0 ;  /* 0x019c2000030085a7 */ /* 0x000e64000800007f */
[----:B-1----:R-:W-:Y:S05]  /*bb10*/  @!P0 BRA `(.L_x_53) ;  /* 0xfffffffc00ec8947 */ /* 0x002fea000383ffff */
[----:B------:R-:W-:Y:S05]  /*bb20*/  BRA `(.L_x_114) ;  /* 0xffffffe000007947 */ /* 0x000fea000383ffff */
.L_x_59:
[----:B-1----:R1:W2:Y:S02]  /*bb30*/  SYNCS.PHASECHK.TRANS64.TRYWAIT P0, [R6+URZ+0x19c80], R2 ;  /* 0x019c8002060075a7 */ /* 0x0022a4000800017f */
[----:B--2---:R-:W-:Y:S05]  /*bb40*/  @!P0 NANOSLEEP.SYNCS 0x989680 ;  /* 0x009896800000895d */ /* 0x004fea0003900000 */
[----:B------:R-:W2:Y:S02]  /*bb50*/  @!P0 SYNCS.PHASECHK.TRANS64 P0, [R6+URZ+0x19c80], R2 ;  /* 0x019c8002060085a7 */ /* 0x000ea4000800007f */
[----:B--2---:R-:W-:Y:S05]  /*bb60*/  @!P0 BRA `(.L_x_59) ;  /* 0xfffffffc00f08947 */ /* 0x004fea000383ffff */
[----:B------:R-:W-:Y:S05]  /*bb70*/  BRA `(.L_x_115) ;  /* 0xffffffe000987947 */ /* 0x000fea000383ffff */
.L_x_66:
[----:B--2---:R2:W3:Y:S02]  /*bb80*/  SYNCS.PHASECHK.TRANS64.TRYWAIT P0, [R6+URZ+0x19c40], R2 ;  /* 0x019c4002060075a7 */ /* 0x0044e4000800017f */
[----:B---3--:R-:W-:Y:S05]  /*bb90*/  @!P0 NANOSLEEP.SYNCS 0x989680 ;  /* 0x009896800000895d */ /* 0x008fea0003900000 */
[----:B------:R-:W3:Y:S02]  /*bba0*/  @!P0 SYNCS.PHASECHK.TRANS64 P0, [R6+URZ+0x19c40], R2 ;  /* 0x019c4002060085a7 */ /* 0x000ee4000800007f */
[----:B---3--:R-:W-:Y:S05]  /*bbb0*/  @!P0 BRA `(.L_x_66) ;  /* 0xfffffffc00f08947 */ /* 0x008fea000383ffff */
[----:B------:R-:W-:Y:S05]  /*bbc0*/  BRA `(.L_x_116) ;  /* 0xffffffe400947947 */ /* 0x000fea000383ffff */
.L_x_74:
[----:B-1----:R1:W2:Y:S02]  /*bbd0*/  SYNCS.PHASECHK.TRANS64.TRYWAIT P0, [R3+URZ+0x19c70], R2 ;  /* 0x019c7002030075a7 */ /* 0x0022a4000800017f */
[----:B--2---:R-:W-:Y:S05]  /*bbe0*/  @!P0 NANOSLEEP.SYNCS 0x989680 ;  /* 0x009896800000895d */ /* 0x004fea0003900000 */
[----:B------:R-:W2:Y:S02]  /*bbf0*/  @!P0 SYNCS.PHASECHK.TRANS64 P0, [R3+URZ+0x19c70], R2 ;  /* 0x019c7002030085a7 */ /* 0x000ea4000800007f */
[----:B--2---:R-:W-:Y:S05]  /*bc00*/  @!P0 BRA `(.L_x_74) ;  /* 0xfffffffc00f08947 */ /* 0x004fea000383ffff */
[----:B------:R-:W-:Y:S05]  /*bc10*/  BRA `(.L_x_117) ;  /* 0xffffffe800a87947 */ /* 0x000fea000383ffff */
.L_x_76:
[----:B-1----:R1:W2:Y:S02]  /*bc20*/  SYNCS.PHASECHK.TRANS64.TRYWAIT P0, [R3+URZ+0x19c60], R2 ;  /* 0x019c6002030075a7 */ /* 0x0022a4000800017f */
[----:B--2---:R-:W-:Y:S05]  /*bc30*/  @!P0 NANOSLEEP.SYNCS 0x989680 ;  /* 0x009896800000895d */ /* 0x004fea0003900000 */
[----:B------:R-:W2:Y:S02]  /*bc40*/  @!P0 SYNCS.PHASECHK.TRANS64 P0, [R3+URZ+0x19c60], R2 ;  /* 0x019c6002030085a7 */ /* 0x000ea4000800007f */
[----:B--2---:R-:W-:Y:S05]  /*bc50*/  @!P0 BRA `(.L_x_76) ;  /* 0xfffffffc00f08947 */ /* 0x004fea000383ffff */
[----:B------:R-:W-:Y:S05]  /*bc60*/  BRA `(.L_x_118) ;  /* 0xffffffe800b07947 */ /* 0x000fea000383ffff */
.L_x_81:
[----:B0-----:R0:W2:Y:S02]  /*bc70*/  SYNCS.PHASECHK.TRANS64.TRYWAIT P0, [R2+URZ+0x19c70], R3 ;  /* 0x019c7003020075a7 */ /* 0x0010a4000800017f */
[----:B--2---:R-:W-:Y:S05]  /*bc80*/  @!P0 NANOSLEEP.SYNCS 0x989680 ;  /* 0x009896800000895d */ /* 0x004fea0003900000 */
[----:B------:R-:W2:Y:S02]  /*bc90*/  @!P0 SYNCS.PHASECHK.TRANS64 P0, [R2+URZ+0x19c70], R3 ;  /* 0x019c7003020085a7 */ /* 0x000ea4000800007f */
[----:B--2---:R-:W-:Y:S05]  /*bca0*/  @!P0 BRA `(.L_x_81) ;  /* 0xfffffffc00f08947 */ /* 0x004fea000383ffff */
[----:B------:R-:W-:Y:S05]  /*bcb0*/  BRA `(.L_x_119) ;  /* 0xffffffec00bc7947 */ /* 0x000fea000383ffff */
.L_x_83:
[----:B0-----:R0:W1:Y:S02]  /*bcc0*/  SYNCS.PHASECHK.TRANS64.TRYWAIT P0, [R2+URZ+0x19c60], R3 ;  /* 0x019c6003020075a7 */ /* 0x001064000800017f */
[----:B-1----:R-:W-:Y:S05]  /*bcd0*/  @!P0 NANOSLEEP.SYNCS 0x989680 ;  /* 0x009896800000895d */ /* 0x002fea0003900000 */
[----:B------:R-:W1:Y:S02]  /*bce0*/  @!P0 SYNCS.PHASECHK.TRANS64 P0, [R2+URZ+0x19c60], R3 ;  /* 0x019c6003020085a7 */ /* 0x000e64000800007f */
[----:B-1----:R-:W-:Y:S05]  /*bcf0*/  @!P0 BRA `(.L_x_83) ;  /* 0xfffffffc00f08947 */ /* 0x002fea000383ffff */
[----:B------:R-:W-:Y:S05]  /*bd00*/  BRA `(.L_x_120) ;  /* 0xffffffec00c47947 */ /* 0x000fea000383ffff */
.L_x_86:
[----:B0-----:R0:W1:Y:S02]  /*bd10*/  SYNCS.PHASECHK.TRANS64.TRYWAIT P0, [R7+URZ+0x19c20], R0 ;  /* 0x019c2000070075a7 */ /* 0x001064000800017f */
[----:B-1----:R-:W-:Y:S05]  /*bd20*/  @!P0 NANOSLEEP.SYNCS 0x989680 ;  /* 0x009896800000895d */ /* 0x002fea0003900000 */
[----:B------:R-:W1:Y:S02]  /*bd30*/  @!P0 SYNCS.PHASECHK.TRANS64 P0, [R7+URZ+0x19c20], R0 ;  /* 0x019c2000070085a7 */ /* 0x000e64000800007f */
[----:B-1----:R-:W-:Y:S05]  /*bd40*/  @!P0 BRA `(.L_x_86) ;  /* 0xfffffffc00f08947 */ /* 0x002fea000383ffff */
[----:B------:R-:W-:Y:S05]  /*bd50*/  BRA `(.L_x_121) ;  /* 0xfffffff000d47947 */ /* 0x000fea000383ffff */
.L_x_90:
[----:B0-----:R0:W1:Y:S02]  /*bd60*/  SYNCS.PHASECHK.TRANS64.TRYWAIT P1, [R5+URZ], R4 ;  /* 0x00000004050075a7 */ /* 0x001064000802017f */
[----:B-1----:R-:W-:Y:S05]  /*bd70*/  @!P1 NANOSLEEP.SYNCS 0x989680 ;  /* 0x009896800000995d */ /* 0x002fea0003900000 */
[----:B------:R-:W1:Y:S02]  /*bd80*/  @!P1 SYNCS.PHASECHK.TRANS64 P1, [R5+URZ], R4 ;  /* 0x00000004050095a7 */ /* 0x000e64000802007f */
[----:B-1----:R-:W-:Y:S05]  /*bd90*/  @!P1 BRA `(.L_x_90) ;  /* 0xfffffffc00f09947 */ /* 0x002fea000383ffff */
[----:B------:R-:W-:Y:S05]  /*bda0*/  BRA `(.L_x_122) ;  /* 0xfffffff400287947 */ /* 0x000fea000383ffff */
.L_x_91:
[----:B-1----:R1:W2:Y:S02]  /*bdb0*/  SYNCS.PHASECHK.TRANS64.TRYWAIT P1, [R3+URZ], R0 ;  /* 0x00000000030075a7 */ /* 0x0022a4000802017f */
[----:B--2---:R-:W-:Y:S05]  /*bdc0*/  @!P1 NANOSLEEP.SYNCS 0x989680 ;  /* 0x009896800000995d */ /* 0x004fea0003900000 */
[----:B------:R-:W2:Y:S02]  /*bdd0*/  @!P1 SYNCS.PHASECHK.TRANS64 P1, [R3+URZ], R0 ;  /* 0x00000000030095a7 */ /* 0x000ea4000802007f */
[----:B--2---:R-:W-:Y:S05]  /*bde0*/  @!P1 BRA `(.L_x_91) ;  /* 0xfffffffc00f09947 */ /* 0x004fea000383ffff */
[----:B------:R-:W-:Y:S05]  /*bdf0*/  BRA `(.L_x_123) ;  /* 0xfffffff4001c7947 */ /* 0x000fea000383ffff */
.L_x_93:
[----:B-1----:R1:W2:Y:S02]  /*be00*/  SYNCS.PHASECHK.TRANS64.TRYWAIT P1, [R3+URZ+0x19c60], R4 ;  /* 0x019c6004030075a7 */ /* 0x0022a4000802017f */
[----:B--2---:R-:W-:Y:S05]  /*be10*/  @!P1 NANOSLEEP.SYNCS 0x989680 ;  /* 0x009896800000995d */ /* 0x004fea0003900000 */
[----:B------:R-:W2:Y:S02]  /*be20*/  @!P1 SYNCS.PHASECHK.TRANS64 P1, [R3+URZ+0x19c60], R4 ;  /* 0x019c6004030095a7 */ /* 0x000ea4000802007f */
[----:B--2---:R-:W-:Y:S05]  /*be30*/  @!P1 BRA `(.L_x_93) ;  /* 0xfffffffc00f09947 */ /* 0x004fea000383ffff */
[----:B------:R-:W-:Y:S05]  /*be40*/  BRA `(.L_x_124) ;  /* 0xfffffff4001c7947 */ /* 0x000fea000383ffff */
.L_x_95:
[----:B0-----:R0:W2:Y:S02]  /*be50*/  SYNCS.PHASECHK.TRANS64.TRYWAIT P1, [R5+URZ+0x19c60], R0 ;  /* 0x019c6000050075a7 */ /* 0x0010a4000802017f */
[----:B--2---:R-:W-:Y:S05]  /*be60*/  @!P1 NANOSLEEP.SYNCS 0x989680 ;  /* 0x009896800000995d */ /* 0x004fea0003900000 */
[----:B------:R-:W2:Y:S02]  /*be70*/  @!P1 SYNCS.PHASECHK.TRANS64 P1, [R5+URZ+0x19c60], R0 ;  /* 0x019c6000050095a7 */ /* 0x000ea4000802007f */
[----:B--2---:R-:W-:Y:S05]  /*be80*/  @!P1 BRA `(.L_x_95) ;  /* 0xfffffffc00f09947 */ /* 0x004fea000383ffff */
[----:B------:R-:W-:Y:S05]  /*be90*/  BRA `(.L_x_125) ;  /* 0xfffffff4001c7947 */ /* 0x000fea000383ffff */
.L_x_97:
[----:B--2---:R2:W3:Y:S02]  /*bea0*/  SYNCS.PHASECHK.TRANS64.TRYWAIT P0, [R3+URZ+0x19c80], R4 ;  /* 0x019c8004030075a7 */ /* 0x0044e4000800017f */
[----:B---3--:R-:W-:Y:S05]  /*beb0*/  @!P0 NANOSLEEP.SYNCS 0x989680 ;  /* 0x009896800000895d */ /* 0x008fea0003900000 */
[----:B------:R-:W3:Y:S02]  /*bec0*/  @!P0 SYNCS.PHASECHK.TRANS64 P0, [R3+URZ+0x19c80], R4 ;  /* 0x019c8004030085a7 */ /* 0x000ee4000800007f */
[----:B---3--:R-:W-:Y:S05]  /*bed0*/  @!P0 BRA `(.L_x_97) ;  /* 0xfffffffc00f08947 */ /* 0x008fea000383ffff */
[----:B------:R-:W-:Y:S05]  /*bee0*/  BRA `(.L_x_98) ;  /* 0xfffffff400187947 */ /* 0x000fea000383ffff */
.L_x_126:
[----:B------:R-:W-:-:S00]  /*bef0*/  BRA `(.L_x_126) ;  /* 0xfffffffc00fc7947 */ /* 0x000fc0000383ffff */
[----:B------:R-:W-:-:S00]  /*bf00*/  NOP ;  /* 0x0000000000007918 */ /* 0x000fc00000000000 */
[----:B------:R-:W-:-:S00]  /*bf10*/  NOP ;  /* 0x0000000000007918 */ /* 0x000fc00000000000 */
[----:B------:R-:W-:-:S00]  /*bf20*/  NOP ;  /* 0x0000000000007918 */ /* 0x000fc00000000000 */
[----:B------:R-:W-:-:S00]  /*bf30*/  NOP ;  /* 0x0000000000007918 */ /* 0x000fc00000000000 */
[----:B------:R-:W-:-:S00]  /*bf40*/  NOP ;  /* 0x0000000000007918 */ /* 0x000fc00000000000 */
[----:B------:R-:W-:-:S00]  /*bf50*/  NOP ;  /* 0x0000000000007918 */ /* 0x000fc00000000000 */
[----:B------:R-:W-:-:S00]  /*bf60*/  NOP ;  /* 0x0000000000007918 */ /* 0x000fc00000000000 */
[----:B------:R-:W-:-:S00]  /*bf70*/  NOP ;  /* 0x0000000000007918 */ /* 0x000fc00000000000 */
.L_x_2298:


//--------------------- .text._ZN7cutlass13device_kernelIN5flash11enable_sm90INS1_16FlashAttnFwdSm90INS1_25CollectiveMainloopFwdSm90ILi2EN4cute5tupleIJNS5_1CILi1EEES8_S8_EEENS6_IJNS7_ILi192EEENS7_ILi128EEENS7_ILi96EEEEEELi96ENS_12float_e4m3_tEfNS_4arch4Sm90ELb0ELb0ELb1ELb1ELb0ELb0ELb0ELb1ELb1ELb1ELb0ELb0EEENS1_21CollectiveEpilogueFwdINS6_IJSA_SC_SB_EEES9_NS_10bfloat16_tESG_Li384ELb1ELb1ELb0ELb1EEENS1_36VarlenDynamicPersistentTileSchedulerILi192ELi128ELi384ELi128ELb0ELb1ELb1ELb0ELb1ELb1EEEEEEEEEvNT_6ParamsE --------------------------
	.section	.text._ZN7cutlass13device_kernelIN5flash11enable_sm90INS1_16FlashAttnFwdSm90INS1_25CollectiveMainloopFwdSm90ILi2EN4cute5tupleIJNS5_1CILi1EEES8_S8_EEENS6_IJNS7_ILi192EEENS7_ILi128EEENS7_ILi96EEEEEELi96ENS_12float_e4m3_tEfNS_4arch4Sm90ELb0ELb0ELb1ELb1ELb0ELb0ELb0ELb1ELb1ELb1ELb0ELb0EEENS1_21CollectiveEpilogueFwdINS6_IJSA_SC_SB_EEES9_NS_10bfloat16_tESG_Li384ELb1ELb1ELb0ELb1EEENS1_36VarlenDynamicPersistentTileSchedulerILi192ELi128ELi384ELi128ELb0ELb1ELb1ELb0ELb1ELb1EEEEEEEEEvNT_6ParamsE,"ax",@progbits
	.align	128
.text._ZN7cutlass13device_kernelIN5flash11enable_sm90INS1_16FlashAttnFwdSm90INS1_25CollectiveMainloopFwdSm90ILi2EN4cute5tupleIJNS5_1CILi1EEES8_S8_EEENS6_IJNS7_ILi192EEENS7_ILi128EEENS7_ILi96EEEEEELi96ENS_12float_e4m3_tEfNS_4arch4Sm90ELb0ELb0ELb1ELb1ELb0ELb0ELb0ELb1ELb1ELb1ELb0ELb0EEENS1_21CollectiveEpilogueFwdINS6_IJSA_SC_SB_EEES9_NS_10bfloat16_tESG_Li384ELb1ELb1ELb0ELb1EEENS1_36VarlenDynamicPersistentTileSchedulerILi192ELi128ELi384ELi128ELb0ELb1ELb1ELb0ELb1ELb1EEEEEEEEEvNT_6ParamsE:
        .type           _ZN7cutlass13device_kernelIN5flash11enable_sm90INS1_16FlashAttnFwdSm90INS1_25CollectiveMainloopFwdSm90ILi2EN4cute5tupleIJNS5_1CILi1EEES8_S8_EEENS6_IJNS7_ILi192EEENS7_ILi128EEENS7_ILi96EEEEEELi96ENS_12float_e4m3_tEfNS_4arch4Sm90ELb0ELb0ELb1ELb1ELb0ELb0ELb0ELb1ELb1ELb1ELb0ELb0EEENS1_21CollectiveEpilogueFwdINS6_IJSA_SC_SB_EEES9_NS_10bfloat16_tESG_Li384ELb1ELb1ELb0ELb1EEENS1_36VarlenDynamicPersistentTileSchedulerILi192ELi128ELi384ELi128ELb0ELb1ELb1ELb0ELb1ELb1EEEEEEEEEvNT_6ParamsE,@function
        .size           _ZN7cutlass13device_kernelIN5flash11enable_sm90INS1_16FlashAttnFwdSm90INS1_25CollectiveMainloopFwdSm90ILi2EN4cute5tupleIJNS5_1CILi1EEES8_S8_EEENS6_IJNS7_ILi192EEENS7_ILi128EEENS7_ILi96EEEEEELi96ENS_12float_e4m3_tEfNS_4arch4Sm90ELb0ELb0ELb1ELb1ELb0ELb0ELb0ELb1ELb1ELb1ELb0ELb0EEENS1_21CollectiveEpilogueFwdINS6_IJSA_SC_SB_EEES9_NS_10bfloat16_tESG_Li384ELb1ELb1ELb0ELb1EEENS1_36VarlenDynamicPersistentTileSchedulerILi192ELi128ELi384ELi128ELb0ELb1ELb1ELb0ELb1ELb1EEEEEEEEEvNT_6ParamsE,(.L_x_2299 - _ZN7cutlass13device_kernelIN5flash11enable_sm90INS1_16FlashAttnFwdSm90INS1_25CollectiveMainloopFwdSm90ILi2EN4cute5tupleIJNS5_1CILi1EEES8_S8_EEENS6_IJNS7_ILi192EEENS7_ILi128EEENS7_ILi96EEEEEELi96ENS_12float_e4m3_tEfNS_4arch4Sm90ELb0ELb0ELb1ELb1ELb0ELb0ELb0ELb1ELb1ELb1ELb0ELb0EEENS1_21CollectiveEpilogueFwdINS6_IJSA_SC_SB_EEES9_NS_10bfloat16_tESG_Li384ELb1ELb1ELb0ELb1EEENS1_36VarlenDynamicPersistentTileSchedulerILi192ELi128ELi384ELi128ELb0ELb1ELb1ELb0ELb1ELb1EEEEEEEEEvNT_6ParamsE)
        .other          _ZN7cutlass13device_kernelIN5flash11enable_sm90INS1_16FlashAttnFwdSm90INS1_25CollectiveMainloopFwdSm90ILi2EN4cute5tupleIJNS5_1CILi1EEES8_S8_EEENS6_IJNS7_ILi192EEENS7_ILi128EEENS7_ILi96EEEEEELi96ENS_12float_e4m3_tEfNS_4arch4Sm90ELb0ELb0ELb1ELb1ELb0ELb0ELb0ELb1ELb1ELb1ELb0ELb0EEENS1_21CollectiveEpilogueFwdINS6_IJSA_SC_SB_EEES9_NS_10bfloat16_tESG_Li384ELb1ELb1ELb0ELb1EEENS1_36VarlenDynamicPersistentTileSchedulerILi192ELi128ELi384ELi128ELb0ELb1ELb1ELb0ELb1ELb1EEEEEEEEEvNT_6ParamsE,@"STO_CUDA_ENTRY STV_DEFAULT"
_ZN7cutlass13device_kernelIN5flash11enable_sm90INS1_16FlashAttnFwdSm90INS1_25CollectiveMainloopFwdSm90ILi2EN4cute5tupleIJNS5_1CILi1EEES8_S8_EEENS6_IJNS7_ILi192EEENS7_ILi128EEENS7_ILi96EEEEEELi96ENS_12float_e4m3_tEfNS_4arch4Sm90ELb0ELb0ELb1ELb1ELb0ELb0ELb0ELb1ELb1ELb1ELb0ELb0EEENS1_21CollectiveEpilogueFwdINS6_IJSA_SC_SB_EEES9_NS_10bfloat16_tESG_Li384ELb1ELb1ELb0ELb1EEENS1_36VarlenDynamicPersistentTileSchedulerILi192ELi128ELi384ELi128ELb0ELb1ELb1ELb0ELb1ELb1EEEEEEEEEvNT_6ParamsE:
[----:B------:R-:W0:Y:S02]  /*0000*/  LDC R1, c[0x0][0x28] ;  /* 0x00000a00ff017b82 */ /* 0x000e240000000800 */
[----:B0-----:R-:W-:Y:S01]  /*0010*/  VIADD R1, R1, 0xfffffff0 ;  /* 0xfffffff001017836 */ /* 0x001fe20000000000 */
[----:B------:R-:W0:Y:S01]  /*0020*/  S2R R3, SR_TID.X ;  /* 0x0000000000037919 */ /* 0x000e220000002100 */
[----:B------:R-:W-:Y:S01]  /*0030*/  ELECT P0, URZ, PT ;  /* 0x00000000003f782f */ /* 0x000fe20003800000 */
[----:B------:R-:W-:Y:S01]  /*0040*/  BSSY B0, `(.L_x_127) ;  /* 0x000000e000007945 */ /* 0x000fe20003800000 */
[----:B0-----:R-:W-:-:S05]  /*0050*/  SHF.R.U32.HI R0, RZ, 0x5, R3 ;  /* 0x00000005ff007819 */ /* 0x001fca0000011603 */
[----:B------:R-:W0:Y:S02]  /*0060*/  SHFL.IDX PT, R2, R0, RZ, 0x1f ;  /* 0x00001fff00027589 */ /* 0x000e2400000e0000 */
[----:B0-----:R-:W-:Y:S02]  /*0070*/  ISETP.EQ.AND P0, PT, R2, RZ, P0 ;  /* 0x000000ff0200720c */ /* 0x001fe40000702270 */
[----:B------:R-:W-:-:S11]  /*0080*/  SHF.R.U32.HI R2, RZ, 0x7, R3 ;  /* 0x00000007ff027819 */ /* 0x000fd60000011603 */
[----:B------:R-:W-:Y:S05]  /*0090*/  @!P0 BRA `(.L_x_128) ;  /* 0x0000000000208947 */ /* 0x000fea0003800000 */
        /* <DEDUP_REMOVED lines=8> */
.L_x_128:
[----:B------:R-:W-:Y:S05]  /*0120*/  BSYNC B0 ;  /* 0x0000000000007941 */ /* 0x000fea0003800000 */
.L_x_127:
        /* <DEDUP_REMOVED lines=41> */
.L_x_129:
        /* <DEDUP_REMOVED lines=22> */
.L_x_130:
        /* <DEDUP_REMOVED lines=18> */
.L_x_131:
        /* <DEDUP_REMOVED lines=22> */
.L_x_132:
        /* <DEDUP_REMOVED lines=22> */
.L_x_133:
[----:B------:R-:W-:Y:S01]  /*0900*/  PLOP3.LUT P0, PT, PT, PT, UP0, 0x80, 0x0 ;  /* 0x000000000000781c */ /* 0x000fe20003f0f008 */
[----:B------:R-:W-:Y:S01]  /*0910*/  UMOV UR42, 0x1 ;  /* 0x00000001002a7882 */ /* 0x000fe20000000000 */
[----:B------:R-:W-:Y:S01]  /*0920*/  NOP ;  /* 0x0000000000007918 */ /* 0x000fe20000000000 */
[----:B------:R-:W-:Y:S01]  /*0930*/  USEL UR42, UR42, 0x2, !UP0 ;  /* 0x000000022a2a7887 */ /* 0x000fe2000c000000 */
[----:B------:R-:W-:Y:S01]  /*0940*/  ULDC.64 UR52, c[0x0][0x208] ;  /* 0x0000820000347ab9 */ /* 0x000fe20000000a00 */
[----:B012-4-:R-:W-:Y:S08]  /*0950*/  BAR.SYNC.DEFER_BLOCKING 0x0 ;  /* 0x0000000000007b1d */ /* 0x017ff00000010000 */
[----:B------:R-:W-:Y:S05]  /*0960*/  @!P0 BRA `(.L_x_134) ;  /* 0x0000008400fc8947 */ /* 0x000fea0003800000 */
.L_x_135:
[----:B------:R-:W-:-:S08]  /*0970*/  NOP ;  /* 0x0000000000007918 */ /* 0x000fd00000000000 */
[----:B------:R-:W0:Y:S02]  /*0980*/  USETMAXREG.TRY_ALLOC.CTAPOOL UP0, 0xa0 ;  /* 0x000000a0000079c8 */ /* 0x000e240008000600 */
[----:B0-----:R-:W-:-:S13]  /*0990*/  PLOP3.LUT P0, PT, PT, PT, UP0, 0x80, 0x0 ;  /* 0x000000000000781c */ /* 0x001fda0003f0f008 */
[----:B------:R-:W-:Y:S05]  /*09a0*/  @!P0 BRA `(.L_x_135) ;  /* 0xfffffffc00f08947 */ /* 0x000fea000383ffff */
[----:B------:R-:W0:Y:S08]  /*09b0*/  S2UR UR5, SR_CgaCtaId ;  /* 0x00000000000579c3 */ /* 0x000e300000008800 */
[----:B------:R-:W-:Y:S06]  /*09c0*/  BAR.ARV 0x8, 0x200 ;  /* 0x0208000000007b1d */ /* 0x000fec0000002000 */
[----:B------:R-:W-:-:S02]  /*09d0*/  UMOV UR4, 0x400 ;  /* 0x0000040000047882 */ /* 0x000fc40000000000 */
[----:B------:R-:W-:Y:S01]  /*09e0*/  BAR.SYNC.DEFER_BLOCKING 0x5, 0x200 ;  /* 0x0148000000007b1d */ /* 0x000fe20000010000 */
[----:B0-----:R-:W-:-:S09]  /*09f0*/  ULEA UR4, UR5, UR4, 0x18 ;  /* 0x0000000405047291 */ /* 0x001fd2000f8ec03f */
[----:B------:R-:W0:Y:S01]  /*0a00*/  LDS.128 R40, [UR4+0x19cd0] ;  /* 0x019cd004ff287984 */ /* 0x000e220008000c00 */
[----:B------:R-:W-:Y:S01]  /*0a10*/  ULDC UR4, c[0x0][0xc3c] ;  /* 0x00030f0000047ab9 */ /* 0x000fe20000000800 */
[----:B------:R-:W-:Y:S06]  /*0a20*/  BAR.ARV 0x4, 0x200 ;  /* 0x0108000000007b1d */ /* 0x000fec0000002000 */
[----:B0-----:R-:W-:-:S13]  /*0a30*/  ISETP.GE.AND P0, PT, R43, UR4, PT ;  /* 0x000000042b007c0c */ /* 0x001fda000bf06270 */
[----:B------:R-:W-:Y:S05]  /*0a40*/  @P0 EXIT ;  /* 0x000000000000094d */ /* 0x000fea0003800000 */
[----:B------:R-:W0:Y:S01]  /*0a50*/  S2R R0, SR_TID.X ;  /* 0x0000000000007919 */ /* 0x000e220000002100 */
[----:B------:R-:W-:Y:S01]  /*0a60*/  R2UR UR5, R41 ;  /* 0x00000000290572ca */ /* 0x000fe200000e0000 */
[----:B------:R-:W-:Y:S01]  /*0a70*/  ULOP3.LUT UR45, UR42, 0x1, URZ, 0xfc, !UPT ;  /* 0x000000012a2d7892 */ /* 0x000fe2000f8efc3f */
[----:B------:R-:W-:Y:S01]  /*0a80*/  R2UR UR43, R42 ;  /* 0x000000002a2b72ca */ /* 0x000fe200000e0000 */
        /* <DEDUP_REMOVED lines=8> */
[-C--:B------:R-:W-:Y:S02]  /*0b10*/  LEA.HI R3, R0, R10.reuse, RZ, 0x5 ;  /* 0x0000000a00037211 */ /* 0x080fe400078f28ff */
[----:B------:R-:W-:Y:S01]  /*0b20*/  SHF.R.S32.HI R5, RZ, 0x4, R2 ;  /* 0x00000004ff057819 */ /* 0x000fe20000011402 */
[----:B------:R-:W-:Y:S01]  /*0b30*/  IMAD.IADD R23, R10, 0x1, -R23 ;  /* 0x000000010a177824 */ /* 0x000fe200078e0a17 */
[----:B------:R-:W-:Y:S01]  /*0b40*/  LEA.HI R0, R0, R10, RZ, 0x2 ;  /* 0x0000000a00007211 */ /* 0x000fe200078f10ff */
[----:B------:R-:W-:Y:S01]  /*0b50*/  IMAD.SHL.U32 R4, R3, 0x10, RZ ;  /* 0x0000001003047824 */ /* 0x000fe200078e00ff */
[----:B------:R-:W-:-:S02]  /*0b60*/  LOP3.LUT R3, R2, 0x7fffff0, RZ, 0xc0, !PT ;  /* 0x07fffff002037812 */ /* 0x000fc400078ec0ff */
[----:B------:R-:W-:Y:S02]  /*0b70*/  SHF.R.S32.HI R6, RZ, 0x1f, R23 ;  /* 0x0000001fff067819 */ /* 0x000fe40000011417 */
[----:B------:R-:W-:Y:S01]  /*0b80*/  LEA.HI R2, R2, R5, RZ, 0x1 ;  /* 0x0000000502027211 */ /* 0x000fe200078f08ff */
[----:B------:R-:W-:Y:S01]  /*0b90*/  IMAD.IADD R3, R10, 0x1, -R3 ;  /* 0x000000010a037824 */ /* 0x000fe200078e0a03 */
[----:B------:R-:W-:Y:S02]  /*0ba0*/  LEA.HI R7, R6, R23, RZ, 0x2 ;  /* 0x0000001706077211 */ /* 0x000fe400078f10ff */
[----:B------:R-:W-:Y:S02]  /*0bb0*/  LOP3.LUT R4, R4, 0xfffffe00, RZ, 0xc0, !PT ;  /* 0xfffffe0004047812 */ /* 0x000fe400078ec0ff */
[--C-:B------:R-:W-:Y:S02]  /*0bc0*/  SHF.R.S32.HI R8, RZ, 0x2, R7.reuse ;  /* 0x00000002ff087819 */ /* 0x100fe40000011407 */
[----:B------:R-:W-:Y:S01]  /*0bd0*/  SHF.R.S32.HI R9, RZ, 0x1f, R7 ;  /* 0x0000001fff097819 */ /* 0x000fe20000011407 */
[----:B------:R-:W-:Y:S01]  /*0be0*/  IMAD R3, R3, 0x20, R4 ;  /* 0x0000002003037824 */ /* 0x000fe200078e0204 */
[----:B------:R-:W-:-:S02]  /*0bf0*/  SHF.R.S32.HI R152, RZ, 0x7, R152 ;  /* 0x00000007ff987819 */ /* 0x000fc40000011498 */
[----:B------:R-:W-:Y:S02]  /*0c00*/  LOP3.LUT R2, R2, 0x1ffffffe, RZ, 0xc0, !PT ;  /* 0x1ffffffe02027812 */ /* 0x000fe400078ec0ff */
[----:B------:R-:W-:Y:S01]  /*0c10*/  LOP3.LUT R19, R0, 0xfffffffc, RZ, 0xc0, !PT ;  /* 0xfffffffc00137812 */ /* 0x000fe200078ec0ff */
[----:B------:R-:W-:Y:S01]  /*0c20*/  IMAD.HI R4, R152, 0x55555556, RZ ;  /* 0x5555555698047827 */ /* 0x000fe200078e02ff */
[----:B------:R-:W-:Y:S02]  /*0c30*/  LEA.HI R9, R9, R8, RZ, 0x3 ;  /* 0x0000000809097211 */ /* 0x000fe400078f18ff */
[----:B------:R-:W-:Y:S01]  /*0c40*/  LEA.HI R6, R6, R23, RZ, 0x5 ;  /* 0x0000001706067211 */ /* 0x000fe200078f28ff */
[----:B------:R-:W-:Y:S01]  /*0c50*/  IMAD.IADD R2, R5, 0x1, -R2 ;  /* 0x0000000105027824 */ /* 0x000fe200078e0a02 */
[----:B------:R-:W-:Y:S01]  /*0c60*/  LOP3.LUT R9, R9, 0xfffffff8, RZ, 0xc0, !PT ;  /* 0xfffffff809097812 */ /* 0x000fe200078ec0ff */
[----:B------:R-:W-:Y:S01]  /*0c70*/  IMAD.IADD R19, R10, 0x1, -R19 ;  /* 0x000000010a137824 */ /* 0x000fe200078e0a13 */
[----:B------:R-:W-:Y:S01]  /*0c80*/  LEA.HI R5, R4, R4, RZ, 0x1 ;  /* 0x0000000404057211 */ /* 0x000fe200078f08ff */
[----:B------:R-:W-:Y:S01]  /*0c90*/  IMAD R156, R2, 0x8, R3 ;  /* 0x00000008029c7824 */ /* 0x000fe200078e0203 */
[----:B------:R-:W-:Y:S01]  /*0ca0*/  SHF.R.S32.HI R6, RZ, 0x5, R6 ;  /* 0x00000005ff067819 */ /* 0x000fe20000011406 */
[----:B------:R-:W-:Y:S01]  /*0cb0*/  IMAD.IADD R9, R8, 0x1, -R9 ;  /* 0x0000000108097824 */ /* 0x000fe200078e0a09 */
[C---:B------:R-:W-:Y:S01]  /*0cc0*/  LEA.HI R2, R19.reuse, R19, RZ, 0x1 ;  /* 0x0000001313027211 */ /* 0x040fe200078f08ff */
[----:B------:R-:W-:Y:S01]  /*0cd0*/  IMAD.SHL.U32 R16, R19, 0x8, RZ ;  /* 0x0000000813107824 */ /* 0x000fe200078e00ff */
[----:B------:R-:W-:Y:S01]  /*0ce0*/  LOP3.LUT R4, R7, 0x7ffffffc, RZ, 0xc0, !PT ;  /* 0x7ffffffc07047812 */ /* 0x000fe200078ec0ff */
[----:B------:R-:W-:Y:S01]  /*0cf0*/  IMAD R5, R5, -0x3, R152 ;  /* 0xfffffffd05057824 */ /* 0x000fe200078e0298 */
[----:B------:R-:W-:Y:S01]  /*0d00*/  LOP3.LUT R2, R2, 0x1ffffffe, RZ, 0xc0, !PT ;  /* 0x1ffffffe02027812 */ /* 0x000fe200078ec0ff */
[----:B------:R-:W-:Y:S01]  /*0d10*/  IMAD R6, R6, 0x10, R9 ;  /* 0x0000001006067824 */ /* 0x000fe200078e0209 */
[----:B------:R-:W-:Y:S01]  /*0d20*/  SHF.R.S32.HI R22, RZ, 0x2, R0 ;  /* 0x00000002ff167819 */ /* 0x000fe20000011400 */
[----:B------:R-:W-:-:S02]  /*0d30*/  VIADD R17, R16, 0x20 ;  /* 0x0000002010117836 */ /* 0x000fc40000000000 */
[----:B------:R-:W-:Y:S02]  /*0d40*/  VIADD R18, R16, 0x40 ;  /* 0x0000004010127836 */ /* 0x000fe40000000000 */
[----:B------:R-:W-:Y:S01]  /*0d50*/  IMAD.MOV.U32 R7, RZ, RZ, -0x2 ;  /* 0xfffffffeff077424 */ /* 0x000fe200078e00ff */
[----:B------:R-:W-:Y:S01]  /*0d60*/  SHF.R.S32.HI R0, RZ, 0x1f, R17 ;  /* 0x0000001fff007819 */ /* 0x000fe20000011411 */
[----:B------:R-:W-:Y:S01]  /*0d70*/  IMAD.IADD R4, R23, 0x1, -R4 ;  /* 0x0000000117047824 */ /* 0x000fe200078e0a04 */
[----:B------:R-:W-:Y:S01]  /*0d80*/  SHF.R.S32.HI R157, RZ, 0x1f, R18 ;  /* 0x0000001fff9d7819 */ /* 0x000fe20000011412 */
[----:B------:R-:W-:Y:S02]  /*0d90*/  IMAD R153, R5, 0x40, R6 ;  /* 0x0000004005997824 */ /* 0x000fe400078e0206 */
[----:B------:R-:W-:Y:S02]  /*0da0*/  IMAD.IADD R2, R19, 0x1, -R2 ;  /* 0x0000000113027824 */ /* 0x000fe400078e0a02 */
[----:B------:R-:W-:-:S02]  /*0db0*/  IMAD R154, R4, R7, 0x80 ;  /* 0x00000080049a7424 */ /* 0x000fc400078e0207 */
[----:B------:R-:W-:-:S07]  /*0dc0*/  IMAD R155, R2, 0x8, R153 ;  /* 0x00000008029b7824 */ /* 0x000fce00078e0299 */
.L_x_171:
[----:B01-34-:R-:W0:Y:S01]  /*0dd0*/  LDC.64 R2, c[0x0][0xc88] ;  /* 0x00032200ff027b82 */ /* 0x01be220000000a00 */
[----:B------:R-:W-:Y:S01]  /*0de0*/  ULDC.64 UR6, c[0x0][0xa28] ;  /* 0x00028a0000067ab9 */ /* 0x000fe20000000a00 */
[----:B------:R-:W-:Y:S01]  /*0df0*/  ULDC.64 UR8, c[0x0][0xa20] ;  /* 0x0002880000087ab9 */ /* 0x000fe20000000a00 */
[----:B------:R-:W-:Y:S01]  /*0e00*/  ULDC UR47, c[0x0][0x2f0] ;  /* 0x0000bc00002f7ab9 */ /* 0x000fe20000000800 */
[----:B0-----:R-:W-:-:S06]  /*0e10*/  IMAD.WIDE R2, R43, 0x4, R2 ;  /* 0x000000042b027825 */ /* 0x001fcc00078e0202 */
[----:B--2---:R-:W2:Y:S01]  /*0e20*/  LDG.E R2, desc[UR52][R2.64] ;  /* 0x0000003402027981 */ /* 0x004ea2000c1e1900 */
[----:B------:R-:W-:Y:S02]  /*0e30*/  UISETP.NE.U32.AND UP0, UPT, UR6, URZ, UPT ;  /* 0x0000003f0600728c */ /* 0x000fe4000bf05070 */
[----:B------:R-:W-:Y:S02]  /*0e40*/  UISETP.NE.U32.AND UP1, UPT, UR8, URZ, UPT ;  /* 0x0000003f0800728c */ /* 0x000fe4000bf25070 */
[----:B------:R-:W-:Y:S02]  /*0e50*/  UISETP.NE.AND.EX UP0, UPT, UR7, URZ, UPT, UP0 ;  /* 0x0000003f0700728c */ /* 0x000fe4000bf05300 */
[----:B------:R-:W-:-:S04]  /*0e60*/  UISETP.NE.AND.EX UP1, UPT, UR9, URZ, UPT, UP1 ;  /* 0x0000003f0900728c */ /* 0x000fc8000bf25310 */
[----:B------:R-:W-:Y:S02]  /*0e70*/  PLOP3.LUT P0, PT, PT, PT, UP0, 0x80, 0x0 ;  /* 0x000000000000781c */ /* 0x000fe40003f0f008 */
[----:B------:R-:W-:Y:S02]  /*0e80*/  PLOP3.LUT P1, PT, PT, PT, UP1, 0x80, 0x0 ;  /* 0x000000000000781c */ /* 0x000fe40003f2f018 */
[----:B--2---:R-:W-:-:S13]  /*0e90*/  R2UR UR41, R2 ;  /* 0x00000000022972ca */ /* 0x004fda00000e0000 */
[----:B------:R-:W-:Y:S02]  /*0ea0*/  USHF.R.S32.HI UR40, URZ, 0x1f, UR41 ;  /* 0x0000001f3f287899 */ /* 0x000fe40008011429 */
[----:B------:R-:W-:Y:S02]  /*0eb0*/  @UP0 ULEA UR6, UP2, UR41, UR6, 0x2 ;  /* 0x0000000629060291 */ /* 0x000fe4000f84103f */
[----:B------:R-:W-:Y:S02]  /*0ec0*/  @UP1 ULEA UR8, UP3, UR41, UR8, 0x2 ;  /* 0x0000000829081291 */ /* 0x000fe4000f86103f */
[----:B------:R-:W-:Y:S02]  /*0ed0*/  @UP0 ULEA.HI.X UR7, UR41, UR7, UR40, 0x2, UP2 ;  /* 0x0000000729070291 */ /* 0x000fe400090f1428 */
[----:B------:R-:W-:Y:S01]  /*0ee0*/  @UP1 ULEA.HI.X UR9, UR41, UR9, UR40, 0x2, UP3 ;  /* 0x0000000929091291 */ /* 0x000fe200098f1428 */
[----:B------:R-:W-:Y:S02]  /*0ef0*/  IMAD.U32 R2, RZ, RZ, UR6 ;  /* 0x00000006ff027e24 */ /* 0x000fe4000f8e00ff */
[----:B------:R-:W-:-:S02]  /*0f00*/  IMAD.U32 R4, RZ, RZ, UR8 ;  /* 0x00000008ff047e24 */ /* 0x000fc4000f8e00ff */
[----:B------:R-:W-:Y:S01]  /*0f10*/  IMAD.U32 R3, RZ, RZ, UR7 ;  /* 0x00000007ff037e24 */ /* 0x000fe2000f8e00ff */
[----:B------:R-:W-:Y:S01]  /*0f20*/  ULDC.64 UR6, c[0x0][0x418] ;  /* 0x0001060000067ab9 */ /* 0x000fe20000000a00 */
[----:B------:R-:W-:-:S03]  /*0f30*/  IMAD.U32 R5, RZ, RZ, UR9 ;  /* 0x00000009ff057e24 */ /* 0x000fc6000f8e00ff */
[----:B------:R-:W2:Y:S04]  /*0f40*/  @P0 LDG.E R2, desc[UR52][R2.64] ;  /* 0x0000003402020981 */ /* 0x000ea8000c1e1900 */
[----:B------:R-:W3:Y:S01]  /*0f50*/  @P1 LDG.E R4, desc[UR52][R4.64] ;  /* 0x0000003404041981 */ /* 0x000ee2000c1e1900 */
[----:B------:R-:W-:Y:S01]  /*0f60*/  UISETP.NE.U32.AND UP0, UPT, UR6, URZ, UPT ;  /* 0x0000003f0600728c */ /* 0x000fe2000bf05070 */
[----:B------:R-:W-:Y:S01]  /*0f70*/  IMAD.MOV.U32 R0, RZ, RZ, RZ ;  /* 0x000000ffff007224 */ /* 0x000fe200078e00ff */
[----:B------:R-:W-:Y:S01]  /*0f80*/  UMOV UR4, URZ ;  /* 0x0000003f00047c82 */ /* 0x000fe20008000000 */
[----:B------:R-:W-:Y:S01]  /*0f90*/  ULDC UR6, c[0x0][0x424] ;  /* 0x0001090000067ab9 */ /* 0x000fe20000000800 */
[----:B------:R-:W-:Y:S01]  /*0fa0*/  UISETP.NE.AND.EX UP0, UPT, UR7, URZ, UPT, UP0 ;  /* 0x0000003f0700728c */ /* 0x000fe2000bf05300 */
[----:B------:R-:W-:Y:S01]  /*0fb0*/  IMAD.MOV.U32 R135, RZ, RZ, RZ ;  /* 0x000000ffff877224 */ /* 0x000fe200078e00ff */
[----:B------:R-:W-:Y:S01]  /*0fc0*/  UMOV UR39, UR5 ;  /* 0x0000000500277c82 */ /* 0x000fe20008000000 */
[----:B------:R-:W-:Y:S01]  /*0fd0*/  CS2R R8, SRZ ;  /* 0x0000000000087805 */ /* 0x000fe2000001ff00 */
[----:B------:R-:W-:Y:S01]  /*0fe0*/  USEL UR6, UR6, 0x1, UP0 ;  /* 0x0000000106067887 */ /* 0x000fe20008000000 */
[----:B------:R-:W-:-:S02]  /*0ff0*/  CS2R R10, SRZ ;  /* 0x00000000000a7805 */ /* 0x000fc4000001ff00 */
[----:B------:R-:W-:Y:S02]  /*1000*/  CS2R R12, SRZ ;  /* 0x00000000000c7805 */ /* 0x000fe4000001ff00 */
[----:B------:R-:W-:Y:S01]  /*1010*/  CS2R R14, SRZ ;  /* 0x00000000000e7805 */ /* 0x000fe2000001ff00 */
[----:B------:R-:W-:Y:S01]  /*1020*/  UIMAD UR47, UR6, UR47, URZ ;  /* 0x0000002f062f72a4 */ /* 0x000fe2000f8e023f */
        /* <DEDUP_REMOVED lines=13> */
[----:B--2---:R-:W-:Y:S01]  /*1100*/  @P0 R2UR UR4, R2 ;  /* 0x00000000020402ca */ /* 0x004fe200000e0000 */
[----:B------:R-:W-:Y:S01]  /*1110*/  IMAD.MOV.U32 R2, RZ, RZ, RZ ;  /* 0x000000ffff027224 */ /* 0x000fe200078e00ff */
[----:B------:R-:W-:Y:S02]  /*1120*/  PLOP3.LUT P0, PT, PT, PT, PT, 0x80, 0x0 ;  /* 0x000000000000781c */ /* 0x000fe40003f0f070 */
[----:B---3--:R-:W-:Y:S01]  /*1130*/  @P1 R2UR UR47, R4 ;  /* 0x00000000042f12ca */ /* 0x008fe200000e0000 */
[----:B------:R-:W-:-:S14]  /*1140*/  @P1 BRA `(.L_x_136) ;  /* 0x0000000000341947 */ /* 0x000fdc0003800000 */
[----:B------:R-:W-:Y:S02]  /*1150*/  ULDC.64 UR6, c[0x0][0xa08] ;  /* 0x0002820000067ab9 */ /* 0x000fe40000000a00 */
[----:B------:R-:W-:-:S04]  /*1160*/  ISETP.NE.U32.AND P1, PT, RZ, UR6, PT ;  /* 0x00000006ff007c0c */ /* 0x000fc8000bf25070 */
[----:B------:R-:W-:-:S13]  /*1170*/  ISETP.NE.AND.EX P1, PT, RZ, UR7, PT, P1 ;  /* 0x00000007ff007c0c */ /* 0x000fda000bf25310 */
[----:B------:R-:W-:Y:S05]  /*1180*/  @!P1 BRA `(.L_x_136) ;  /* 0x0000000000249947 */ /* 0x000fea0003800000 */
[----:B------:R-:W-:Y:S02]  /*1190*/  ULDC.64 UR6, c[0x0][0xa08] ;  /* 0x0002820000067ab9 */ /* 0x000fe40000000a00 */
[----:B------:R-:W-:-:S06]  /*11a0*/  UIMAD.WIDE UR6, UR41, 0x4, UR6 ;  /* 0x00000004290678a5 */ /* 0x000fcc000f8e0206 */
[----:B------:R-:W-:Y:S02]  /*11b0*/  IMAD.U32 R4, RZ, RZ, UR6 ;  /* 0x00000006ff047e24 */ /* 0x000fe4000f8e00ff */
[----:B------:R-:W-:-:S05]  /*11c0*/  IMAD.U32 R5, RZ, RZ, UR7 ;  /* 0x00000007ff057e24 */ /* 0x000fca000f8e00ff */
[----:B------:R-:W2:Y:S04]  /*11d0*/  LDG.E R6, desc[UR52][R4.64] ;  /* 0x0000003404067981 */ /* 0x000ea8000c1e1900 */
[----:B------:R-:W3:Y:S01]  /*11e0*/  LDG.E R3, desc[UR52][R4.64+0x4] ;  /* 0x0000043404037981 */ /* 0x000ee2000c1e1900 */
[----:B--2---:R-:W-:Y:S02]  /*11f0*/  R2UR UR47, R6 ;  /* 0x00000000062f72ca */ /* 0x004fe400000e0000 */
[----:B---3--:R-:W-:-:S13]  /*1200*/  R2UR UR5, R3 ;  /* 0x00000000030572ca */ /* 0x008fda00000e0000 */
[----:B------:R-:W-:-:S12]  /*1210*/  UIADD3 UR47, -UR47, UR5, URZ ;  /* 0x000000052f2f7290 */ /* 0x000fd8000fffe13f */
.L_x_136:
[----:B------:R-:W-:Y:S01]  /*1220*/  UIADD3 UR47, -UR4, UR47, URZ ;  /* 0x0000002f042f7290 */ /* 0x000fe2000fffe13f */
[----:B------:R-:W-:Y:S01]  /*1230*/  CS2R R4, SRZ ;  /* 0x0000000000047805 */ /* 0x000fe2000001ff00 */
[----:B------:R-:W-:Y:S01]  /*1240*/  UMOV UR44, UR43 ;  /* 0x0000002b002c7c82 */ /* 0x000fe20008000000 */
[----:B------:R-:W-:Y:S01]  /*1250*/  CS2R R52, SRZ ;  /* 0x0000000000347805 */ /* 0x000fe2000001ff00 */
[----:B------:R-:W-:Y:S01]  /*1260*/  UISETP.GE.AND UP0, UPT, UR47, 0x1, UPT ;  /* 0x000000012f00788c */ /* 0x000fe2000bf06270 */
[----:B------:R-:W-:Y:S01]  /*1270*/  CS2R R54, SRZ ;  /* 0x0000000000367805 */ /* 0x000fe2000001ff00 */
[----:B------:R-:W-:Y:S01]  /*1280*/  UIADD3 UR4, UR47, 0x7f, URZ ;  /* 0x0000007f2f047890 */ /* 0x000fe2000fffe03f */
[----:B------:R-:W-:Y:S02]  /*1290*/  CS2R R56, SRZ ;  /* 0x0000000000387805 */ /* 0x000fe4000001ff00 */
[----:B------:R-:W-:Y:S02]  /*12a0*/  CS2R R58, SRZ ;  /* 0x00000000003a7805 */ /* 0x000fe4000001ff00 */
[----:B------:R-:W-:-:S02]  /*12b0*/  CS2R R60, SRZ ;  /* 0x00000000003c7805 */ /* 0x000fc4000001ff00 */
[----:B------:R-:W-:Y:S01]  /*12c0*/  PLOP3.LUT P1, PT, PT, PT, UP0, 0x80, 0x0 ;  /* 0x000000000000781c */ /* 0x000fe20003f2f008 */
[----:B------:R-:W-:Y:S01]  /*12d0*/  USHF.R.S32.HI UR5, URZ, 0x1f, UR4 ;  /* 0x0000001f3f057899 */ /* 0x000fe20008011404 */
[----:B------:R-:W-:-:S03]  /*12e0*/  IMAD.MOV.U32 R62, RZ, RZ, RZ ;  /* 0x000000ffff3e7224 */ /* 0x000fc600078e00ff */
[----:B------:R-:W-:-:S08]  /*12f0*/  ULEA.HI UR46, UR5, UR4, URZ, 0x7 ;  /* 0x00000004052e7291 */ /* 0x000fd0000f8f383f */
[----:B------:R-:W-:Y:S05]  /*1300*/  @!P1 BRA `(.L_x_137) ;  /* 0x0000005c00289947 */ /* 0x000fea0003800000 */
[----:B------:R-:W0:Y:S01]  /*1310*/  SHFL.IDX PT, R0, R152, RZ, 0x1f ;  /* 0x00001fff98007589 */ /* 0x000e2200000e0000 */
[----:B------:R-:W1:Y:S01]  /*1320*/  S2UR UR8, SR_CgaCtaId ;  /* 0x00000000000879c3 */ /* 0x000e620000008800 */
[----:B------:R-:W-:Y:S01]  /*1330*/  UMOV UR7, 0x400 ;  /* 0x0000040000077882 */ /* 0x000fe20000000000 */
[----:B------:R-:W-:Y:S01]  /*1340*/  USHF.R.S32.HI UR46, URZ, 0x7, UR46 ;  /* 0x000000073f2e7899 */ /* 0x000fe2000801142e */
[----:B0-----:R-:W-:Y:S01]  /*1350*/  R2UR UR6, R0 ;  /* 0x00000000000672ca */ /* 0x001fe200000e0000 */
[----:B-1----:R-:W-:-:S12]  /*1360*/  ULEA UR7, UR8, UR7, 0x18 ;  /* 0x0000000708077291 */ /* 0x002fd8000f8ec03f */
[----:B------:R-:W-:Y:S02]  /*1370*/  UIMAD.WIDE UR4, UR6, 0x55555556, URZ ;  /* 0x55555556060478a5 */ /* 0x000fe4000f8e023f */
[----:B------:R-:W-:Y:S02]  /*1380*/  UIADD3 UR4, UR7, 0xf000, URZ ;  /* 0x0000f00007047890 */ /* 0x000fe4000fffe03f */
[----:B------:R-:W-:Y:S02]  /*1390*/  ULEA.HI UR5, UR5, UR5, URZ, 0x1 ;  /* 0x0000000505057291 */ /* 0x000fe4000f8f083f */
[----:B------:R-:W-:Y:S02]  /*13a0*/  ULOP3.LUT UP0, URZ, UR4, 0x3ff, URZ, 0xc0, !UPT ;  /* 0x000003ff043f7892 */ /* 0x000fe4000f80c03f */
[----:B------:R-:W-:-:S04]  /*13b0*/  UIMAD UR5, UR5, -0x3, UR6 ;  /* 0xfffffffd050578a4 */ /* 0x000fc8000f8e0206 */
[----:B------:R-:W-:Y:S01]  /*13c0*/  PLOP3.LUT P0, PT, PT, PT, UP0, 0x80, 0x0 ;  /* 0x000000000000781c */ /* 0x000fe20003f0f008 */
[----:B------:R-:W-:-:S04]  /*13d0*/  ULEA UR5, UR5, UR4, 0xb ;  /* 0x0000000405057291 */ /* 0x000fc8000f8e583f */
[----:B------:R-:W-:-:S04]  /*13e0*/  USHF.R.U32.HI UR5, URZ, 0x4, UR5 ;  /* 0x000000043f057899 */ /* 0x000fc80008011605 */
[----:B------:R-:W-:-:S04]  /*13f0*/  ULOP3.LUT UR48, UR5, 0x3fff, URZ, 0xc0, !UPT ;  /* 0x00003fff05307892 */ /* 0x000fc8000f8ec03f */
[----:B------:R-:W-:Y:S08]  /*1400*/  @!P0 BRA `(.L_x_138) ;  /* 0x0000000000408947 */ /* 0x000ff00003800000 */
        /* <DEDUP_REMOVED lines=16> */
.L_x_138:
        /* <DEDUP_REMOVED lines=10> */
[----:B------:R-:W-:Y:S01]  /*15b0*/  @UP0 ULDC.64 UR14, c[0x0][0x9a8] ;  /* 0x00026a00000e0ab9 */ /* 0x000fe20000000a00 */
[----:B------:R-:W-:Y:S01]  /*15c0*/  @UP0 ULDC.64 UR18, c[0x0][0x9b0] ;  /* 0x00026c0000120ab9 */ /* 0x000fe20000000a00 */
[----:B------:R-:W-:Y:S01]  /*15d0*/  @UP1 ULDC.64 UR16, c[0x0][0x9b8] ;  /* 0x00026e0000101ab9 */ /* 0x000fe20000000a00 */
[----:B------:R-:W-:Y:S02]  /*15e0*/  @UP0 UIMAD UR8, UR40, UR14, URZ ;  /* 0x0000000e280802a4 */ /* 0x000fe4000f8e023f */
[----:B------:R-:W-:Y:S02]  /*15f0*/  @UP1 UIMAD UR10, UR40, UR16, URZ ;  /* 0x00000010280a12a4 */ /* 0x000fe4000f8e023f */
[----:B------:R-:W-:Y:S02]  /*1600*/  @UP0 UIMAD UR15, UR41, UR15, UR8 ;  /* 0x0000000f290f02a4 */ /* 0x000fe4000f8e0208 */
[----:B------:R-:W-:Y:S02]  /*1610*/  @UP1 UIMAD.WIDE.U32 UR8, UR41, UR16, URZ ;  /* 0x00000010290812a5 */ /* 0x000fe4000f8e003f */
[----:B------:R-:W-:-:S02]  /*1620*/  @UP0 UIMAD.WIDE.U32 UR12, UR41, UR14, URZ ;  /* 0x0000000e290c02a5 */ /* 0x000fc4000f8e003f */
[----:B------:R-:W-:Y:S02]  /*1630*/  @UP1 UIMAD UR16, UR41, UR17, UR10 ;  /* 0x00000011291012a4 */ /* 0x000fe4000f8e020a */
[----:B------:R-:W-:Y:S02]  /*1640*/  @UP1 USHF.R.S32.HI UR17, URZ, 0x1f, UR43 ;  /* 0x0000001f3f111899 */ /* 0x000fe4000801142b */
[----:B------:R-:W-:Y:S01]  /*1650*/  @UP0 USHF.R.S32.HI UR14, URZ, 0x1f, UR43 ;  /* 0x0000001f3f0e0899 */ /* 0x000fe2000801142b */
[----:B------:R-:W-:Y:S01]  /*1660*/  @UP1 ULDC.64 UR10, c[0x0][0x9c0] ;  /* 0x00027000000a1ab9 */ /* 0x000fe20000000a00 */
[----:B------:R-:W-:Y:S02]  /*1670*/  @UP0 UIADD3 UR13, UR13, UR15, URZ ;  /* 0x0000000f0d0d0290 */ /* 0x000fe4000fffe03f */
[----:B------:R-:W-:Y:S02]  /*1680*/  @UP1 UIMAD UR15, UR17, UR10, URZ ;  /* 0x0000000a110f12a4 */ /* 0x000fe4000f8e023f */
[----:B------:R-:W-:-:S02]  /*1690*/  @UP0 UIMAD UR14, UR14, UR18, URZ ;  /* 0x000000120e0e02a4 */ /* 0x000fc4000f8e023f */
[----:B------:R-:W-:Y:S02]  /*16a0*/  @UP1 UIADD3 UR9, UR9, UR16, URZ ;  /* 0x0000001009091290 */ /* 0x000fe4000fffe03f */
[----:B------:R-:W-:Y:S02]  /*16b0*/  @UP1 UIMAD UR15, UR43, UR11, UR15 ;  /* 0x0000000b2b0f12a4 */ /* 0x000fe4000f8e020f */
[----:B------:R-:W-:Y:S02]  /*16c0*/  @UP0 UIMAD UR14, UR43, UR19, UR14 ;  /* 0x000000132b0e02a4 */ /* 0x000fe4000f8e020e */
[----:B------:R-:W-:Y:S02]  /*16d0*/  @UP0 UIMAD.WIDE.U32 UR12, UR43, UR18, UR12 ;  /* 0x000000122b0c02a5 */ /* 0x000fe4000f8e000c */
[----:B------:R-:W-:Y:S02]  /*16e0*/  @UP1 UIMAD.WIDE.U32 UR10, UR43, UR10, UR8 ;  /* 0x0000000a2b0a12a5 */ /* 0x000fe4000f8e0008 */
[----:B------:R-:W-:-:S02]  /*16f0*/  @UP0 UIADD3 UR9, UR13, UR14, URZ ;  /* 0x0000000e0d090290 */ /* 0x000fc4000fffe03f */
[----:B------:R-:W-:Y:S02]  /*1700*/  @UP0 ULEA UR6, UP2, UR12, UR6, 0x2 ;  /* 0x000000060c060291 */ /* 0x000fe4000f84103f */
[----:B------:R-:W-:Y:S02]  /*1710*/  @UP1 UIADD3 UR8, UR11, UR15, URZ ;  /* 0x0000000f0b081290 */ /* 0x000fe4000fffe03f */
[----:B------:R-:W-:Y:S02]  /*1720*/  @UP1 ULEA UR4, UP3, UR10, UR4, 0x2 ;  /* 0x000000040a041291 */ /* 0x000fe4000f86103f */
[----:B------:R-:W-:Y:S01]  /*1730*/  @UP0 ULEA.HI.X UR7, UR12, UR7, UR9, 0x2, UP2 ;  /* 0x000000070c070291 */ /* 0x000fe200090f1409 */
[----:B------:R-:W-:Y:S01]  /*1740*/  IMAD.U32 R4, RZ, RZ, UR6 ;  /* 0x00000006ff047e24 */ /* 0x000fe2000f8e00ff */
[----:B------:R-:W-:Y:S02]  /*1750*/  @UP1 ULEA.HI.X UR5, UR10, UR5, UR8, 0x2, UP3 ;  /* 0x000000050a051291 */ /* 0x000fe400098f1408 */
[----:B------:R-:W-:-:S02]  /*1760*/  IMAD.U32 R6, RZ, RZ, UR4 ;  /* 0x00000004ff067e24 */ /* 0x000fc4000f8e00ff */
[----:B------:R-:W-:Y:S02]  /*1770*/  IMAD.U32 R5, RZ, RZ, UR7 ;  /* 0x00000007ff057e24 */ /* 0x000fe4000f8e00ff */
[----:B------:R-:W-:-:S03]  /*1780*/  IMAD.U32 R7, RZ, RZ, UR5 ;  /* 0x00000005ff077e24 */ /* 0x000fc6000f8e00ff */
[----:B------:R0:W2:Y:S04]  /*1790*/  @P0 LDG.E R9, desc[UR52][R4.64] ;  /* 0x0000003404090981 */ /* 0x0000a8000c1e1900 */
[----:B------:R-:W2:Y:S01]  /*17a0*/  @P1 LDG.E R0, desc[UR52][R6.64] ;  /* 0x0000003406001981 */ /* 0x000ea2000c1e1900 */
[----:B------:R-:W1:Y:S01]  /*17b0*/  S2UR UR5, SR_CgaCtaId ;  /* 0x00000000000579c3 */ /* 0x000e620000008800 */
[----:B------:R-:W-:Y:S01]  /*17c0*/  ULEA.HI UR4, UR38, UR38, URZ, 0x1 ;  /* 0x0000002626047291 */ /* 0x000fe2000f8f083f */
[----:B------:R-:W-:-:S03]  /*17d0*/  MOV R2, 0x400 ;  /* 0x0000040000027802 */ /* 0x000fc60000000f00 */
[----:B------:R-:W-:Y:S01]  /*17e0*/  ULOP3.LUT UR4, UR4, 0xfffffffe, URZ, 0xc0, !UPT ;  /* 0xfffffffe04047892 */ /* 0x000fe2000f8ec03f */
[----:B0-----:R-:W-:-:S03]  /*17f0*/  IMAD.U32 R4, RZ, RZ, UR45 ;  /* 0x0000002dff047e24 */ /* 0x001fc6000f8e00ff */
[----:B------:R-:W-:Y:S02]  /*1800*/  UIADD3 UR4, UR38, -UR4, URZ ;  /* 0x8000000426047290 */ /* 0x000fe4000fffe03f */
[----:B------:R-:W-:-:S04]  /*1810*/  ISETP.NE.AND P0, PT, R4, 0x3, PT ;  /* 0x000000030400780c */ /* 0x000fc80003f05270 */
[----:B------:R-:W-:Y:S01]  /*1820*/  IMAD.U32 R11, RZ, RZ, UR4 ;  /* 0x00000004ff0b7e24 */ /* 0x000fe2000f8e00ff */
[----:B------:R-:W-:-:S04]  /*1830*/  ULDC UR4, c[0x0][0x9d8] ;  /* 0x0002760000047ab9 */ /* 0x000fc80000000800 */
[----:B------:R-:W-:Y:S01]  /*1840*/  SHF.L.U32 R11, R11, 0x1f, RZ ;  /* 0x0000001f0b0b7819 */ /* 0x000fe200000006ff */
[----:B-1----:R-:W-:-:S05]  /*1850*/  IMAD.U32 R3, RZ, RZ, UR5 ;  /* 0x00000005ff037e24 */ /* 0x002fca000f8e00ff */
[----:B------:R-:W-:-:S04]  /*1860*/  LEA R2, R3, R2, 0x18 ;  /* 0x0000000203027211 */ /* 0x000fc800078ec0ff */
[----:B------:R-:W0:Y:S01]  /*1870*/  SYNCS.PHASECHK.TRANS64.TRYWAIT P1, [R2+URZ+0x19c00], R11 ;  /* 0x019c000b020075a7 */ /* 0x000e22000802017f */
[----:B--2---:R-:W-:-:S04]  /*1880*/  FMUL.FTZ R0, R9, R0 ;  /* 0x0000000009007220 */ /* 0x004fc80000410000 */
[----:B------:R-:W-:Y:S01]  /*1890*/  FMUL.FTZ R0, R0, UR4 ;  /* 0x0000000400007c20 */ /* 0x000fe20008410000 */
[----:B0-----:R-:W-:Y:S06]  /*18a0*/  @!P1 BRA `(.L_x_139) ;  /* 0x000000c800349947 */ /* 0x001fec0003800000 */
.L_x_271:
[----:B------:R-:W-:Y:S05]  /*18b0*/  @!P0 BRA `(.L_x_140) ;  /* 0x0000000000048947 */ /* 0x000fea0003800000 */
[----:B------:R-:W-:Y:S01]  /*18c0*/  BPT.TRAP 0x1 ;  /* 0x000000040000795c */ /* 0x000fe20000300000 */
.L_x_140:
[----:B------:R-:W-:Y:S02]  /*18d0*/  IMAD.U32 R5, RZ, RZ, UR36 ;  /* 0x00000024ff057e24 */ /* 0x000fe4000f8e00ff */
[----:B------:R-:W-:Y:S02]  /*18e0*/  IMAD.U32 R6, RZ, RZ, UR37 ;  /* 0x00000025ff067e24 */ /* 0x000fe4000f8e00ff */
[----:B------:R-:W-:-:S03]  /*18f0*/  IMAD R4, R5, 0x8, R2 ;  /* 0x0000000805047824 */ /* 0x000fc600078e0202 */
[----:B------:R-:W-:-:S04]  /*1900*/  SHF.L.U32 R5, R6, 0x1f, RZ ;  /* 0x0000001f06057819 */ /* 0x000fc800000006ff */
[----:B------:R1:W2:Y:S01]  /*1910*/  SYNCS.PHASECHK.TRANS64.TRYWAIT P1, [R4+URZ+0x19c30], R5 ;  /* 0x019c3005040075a7 */ /* 0x0002a2000802017f */
[----:B------:R-:W-:Y:S05]  /*1920*/  @!P0 BRA `(.L_x_141) ;  /* 0x0000000000048947 */ /* 0x000fea0003800000 */
[----:B------:R-:W-:Y:S01]  /*1930*/  BPT.TRAP 0x1 ;  /* 0x000000040000795c */ /* 0x000fe20000300000 */
.L_x_141:
[----:B------:R-:W3:Y:S01]  /*1940*/  S2R R6, SR_TID.X ;  /* 0x0000000000067919 */ /* 0x000ee20000002100 */
[----:B------:R-:W-:Y:S01]  /*1950*/  IMAD.MOV.U32 R135, RZ, RZ, RZ ;  /* 0x000000ffff877224 */ /* 0x000fe200078e00ff */
[----:B---3--:R-:W-:Y:S01]  /*1960*/  LOP3.LUT P2, RZ, R6, 0x7f, RZ, 0xc0, !PT ;  /* 0x0000007f06ff7812 */ /* 0x008fe2000784c0ff */
[----:B--2---:R-:W-:-:S12]  /*1970*/  @P1 BRA `(.L_x_142) ;  /* 0x0000000000081947 */ /* 0x004fd80003800000 */
[----:B------:R-:W2:Y:S02]  /*1980*/  SYNCS.PHASECHK.TRANS64.TRYWAIT P1, [R4+URZ+0x19c30], R5 ;  /* 0x019c3005040075a7 */ /* 0x000ea4000802017f */
[----:B--2---:R-:W-:Y:S05]  /*1990*/  @!P1 BRA `(.L_x_143) ;  /* 0x000000c8000c9947 */ /* 0x004fea0003800000 */
.L_x_142:
[----:B------:R-:W-:Y:S05]  /*19a0*/  WARPSYNC.ALL ;  /* 0x0000000000007948 */ /* 0x000fea0003800000 */
[----:B------:R-:W-:Y:S01]  /*19b0*/  R2UR UR4, R2 ;  /* 0x00000000020472ca */ /* 0x000fe200000e0000 */
[----:B------:R-:W-:Y:S01]  /*19c0*/  WARPGROUP.ARRIVE ;  /* 0x00000000000079c5 */ /* 0x000fe20000000000 */
[----:B------:R-:W-:Y:S01]  /*19d0*/  UMOV UR5, 0xc0000010 ;  /* 0xc000001000057882 */ /* 0x000fe20000000000 */
[----:B------:R-:W-:Y:S01]  /*19e0*/  UMOV UR7, 0xc0000010 ;  /* 0xc000001000077882 */ /* 0x000fe20000000000 */
[----:B------:R-:W-:Y:S01]  /*19f0*/  UMOV UR9, 0xc0000010 ;  /* 0xc000001000097882 */ /* 0x000fe20000000000 */
[----:B------:R-:W-:Y:S01]  /*1a00*/  UMOV UR11, 0xc0000010 ;  /* 0xc0000010000b7882 */ /* 0x000fe20000000000 */
[----:B------:R-:W-:Y:S01]  /*1a10*/  UMOV UR13, 0xc0000010 ;  /* 0xc0000010000d7882 */ /* 0x000fe20000000000 */
[----:B------:R-:W-:Y:S01]  /*1a20*/  UMOV UR15, 0xc0000010 ;  /* 0xc0000010000f7882 */ /* 0x000fe20000000000 */
[----:B------:R-:W-:Y:S01]  /*1a30*/  ULDC UR17, c[0x0][0x988] ;  /* 0x0002620000117ab9 */ /* 0x000fe20000000800 */
[----:B------:R-:W3:Y:S01]  /*1a40*/  S2R R92, SR_TID.X ;  /* 0x00000000005c7919 */ /* 0x000ee20000002100 */
[----:B------:R-:W-:Y:S01]  /*1a50*/  UISETP.GE.AND UP0, UPT, UR47, 0x81, UPT ;  /* 0x000000812f00788c */ /* 0x000fe2000bf06270 */
[----:B------:R-:W-:-:S02]  /*1a60*/  IMAD.MOV.U32 R134, RZ, RZ, R135 ;  /* 0x000000ffff867224 */ /* 0x000fc400078e0087 */
[----:B------:R-:W-:Y:S01]  /*1a70*/  UIADD3 UR4, UR4, 0x13800, URZ ;  /* 0x0001380004047890 */ /* 0x000fe2000fffe03f */
[--C-:B------:R-:W-:Y:S02]  /*1a80*/  IMAD.MOV.U32 R133, RZ, RZ, R135.reuse ;  /* 0x000000ffff857224 */ /* 0x100fe400078e0087 */
[--C-:B------:R-:W-:Y:S01]  /*1a90*/  IMAD.MOV.U32 R132, RZ, RZ, R135.reuse ;  /* 0x000000ffff847224 */ /* 0x100fe200078e0087 */
[----:B------:R-:W-:Y:S01]  /*1aa0*/  USHF.R.U32.HI UR4, URZ, 0x4, UR4 ;  /* 0x000000043f047899 */ /* 0x000fe20008011604 */
[--C-:B------:R-:W-:Y:S02]  /*1ab0*/  IMAD.MOV.U32 R131, RZ, RZ, R135.reuse ;  /* 0x000000ffff837224 */ /* 0x100fe400078e0087 */
[--C-:B------:R-:W-:Y:S01]  /*1ac0*/  IMAD.MOV.U32 R130, RZ, RZ, R135.reuse ;  /* 0x000000ffff827224 */ /* 0x100fe200078e0087 */
[----:B------:R-:W-:Y:S01]  /*1ad0*/  ULOP3.LUT UR4, UR4, 0x3fff, URZ, 0xc0, !UPT ;  /* 0x00003fff04047892 */ /* 0x000fe2000f8ec03f */
[--C-:B------:R-:W-:Y:S02]  /*1ae0*/  IMAD.MOV.U32 R129, RZ, RZ, R135.reuse ;  /* 0x000000ffff817224 */ /* 0x100fe400078e0087 */
[--C-:B------:R-:W-:Y:S01]  /*1af0*/  IMAD.MOV.U32 R128, RZ, RZ, R135.reuse ;  /* 0x000000ffff807224 */ /* 0x100fe200078e0087 */
[----:B------:R-:W-:Y:S01]  /*1b00*/  ULOP3.LUT UR16, UR4, 0x10000, URZ, 0xfc, !UPT ;  /* 0x0001000004107892 */ /* 0x000fe2000f8efc3f */
[--C-:B------:R-:W-:Y:S01]  /*1b10*/  IMAD.MOV.U32 R127, RZ, RZ, R135.reuse ;  /* 0x000000ffff7f7224 */ /* 0x100fe200078e0087 */
[----:B------:R-:W-:Y:S01]  /*1b20*/  ULOP3.LUT UR4, UR48, 0x10000, URZ, 0xfc, !UPT ;  /* 0x0001000030047892 */ /* 0x000fe2000f8efc3f */
[--C-:B------:R-:W-:Y:S01]  /*1b30*/  IMAD.MOV.U32 R126, RZ, RZ, R135.reuse ;  /* 0x000000ffff7e7224 */ /* 0x100fe200078e0087 */
[----:B------:R-:W-:Y:S01]  /*1b40*/  UIMAD UR6, UR36, 0x300, UR16 ;  /* 0x00000300240678a4 */ /* 0x000fe2000f8e0210 */
[--C-:B------:R-:W-:Y:S01]  /*1b50*/  IMAD.MOV.U32 R125, RZ, RZ, R135.reuse ;  /* 0x000000ffff7d7224 */ /* 0x100fe200078e0087 */
[----:B------:R-:W-:Y:S01]  /*1b60*/  UIADD3 UR8, UR4, 0x180, URZ ;  /* 0x0000018004087890 */ /* 0x000fe2000fffe03f */
[--C-:B------:R-:W-:Y:S01]  /*1b70*/  IMAD.MOV.U32 R124, RZ, RZ, R135.reuse ;  /* 0x000000ffff7c7224 */ /* 0x100fe200078e0087 */
[----:B------:R-:W-:Y:S01]  /*1b80*/  UIADD3 UR10, UR6, 0x100, URZ ;  /* 0x00000100060a7890 */ /* 0x000fe2000fffe03f */
[--C-:B------:R-:W-:Y:S01]  /*1b90*/  IMAD.MOV.U32 R123, RZ, RZ, R135.reuse ;  /* 0x000000ffff7b7224 */ /* 0x100fe200078e0087 */
[----:B------:R-:W-:Y:S01]  /*1ba0*/  UIADD3 UR12, UR4, 0x300, URZ ;  /* 0x00000300040c7890 */ /* 0x000fe2000fffe03f */
[----:B------:R-:W-:Y:S01]  /*1bb0*/  IMAD.MOV.U32 R122, RZ, RZ, R135 ;  /* 0x000000ffff7a7224 */ /* 0x000fe200078e0087 */
[----:B------:R-:W-:-:S02]  /*1bc0*/  UIADD3 UR14, UR6, 0x200, URZ ;  /* 0x00000200060e7890 */ /* 0x000fc4000fffe03f */
[----:B------:R-:W-:Y:S01]  /*1bd0*/  QGMMA.64x128x32.F32.E4M3.E4M3 R24, gdesc[UR4], RZ, !UPT, gsb0 ;  /* 0x01e00000041879f3 */ /* 0x000fe2000c0008ff */
        /* <DEDUP_REMOVED lines=34> */
[----:B------:R-:W-:Y:S03]  /*1e00*/  QGMMA.64x128x32.F32.E4M3.E4M3 R24, gdesc[UR12], R24, gsb0 ;  /* 0x01e000000c1879f3 */ /* 0x000fe60008000818 */
[----:B------:R-:W-:Y:S02]  /*1e10*/  WARPGROUP.DEPBAR.LE gsb0, 0x0 ;  /* 0x00008000000079c5 */ /* 0x000fe40000010000 */
[C---:B------:R-:W-:Y:S01]  /*1e20*/  FMUL.FTZ R10, R0.reuse, R26 ;  /* 0x0000001a000a7220 */ /* 0x040fe20000410000 */
[C---:B------:R-:W-:Y:S01]  /*1e30*/  FMUL.FTZ R9, R0.reuse, R27 ;  /* 0x0000001b00097220 */ /* 0x040fe20000410000 */
[C---:B------:R-:W-:Y:S01]  /*1e40*/  FMUL.FTZ R7, R0.reuse, R28 ;  /* 0x0000001c00077220 */ /* 0x040fe20000410000 */
[C---:B------:R-:W-:Y:S01]  /*1e50*/  FMUL.FTZ R14, R0.reuse, R30 ;  /* 0x0000001e000e7220 */ /* 0x040fe20000410000 */
[C---:B------:R-:W-:Y:S01]  /*1e60*/  FMUL.FTZ R13, R0.reuse, R32 ;  /* 0x00000020000d7220 */ /* 0x040fe20000410000 */
[C---:B-12---:R-:W-:Y:S01]  /*1e70*/  FMUL.FTZ R5, R0.reuse, R24 ;  /* 0x0000001800057220 */ /* 0x046fe20000410000 */
[----:B------:R-:W1:Y:S01]  /*1e80*/  MUFU.TANH R10, R10 ;  /* 0x0000000a000a7308 */ /* 0x000e620000002400 */
[C---:B------:R-:W-:Y:S01]  /*1e90*/  FMUL.FTZ R12, R0.reuse, R31 ;  /* 0x0000001f000c7220 */ /* 0x040fe20000410000 */
[C---:B------:R-:W-:Y:S01]  /*1ea0*/  FMUL.FTZ R15, R0.reuse, R37 ;  /* 0x00000025000f7220 */ /* 0x040fe20000410000 */
[C---:B------:R-:W-:Y:S01]  /*1eb0*/  FMUL.FTZ R6, R0.reuse, R25 ;  /* 0x0000001900067220 */ /* 0x040fe20000410000 */
[C---:B------:R-:W-:Y:S01]  /*1ec0*/  FMUL.FTZ R25, R0.reuse, R41 ;  /* 0x0000002900197220 */ /* 0x040fe20000410000 */
[----:B------:R-:W-:Y:S01]  /*1ed0*/  FMUL.FTZ R32, R0, R42 ;  /* 0x0000002a00207220 */ /* 0x000fe20000410000 */
[----:B------:R-:W-:-:S02]  /*1ee0*/  VIADD R41, R154, UR47 ;  /* 0x0000002f9a297c36 */ /* 0x000fc40008000000 */
[C---:B------:R-:W-:Y:S01]  /*1ef0*/  FMUL.FTZ R20, R0.reuse, R35 ;  /* 0x0000002300147220 */ /* 0x040fe20000410000 */
[----:B------:R-:W2:Y:S01]  /*1f00*/  MUFU.TANH R9, R9 ;  /* 0x0000000900097308 */ /* 0x000ea20000002400 */
[----:B------:R-:W-:Y:S02]  /*1f10*/  IMAD.U32 R42, RZ, RZ, UR46 ;  /* 0x0000002eff2a7e24 */ /* 0x000fe4000f8e00ff */
[C---:B------:R-:W-:Y:S01]  /*1f20*/  FMUL.FTZ R24, R0.reuse, R34 ;  /* 0x0000002200187220 */ /* 0x040fe20000410000 */
[C---:B------:R-:W-:Y:S01]  /*1f30*/  FMUL.FTZ R28, R0.reuse, R38 ;  /* 0x00000026001c7220 */ /* 0x040fe20000410000 */
[----:B0-----:R-:W-:Y:S01]  /*1f40*/  FMUL.FTZ R11, R0, R33 ;  /* 0x00000021000b7220 */ /* 0x001fe20000410000 */
[----:B------:R-:W-:Y:S02]  /*1f50*/  IMAD R41, R42, -0x80, R41 ;  /* 0xffffff802a297824 */ /* 0x000fe400078e0229 */
[C---:B------:R-:W-:Y:S01]  /*1f60*/  FMUL.FTZ R30, R0.reuse, R45 ;  /* 0x0000002d001e7220 */ /* 0x040fe20000410000 */
[C---:B------:R-:W-:Y:S01]  /*1f70*/  FMUL.FTZ R8, R0.reuse, R29 ;  /* 0x0000001d00087220 */ /* 0x040fe20000410000 */
[----:B------:R-:W0:Y:S01]  /*1f80*/  MUFU.TANH R7, R7 ;  /* 0x0000000700077308 */ /* 0x000e220000002400 */
[C---:B------:R-:W-:Y:S01]  /*1f90*/  FMUL.FTZ R21, R0.reuse, R36 ;  /* 0x0000002400157220 */ /* 0x040fe20000410000 */
[C---:B------:R-:W-:Y:S01]  /*1fa0*/  ISETP.GT.AND P4, PT, R41.reuse, RZ, PT ;  /* 0x000000ff2900720c */ /* 0x040fe20003f84270 */
[C---:B------:R-:W-:Y:S01]  /*1fb0*/  FMUL.FTZ R26, R0.reuse, R39 ;  /* 0x00000027001a7220 */ /* 0x040fe20000410000 */
[C---:B------:R-:W-:Y:S01]  /*1fc0*/  ISETP.GT.AND P5, PT, R41.reuse, 0x1, PT ;  /* 0x000000012900780c */ /* 0x040fe20003fa4270 */
[C---:B------:R-:W-:Y:S01]  /*1fd0*/  FMUL.FTZ R31, R0.reuse, R44 ;  /* 0x0000002c001f7220 */ /* 0x040fe20000410000 */
[C---:B------:R-:W-:Y:S01]  /*1fe0*/  ISETP.GT.AND P1, PT, R41.reuse, 0x8, PT ;  /* 0x000000082900780c */ /* 0x040fe20003f24270 */
[C---:B------:R-:W-:Y:S01]  /*1ff0*/  FMUL.FTZ R36, R0.reuse, R48 ;  /* 0x0000003000247220 */ /* 0x040fe20000410000 */
[----:B------:R-:W4:Y:S01]  /*2000*/  MUFU.TANH R14, R14 ;  /* 0x0000000e000e7308 */ /* 0x000f220000002400 */
[----:B------:R-:W-:Y:S01]  /*2010*/  ISETP.GT.AND P3, PT, R41, 0x10, PT ;  /* 0x000000102900780c */ /* 0x000fe20003f64270 */
[----:B------:R-:W-:Y:S01]  /*2020*/  FMUL.FTZ R29, R0, R43 ;  /* 0x0000002b001d7220 */ /* 0x000fe20000410000 */
[----:B-1----:R-:W-:Y:S01]  /*2030*/  FSEL R42, R10, -INF , P4 ;  /* 0xff8000000a2a7808 */ /* 0x002fe20002000000 */
[C---:B------:R-:W-:Y:S01]  /*2040*/  FMUL.FTZ R38, R0.reuse, R50 ;  /* 0x0000003200267220 */ /* 0x040fe20000410000 */
[----:B--2---:R-:W-:Y:S01]  /*2050*/  FSEL R45, R9, -INF , P5 ;  /* 0xff800000092d7808 */ /* 0x004fe20002800000 */
[C---:B------:R-:W-:Y:S01]  /*2060*/  FMUL.FTZ R35, R0.reuse, R49 ;  /* 0x0000003100237220 */ /* 0x040fe20000410000 */
[----:B------:R-:W-:Y:S01]  /*2070*/  ISETP.GT.AND P2, PT, R41, 0x9, PT ;  /* 0x000000092900780c */ /* 0x000fe20003f44270 */
[----:B------:R-:W1:Y:S01]  /*2080*/  MUFU.TANH R13, R13 ;  /* 0x0000000d000d7308 */ /* 0x000e620000002400 */
        /* <DEDUP_REMOVED lines=8> */
[----:B----4-:R-:W-:Y:S01]  /*2110*/  FSEL R44, R14, -INF , P1 ;  /* 0xff8000000e2c7808 */ /* 0x010fe20000800000 */
[C---:B------:R-:W-:Y:S01]  /*2120*/  FMUL.FTZ R88, R0.reuse, R54 ;  /* 0x0000003600587220 */ /* 0x040fe20000410000 */
[----:B------:R-:W-:Y:S01]  /*2130*/  ISETP.GT.AND P1, PT, R41, 0x19, PT ;  /* 0x000000192900780c */ /* 0x000fe20003f24270 */
[C---:B------:R-:W-:Y:S01]  /*2140*/  FMUL.FTZ R43, R0.reuse, R55 ;  /* 0x00000037002b7220 */ /* 0x040fe20000410000 */
[C---:B------:R-:W-:Y:S01]  /*2150*/  FMUL.FTZ R89, R0.reuse, R58 ;  /* 0x0000003a00597220 */ /* 0x040fe20000410000 */
[C---:B------:R-:W-:Y:S01]  /*2160*/  FMUL.FTZ R46, R0.reuse, R56 ;  /* 0x00000038002e7220 */ /* 0x040fe20000410000 */
[C---:B------:R-:W-:Y:S01]  /*2170*/  FMUL.FTZ R58, R0.reuse, R59 ;  /* 0x0000003b003a7220 */ /* 0x040fe20000410000 */
[----:B------:R-:W2:Y:S01]  /*2180*/  MUFU.TANH R12, R12 ;  /* 0x0000000c000c7308 */ /* 0x000ea20000002400 */
[----:B-1----:R-:W-:Y:S01]  /*2190*/  FSEL R9, R13, -INF , P3 ;  /* 0xff8000000d097808 */ /* 0x002fe20001800000 */
[----:B------:R-:W-:Y:S01]  /*21a0*/  FMUL.FTZ R91, R0, R62 ;  /* 0x0000003e005b7220 */ /* 0x000fe20000410000 */
[----:B------:R-:W-:Y:S01]  /*21b0*/  FMNMX.FTZ R13, R42, R45, !PT ;  /* 0x0000002d2a0d7209 */ /* 0x000fe20007810000 */
[C---:B------:R-:W-:Y:S01]  /*21c0*/  FMUL.FTZ R90, R0.reuse, R63 ;  /* 0x0000003f005a7220 */ /* 0x040fe20000410000 */
[C---:B------:R-:W-:Y:S01]  /*21d0*/  FMUL.FTZ R66, R0.reuse, R66 ;  /* 0x0000004200427220 */ /* 0x040fe20000410000 */
[C---:B------:R-:W-:Y:S01]  /*21e0*/  FMUL.FTZ R47, R0.reuse, R57 ;  /* 0x00000039002f7220 */ /* 0x040fe20000410000 */
[C---:B------:R-:W-:Y:S01]  /*21f0*/  FMUL.FTZ R57, R0.reuse, R61 ;  /* 0x0000003d00397220 */ /* 0x040fe20000410000 */
[----:B------:R-:W1:Y:S01]  /*2200*/  MUFU.TANH R15, R15 ;  /* 0x0000000f000f7308 */ /* 0x000e620000002400 */
[----:B0-----:R-:W-:Y:S01]  /*2210*/  FSEL R5, R5, -INF , P4 ;  /* 0xff80000005057808 */ /* 0x001fe20002000000 */
[C---:B------:R-:W-:Y:S01]  /*2220*/  FMUL.FTZ R61, R0.reuse, R65 ;  /* 0x00000041003d7220 */ /* 0x040fe20000410000 */
[----:B------:R-:W-:Y:S01]  /*2230*/  ISETP.GT.AND P4, PT, R41, 0x11, PT ;  /* 0x000000112900780c */ /* 0x000fe20003f84270 */
[C---:B------:R-:W-:Y:S01]  /*2240*/  FMUL.FTZ R65, R0.reuse, R67 ;  /* 0x0000004300417220 */ /* 0x040fe20000410000 */
[C---:B------:R-:W-:Y:S01]  /*2250*/  FMUL.FTZ R59, R0.reuse, R60 ;  /* 0x0000003c003b7220 */ /* 0x040fe20000410000 */
[C---:B------:R-:W-:Y:S01]  /*2260*/  FMUL.FTZ R62, R0.reuse, R68 ;  /* 0x00000044003e7220 */ /* 0x040fe20000410000 */
[----:B------:R-:W-:Y:S01]  /*2270*/  FMUL.FTZ R68, R0, R70 ;  /* 0x0000004600447220 */ /* 0x000fe20000410000 */
[----:B------:R-:W0:Y:S01]  /*2280*/  MUFU.TANH R20, R20 ;  /* 0x0000001400147308 */ /* 0x000e220000002400 */
[----:B--2---:R-:W-:Y:S01]  /*2290*/  FSEL R48, R12, -INF , P2 ;  /* 0xff8000000c307808 */ /* 0x004fe20001000000 */
[C---:B------:R-:W-:Y:S01]  /*22a0*/  FMUL.FTZ R60, R0.reuse, R69 ;  /* 0x00000045003c7220 */ /* 0x040fe20000410000 */
[C---:B------:R-:W-:Y:S01]  /*22b0*/  FMUL.FTZ R69, R0.reuse, R71 ;  /* 0x0000004700457220 */ /* 0x040fe20000410000 */
        /* <DEDUP_REMOVED lines=11> */
[----:B------:R-:W-:Y:S01]  /*2370*/  FMUL.FTZ R83, R0, R83 ;  /* 0x0000005300537220 */ /* 0x000fe20000410000 */
[----:B------:R-:W1:Y:S01]  /*2380*/  MUFU.TANH R6, R6 ;  /* 0x0000000600067308 */ /* 0x000e620000002400 */
[----:B0-----:R-:W-:Y:S01]  /*2390*/  FSEL R50, R20, -INF , P4 ;  /* 0xff80000014327808 */ /* 0x001fe20002000000 */
[----:B------:R-:W-:Y:S01]  /*23a0*/  FMUL.FTZ R86, R0, R86 ;  /* 0x0000005600567220 */ /* 0x000fe20000410000 */
[----:B------:R-:W-:Y:S01]  /*23b0*/  FMNMX.FTZ R20, R48, R15, !PT ;  /* 0x0000000f30147209 */ /* 0x000fe20007810000 */
[C---:B------:R-:W-:Y:S01]  /*23c0*/  FMUL.FTZ R76, R0.reuse, R76 ;  /* 0x0000004c004c7220 */ /* 0x040fe20000410000 */
[----:B------:R-:W-:Y:S01]  /*23d0*/  FMUL.FTZ R87, R0, R87 ;  /* 0x0000005700577220 */ /* 0x000fe20000410000 */
[----:B------:R-:W-:-:S02]  /*23e0*/  IMAD.U32 R72, RZ, RZ, UR17 ;  /* 0x00000011ff487e24 */ /* 0x000fc4000f8e00ff */
[----:B------:R-:W-:Y:S01]  /*23f0*/  FMUL.FTZ R77, R0, R77 ;  /* 0x0000004d004d7220 */ /* 0x000fe20000410000 */
[----:B------:R-:W0:Y:S01]  /*2400*/  MUFU.TANH R28, R28 ;  /* 0x0000001c001c7308 */ /* 0x000e220000002400 */
[----:B--2---:R-:W-:Y:S01]  /*2410*/  FSEL R49, R24, -INF , P3 ;  /* 0xff80000018317808 */ /* 0x004fe20001800000 */
[C---:B------:R-:W-:Y:S01]  /*2420*/  FMUL.FTZ R80, R0.reuse, R80 ;  /* 0x0000005000507220 */ /* 0x040fe20000410000 */
[----:B------:R-:W-:Y:S01]  /*2430*/  ISETP.GT.AND P3, PT, R41, 0x21, PT ;  /* 0x000000212900780c */ /* 0x000fe20003f64270 */
[C---:B------:R-:W-:Y:S01]  /*2440*/  FMUL.FTZ R81, R0.reuse, R81 ;  /* 0x0000005100517220 */ /* 0x040fe20000410000 */
[----:B------:R-:W-:Y:S01]  /*2450*/  FMNMX.FTZ R15, R49, R20, !PT ;  /* 0x00000014310f7209 */ /* 0x000fe20007810000 */
[C---:B------:R-:W-:Y:S01]  /*2460*/  FMUL.FTZ R84, R0.reuse, R84 ;  /* 0x0000005400547220 */ /* 0x040fe20000410000 */
[----:B------:R-:W-:Y:S01]  /*2470*/  FMUL.FTZ R85, R0, R85 ;  /* 0x0000005500557220 */ /* 0x000fe20000410000 */
[----:B------:R-:W2:Y:S01]  /*2480*/  MUFU.TANH R11, R11 ;  /* 0x0000000b000b7308 */ /* 0x000ea20000002400 */
[----:B-1----:R-:W-:-:S02]  /*2490*/  FSEL R6, R6, -INF , P5 ;  /* 0xff80000006067808 */ /* 0x002fc40002800000 */
[----:B------:R-:W-:Y:S02]  /*24a0*/  ISETP.GT.AND P5, PT, R41, 0x18, PT ;  /* 0x000000182900780c */ /* 0x000fe40003fa4270 */
[----:B------:R-:W-:-:S03]  /*24b0*/  FMNMX.FTZ R20, R50, R15, !PT ;  /* 0x0000000f32147209 */ /* 0x000fc60007810000 */
[----:B------:R-:W1:Y:S01]  /*24c0*/  MUFU.TANH R8, R8 ;  /* 0x0000000800087308 */ /* 0x000e620000002400 */
[----:B0-----:R-:W-:-:S07]  /*24d0*/  FSEL R51, R28, -INF , P5 ;  /* 0xff8000001c337808 */ /* 0x001fce0002800000 */
[----:B------:R-:W0:Y:S01]  /*24e0*/  MUFU.TANH R21, R21 ;  /* 0x0000001500157308 */ /* 0x000e220000002400 */
[----:B--2---:R-:W-:Y:S02]  /*24f0*/  FSEL R10, R11, -INF , P4 ;  /* 0xff8000000b0a7808 */ /* 0x004fe40002000000 */
[----:B------:R-:W-:-:S05]  /*2500*/  ISETP.GT.AND P4, PT, R41, 0x28, PT ;  /* 0x000000282900780c */ /* 0x000fca0003f84270 */
[----:B------:R-:W2:Y:S01]  /*2510*/  MUFU.TANH R26, R26 ;  /* 0x0000001a001a7308 */ /* 0x000ea20000002400 */
[----:B-1----:R-:W-:Y:S02]  /*2520*/  FSEL R8, R8, -INF , P2 ;  /* 0xff80000008087808 */ /* 0x002fe40001000000 */
[----:B------:R-:W-:-:S05]  /*2530*/  ISETP.GT.AND P2, PT, R41, 0x20, PT ;  /* 0x000000202900780c */ /* 0x000fca0003f44270 */
[----:B------:R-:W1:Y:S01]  /*2540*/  MUFU.TANH R32, R32 ;  /* 0x0000002000207308 */ /* 0x000e620000002400 */
[----:B0-----:R-:W-:Y:S02]  /*2550*/  FSEL R11, R21, -INF , P5 ;  /* 0xff800000150b7808 */ /* 0x001fe40002800000 */
[----:B------:R-:W-:Y:S02]  /*2560*/  FMNMX.FTZ R21, R51, R20, !PT ;  /* 0x0000001433157209 */ /* 0x000fe40007810000 */
[----:B------:R-:W-:-:S03]  /*2570*/  ISETP.GT.AND P5, PT, R41, 0x29, PT ;  /* 0x000000292900780c */ /* 0x000fc60003fa4270 */
[----:B------:R-:W0:Y:S01]  /*2580*/  MUFU.TANH R25, R25 ;  /* 0x0000001900197308 */ /* 0x000e220000002400 */
[----:B--2---:R-:W-:Y:S02]  /*2590*/  FSEL R52, R26, -INF , P1 ;  /* 0xff8000001a347808 */ /* 0x004fe40000800000 */
[----:B------:R-:W-:Y:S02]  /*25a0*/  ISETP.GT.AND P1, PT, R41, 0x30, PT ;  /* 0x000000302900780c */ /* 0x000fe40003f24270 */
[----:B------:R-:W-:-:S03]  /*25b0*/  FMNMX.FTZ R24, R52, R21, !PT ;  /* 0x0000001534187209 */ /* 0x000fc60007810000 */
[----:B------:R-:W2:Y:S01]  /*25c0*/  MUFU.TANH R29, R29 ;  /* 0x0000001d001d7308 */ /* 0x000ea20000002400 */
[----:B-1----:R-:W-:-:S07]  /*25d0*/  FSEL R53, R32, -INF , P2 ;  /* 0xff80000020357808 */ /* 0x002fce0001000000 */
[----:B------:R-:W1:Y:S01]  /*25e0*/  MUFU.TANH R34, R34 ;  /* 0x0000002200227308 */ /* 0x000e620000002400 */
[----:B0-----:R-:W-:Y:S02]  /*25f0*/  FSEL R14, R25, -INF , P3 ;  /* 0xff800000190e7808 */ /* 0x001fe40001800000 */
[----:B------:R-:W-:-:S05]  /*2600*/  FMNMX.FTZ R25, R53, R24, !PT ;  /* 0x0000001835197209 */ /* 0x000fca0007810000 */
        /* <DEDUP_REMOVED lines=8> */
[----:B------:R-:W-:Y:S02]  /*2690*/  FMNMX.FTZ R27, R55, R26, !PT ;  /* 0x0000001a371b7209 */ /* 0x000fe40007810000 */
[----:B------:R-:W-:-:S03]  /*26a0*/  ISETP.GT.AND P2, PT, R41, 0x31, PT ;  /* 0x000000312900780c */ /* 0x000fc60003f44270 */
[----:B------:R-:W0:Y:S01]  /*26b0*/  MUFU.TANH R37, R37 ;  /* 0x0000002500257308 */ /* 0x000e220000002400 */
[----:B--2---:R-:W-:-:S04]  /*26c0*/  FSEL R56, R33, -INF , P5 ;  /* 0xff80000021387808 */ /* 0x004fc80002800000 */
[----:B------:R-:W-:-:S03]  /*26d0*/  FMNMX.FTZ R27, R56, R27, !PT ;  /* 0x0000001b381b7209 */ /* 0x000fc60007810000 */
[----:B------:R-:W2:Y:S01]  /*26e0*/  MUFU.TANH R31, R31 ;  /* 0x0000001f001f7308 */ /* 0x000ea20000002400 */
[----:B-1----:R-:W-:-:S04]  /*26f0*/  FSEL R38, R38, -INF , P1 ;  /* 0xff80000026267808 */ /* 0x002fc80000800000 */
[----:B------:R-:W-:-:S03]  /*2700*/  FMNMX.FTZ R28, R38, R27, !PT ;  /* 0x0000001b261c7209 */ /* 0x000fc60007810000 */
[----:B------:R-:W1:Y:S01]  /*2710*/  MUFU.TANH R88, R88 ;  /* 0x0000005800587308 */ /* 0x000e620000002400 */
[----:B0-----:R-:W-:-:S04]  /*2720*/  FSEL R63, R37, -INF , P2 ;  /* 0xff800000253f7808 */ /* 0x001fc80001000000 */
[----:B------:R-:W-:-:S03]  /*2730*/  FMNMX.FTZ R29, R63, R28, !PT ;  /* 0x0000001c3f1d7209 */ /* 0x000fc60007810000 */
[----:B------:R-:W0:Y:S01]  /*2740*/  MUFU.TANH R30, R30 ;  /* 0x0000001e001e7308 */ /* 0x000e220000002400 */
[----:B--2---:R-:W-:Y:S02]  /*2750*/  FSEL R15, R31, -INF , P4 ;  /* 0xff8000001f0f7808 */ /* 0x004fe40002000000 */
[----:B------:R-:W-:-:S05]  /*2760*/  ISETP.GT.AND P4, PT, R41, 0x39, PT ;  /* 0x000000392900780c */ /* 0x000fca0003f84270 */
[----:B------:R-:W2:Y:S01]  /*2770*/  MUFU.TANH R43, R43 ;  /* 0x0000002b002b7308 */ /* 0x000ea20000002400 */
[----:B-1----:R-:W-:-:S07]  /*2780*/  FSEL R88, R88, -INF , P3 ;  /* 0xff80000058587808 */ /* 0x002fce0001800000 */
[----:B------:R-:W1:Y:S01]  /*2790*/  MUFU.TANH R36, R36 ;  /* 0x0000002400247308 */ /* 0x000e620000002400 */
[----:B0-----:R-:W-:Y:S02]  /*27a0*/  FSEL R20, R30, -INF , P5 ;  /* 0xff8000001e147808 */ /* 0x001fe40002800000 */
[----:B------:R-:W-:Y:S02]  /*27b0*/  ISETP.GT.AND P5, PT, R41, 0x40, PT ;  /* 0x000000402900780c */ /* 0x000fe40003fa4270 */
[----:B------:R-:W-:-:S03]  /*27c0*/  FMNMX.FTZ R30, R88, R29, !PT ;  /* 0x0000001d581e7209 */ /* 0x000fc60007810000 */
[----:B------:R-:W0:Y:S01]  /*27d0*/  MUFU.TANH R89, R89 ;  /* 0x0000005900597308 */ /* 0x000e220000002400 */
[----:B--2---:R-:W-:-:S04]  /*27e0*/  FSEL R43, R43, -INF , P4 ;  /* 0xff8000002b2b7808 */ /* 0x004fc80002000000 */
[----:B------:R-:W-:-:S03]  /*27f0*/  FMNMX.FTZ R30, R43, R30, !PT ;  /* 0x0000001e2b1e7209 */ /* 0x000fc60007810000 */
[----:B------:R-:W2:Y:S01]  /*2800*/  MUFU.TANH R35, R35 ;  /* 0x0000002300237308 */ /* 0x000ea20000002400 */
[----:B-1----:R-:W-:Y:S02]  /*2810*/  FSEL R21, R36, -INF , P1 ;  /* 0xff80000024157808 */ /* 0x002fe40000800000 */
[----:B------:R-:W-:-:S05]  /*2820*/  ISETP.GT.AND P1, PT, R41, 0x41, PT ;  /* 0x000000412900780c */ /* 0x000fca0003f24270 */
[----:B------:R-:W1:Y:S01]  /*2830*/  MUFU.TANH R58, R58 ;  /* 0x0000003a003a7308 */ /* 0x000e620000002400 */
[----:B0-----:R-:W-:-:S04]  /*2840*/  FSEL R89, R89, -INF , P5 ;  /* 0xff80000059597808 */ /* 0x001fc80002800000 */
[----:B------:R-:W-:-:S03]  /*2850*/  FMNMX.FTZ R31, R89, R30, !PT ;  /* 0x0000001e591f7209 */ /* 0x000fc60007810000 */
[----:B------:R-:W0:Y:S01]  /*2860*/  MUFU.TANH R40, R40 ;  /* 0x0000002800287308 */ /* 0x000e220000002400 */
[----:B--2---:R-:W-:Y:S02]  /*2870*/  FSEL R24, R35, -INF , P2 ;  /* 0xff80000023187808 */ /* 0x004fe40001000000 */
[----:B------:R-:W-:-:S05]  /*2880*/  ISETP.GT.AND P2, PT, R41, 0x48, PT ;  /* 0x000000482900780c */ /* 0x000fca0003f44270 */
[----:B------:R-:W2:Y:S01]  /*2890*/  MUFU.TANH R91, R91 ;  /* 0x0000005b005b7308 */ /* 0x000ea20000002400 */
[----:B-1----:R-:W-:-:S04]  /*28a0*/  FSEL R58, R58, -INF , P1 ;  /* 0xff8000003a3a7808 */ /* 0x002fc80000800000 */
[----:B------:R-:W-:-:S03]  /*28b0*/  FMNMX.FTZ R32, R58, R31, !PT ;  /* 0x0000001f3a207209 */ /* 0x000fc60007810000 */
[----:B------:R-:W1:Y:S01]  /*28c0*/  MUFU.TANH R39, R39 ;  /* 0x0000002700277308 */ /* 0x000e620000002400 */
[----:B0-----:R-:W-:Y:S02]  /*28d0*/  FSEL R25, R40, -INF , P3 ;  /* 0xff80000028197808 */ /* 0x001fe40001800000 */
[----:B------:R-:W-:-:S05]  /*28e0*/  ISETP.GT.AND P3, PT, R41, 0x49, PT ;  /* 0x000000492900780c */ /* 0x000fca0003f64270 */
        /* <DEDUP_REMOVED lines=49> */
[----:B-1----:R-:W-:Y:S02]  /*2c00*/  FSEL R34, R60, -INF , P2 ;  /* 0xff8000003c227808 */ /* 0x002fe40001000000 */
[----:B------:R-:W-:-:S05]  /*2c10*/  ISETP.GT.AND P2, PT, R41, 0x70, PT ;  /* 0x000000702900780c */ /* 0x000fca0003f44270 */
[----:B------:R-:W1:Y:S01]  /*2c20*/  MUFU.TANH R67, R67 ;  /* 0x0000004300437308 */ /* 0x000e620000002400 */
[----:B0-----:R-:W-:-:S04]  /*2c30*/  FSEL R60, R78, -INF , P5 ;  /* 0xff8000004e3c7808 */ /* 0x001fc80002800000 */
        /* <DEDUP_REMOVED lines=19> */
[----:B------:R-:W-:Y:S01]  /*2d70*/  MUFU.TANH R77, R77 ;  /* 0x0000004d004d7308 */ /* 0x000fe20000002400 */
[----:B--2---:R-:W-:-:S04]  /*2d80*/  FSEL R70, R86, -INF , P4 ;  /* 0xff80000056467808 */ /* 0x004fc80002000000 */
[----:B------:R-:W-:-:S03]  /*2d90*/  FMNMX.FTZ R39, R70, R39, !PT ;  /* 0x0000002746277209 */ /* 0x000fc60007810000 */
[----:B------:R-:W-:Y:S01]  /*2da0*/  MUFU.TANH R80, R80 ;  /* 0x0000005000507308 */ /* 0x000fe20000002400 */
[----:B-1----:R-:W-:-:S04]  /*2db0*/  FSEL R68, R68, -INF , P5 ;  /* 0xff80000044447808 */ /* 0x002fc80002800000 */
[----:B------:R-:W-:-:S03]  /*2dc0*/  FMNMX.FTZ R39, R68, R39, !PT ;  /* 0x0000002744277209 */ /* 0x000fc60007810000 */
[----:B------:R-:W0:Y:S02]  /*2dd0*/  MUFU.TANH R73, R81 ;  /* 0x0000005100497308 */ /* 0x000e240000002400 */
[----:B------:R-:W1:Y:S06]  /*2de0*/  SHFL.BFLY PT, R40, R39, 0x2, 0x1f ;  /* 0x0c401f0027287f89 */ /* 0x000e6c00000e0000 */
[----:B------:R-:W2:Y:S08]  /*2df0*/  MUFU.TANH R74, R84 ;  /* 0x00000054004a7308 */ /* 0x000eb00000002400 */
[----:B------:R-:W4:Y:S01]  /*2e00*/  MUFU.TANH R76, R85 ;  /* 0x00000055004c7308 */ /* 0x000f220000002400 */
[----:B0-----:R-:W-:-:S02]  /*2e10*/  FSEL R73, R73, -INF , P3 ;  /* 0xff80000049497808 */ /* 0x001fc40001800000 */
[----:B--2---:R-:W-:Y:S02]  /*2e20*/  FSEL R74, R74, -INF , P4 ;  /* 0xff8000004a4a7808 */ /* 0x004fe40002000000 */
[----:B-1----:R-:W-:-:S05]  /*2e30*/  FMNMX.FTZ R40, R39, R40, !PT ;  /* 0x0000002827287209 */ /* 0x002fca0007810000 */
[----:B------:R-:W0:Y:S01]  /*2e40*/  SHFL.BFLY PT, R65, R40, 0x1, 0x1f ;  /* 0x0c201f0028417f89 */ /* 0x000e2200000e0000 */
[----:B----4-:R-:W-:Y:S02]  /*2e50*/  FSEL R76, R76, -INF , P5 ;  /* 0xff8000004c4c7808 */ /* 0x010fe40002800000 */
[----:B0-----:R-:W-:-:S04]  /*2e60*/  FMNMX.FTZ R65, R40, R65, !PT ;  /* 0x0000004128417209 */ /* 0x001fc80007810000 */
[C---:B------:R-:W-:Y:S01]  /*2e70*/  FSETP.NEU.FTZ.AND P6, PT, R65.reuse, -INF , PT ;  /* 0xff8000004100780b */ /* 0x040fe20003fdd000 */
[----:B------:R-:W-:-:S05]  /*2e80*/  FFMA.FTZ R69, R65, R72, -8 ;  /* 0xc100000041457423 */ /* 0x000fca0000010048 */
[----:B------:R-:W-:Y:S02]  /*2e90*/  FSEL R69, R69, RZ, P6 ;  /* 0x000000ff45457208 */ /* 0x000fe40003000000 */
[----:B---3--:R-:W-:Y:S01]  /*2ea0*/  LOP3.LUT P6, RZ, R92, 0x7f, RZ, 0xc0, !PT ;  /* 0x0000007f5cff7812 */ /* 0x008fe200078cc0ff */
[----:B------:R-:W-:Y:S02]  /*2eb0*/  IMAD.MOV.U32 R92, RZ, RZ, R135 ;  /* 0x000000ffff5c7224 */ /* 0x000fe400078e0087 */
[----:B------:R-:W-:-:S01]  /*2ec0*/  FFMA.FTZ R39, R42, UR17, -R69 ;  /* 0x000000112a277c23 */ /* 0x000fc20008010845 */
[----:B------:R-:W-:Y:S01]  /*2ed0*/  FMNMX.FTZ R42, R5, R6, !PT ;  /* 0x00000006052a7209 */ /* 0x000fe20007810000 */
[----:B------:R-:W-:-:S01]  /*2ee0*/  FFMA.FTZ R40, R45, UR17, -R69 ;  /* 0x000000112d287c23 */ /* 0x000fc20008010845 */
[--C-:B------:R-:W-:Y:S01]  /*2ef0*/  FFMA.FTZ R41, R44, UR17, -R69.reuse ;  /* 0x000000112c297c23 */ /* 0x100fe20008010845 */
[----:B------:R-:W-:-:S01]  /*2f00*/  FFMA.FTZ R71, R48, UR17, -R69 ;  /* 0x0000001130477c23 */ /* 0x000fc20008010845 */
[----:B------:R-:W-:Y:S01]  /*2f10*/  FMNMX.FTZ R45, R7, R42, !PT ;  /* 0x0000002a072d7209 */ /* 0x000fe20007810000 */
[----:B------:R-:W-:-:S01]  /*2f20*/  FFMA.FTZ R72, R49, UR17, -R69 ;  /* 0x0000001131487c23 */ /* 0x000fc20008010845 */
[--C-:B------:R-:W-:Y:S01]  /*2f30*/  FFMA.FTZ R75, R51, UR17, -R69.reuse ;  /* 0x00000011334b7c23 */ /* 0x100fe20008010845 */
[----:B------:R0:W-:Y:S01]  /*2f40*/  MUFU.EX2 R42, R71 ;  /* 0x00000047002a7308 */ /* 0x0001e20000000800 */
[----:B------:R-:W-:Y:S01]  /*2f50*/  FMNMX.FTZ R44, R8, R45, !PT ;  /* 0x0000002d082c7209 */ /* 0x000fe20007810000 */
[--C-:B------:R-:W-:Y:S01]  /*2f60*/  FFMA.FTZ R79, R46, UR17, -R69.reuse ;  /* 0x000000112e4f7c23 */ /* 0x100fe20008010845 */
[----:B------:R-:W-:-:S01]  /*2f70*/  FFMA.FTZ R46, R47, UR17, -R69 ;  /* 0x000000112f2e7c23 */ /* 0x000fc20008010845 */
[--C-:B------:R-:W-:Y:S01]  /*2f80*/  FFMA.FTZ R47, R57, UR17, -R69.reuse ;  /* 0x00000011392f7c23 */ /* 0x100fe20008010845 */
[----:B------:R-:W-:Y:S01]  /*2f90*/  FMNMX.FTZ R45, R9, R44, !PT ;  /* 0x0000002c092d7209 */ /* 0x000fe20007810000 */
[--C-:B------:R-:W-:Y:S01]  /*2fa0*/  FFMA.FTZ R57, R59, UR17, -R69.reuse ;  /* 0x000000113b397c23 */ /* 0x100fe20008010845 */
[----:B------:R-:W-:-:S01]  /*2fb0*/  FFMA.FTZ R59, R60, UR17, -R69 ;  /* 0x000000113c3b7c23 */ /* 0x000fc20008010845 */
[----:B------:R1:W-:Y:S01]  /*2fc0*/  MUFU.EX2 R44, R72 ;  /* 0x00000048002c7308 */ /* 0x0003e20000000800 */
[----:B------:R-:W-:Y:S01]  /*2fd0*/  FMNMX.FTZ R48, R10, R45, !PT ;  /* 0x0000002d0a307209 */ /* 0x000fe20007810000 */
[--C-:B------:R-:W-:Y:S01]  /*2fe0*/  FFMA.FTZ R45, R50, UR17, -R69.reuse ;  /* 0x00000011322d7c23 */ /* 0x100fe20008010845 */
[----:B0-----:R-:W-:-:S01]  /*2ff0*/  FFMA.FTZ R71, R53, UR17, -R69 ;  /* 0x0000001135477c23 */ /* 0x001fc20008010845 */
[--C-:B------:R-:W-:Y:S01]  /*3000*/  FFMA.FTZ R60, R62, UR17, -R69.reuse ;  /* 0x000000113e3c7c23 */ /* 0x100fe20008010845 */
[----:B------:R-:W-:Y:S01]  /*3010*/  FMNMX.FTZ R49, R11, R48, !PT ;  /* 0x000000300b317209 */ /* 0x000fe20007810000 */
[--C-:B------:R-:W-:Y:S01]  /*3020*/  FFMA.FTZ R62, R64, UR17, -R69.reuse ;  /* 0x00000011403e7c23 */ /* 0x100fe20008010845 */
[----:B------:R-:W-:-:S01]  /*3030*/  FFMA.FTZ R38, R38, UR17, -R69 ;  /* 0x0000001126267c23 */ /* 0x000fc20008010845 */
[--C-:B------:R-:W-:Y:S01]  /*3040*/  FFMA.FTZ R88, R88, UR17, -R69.reuse ;  /* 0x0000001158587c23 */ /* 0x100fe20008010845 */
[----:B------:R-:W-:Y:S01]  /*3050*/  FMNMX.FTZ R48, R12, R49, !PT ;  /* 0x000000310c307209 */ /* 0x000fe20007810000 */
[--C-:B-1----:R-:W-:Y:S01]  /*3060*/  FFMA.FTZ R72, R55, UR17, -R69.reuse ;  /* 0x0000001137487c23 */ /* 0x102fe20008010845 */
[----:B------:R-:W-:-:S01]  /*3070*/  FFMA.FTZ R43, R43, UR17, -R69 ;  /* 0x000000112b2b7c23 */ /* 0x000fc20008010845 */
[--C-:B------:R-:W-:Y:S01]  /*3080*/  FFMA.FTZ R89, R89, UR17, -R69.reuse ;  /* 0x0000001159597c23 */ /* 0x100fe20008010845 */
[----:B------:R-:W-:Y:S01]  /*3090*/  FMNMX.FTZ R49, R13, R48, !PT ;  /* 0x000000300d317209 */ /* 0x000fe20007810000 */
[--C-:B------:R-:W-:Y:S01]  /*30a0*/  FFMA.FTZ R64, R70, UR17, -R69.reuse ;  /* 0x0000001146407c23 */ /* 0x100fe20008010845 */
[----:B------:R0:W-:Y:S02]  /*30b0*/  MUFU.EX2 R48, R75 ;  /* 0x0000004b00307308 */ /* 0x0001e40000000800 */
[----:B------:R-:W-:Y:S01]  /*30c0*/  FMNMX.FTZ R50, R14, R49, !PT ;  /* 0x000000310e327209 */ /* 0x000fe20007810000 */
[----:B------:R-:W-:-:S03]  /*30d0*/  FFMA.FTZ R49, R52, UR17, -R69 ;  /* 0x0000001134317c23 */ /* 0x000fc60008010845 */
[----:B------:R-:W-:Y:S02]  /*30e0*/  FMNMX.FTZ R51, R15, R50, !PT ;  /* 0x000000320f337209 */ /* 0x000fe40007810000 */
[----:B------:R-:W-:Y:S01]  /*30f0*/  MUFU.EX2 R39, R39 ;  /* 0x0000002700277308 */ /* 0x000fe20000000800 */
[----:B0-----:R-:W-:-:S01]  /*3100*/  FFMA.FTZ R75, R58, UR17, -R69 ;  /* 0x000000113a4b7c23 */ /* 0x001fc20008010845 */
[----:B------:R-:W-:Y:S01]  /*3110*/  FMNMX.FTZ R50, R20, R51, !PT ;  /* 0x0000003314327209 */ /* 0x000fe20007810000 */
[----:B------:R-:W-:-:S01]  /*3120*/  FFMA.FTZ R58, R66, UR17, -R69 ;  /* 0x00000011423a7c23 */ /* 0x000fc20008010845 */
[--C-:B------:R-:W-:Y:S01]  /*3130*/  FFMA.FTZ R66, R61, UR17, -R69.reuse ;  /* 0x000000113d427c23 */ /* 0x100fe20008010845 */
[----:B------:R-:W-:-:S01]  /*3140*/  FFMA.FTZ R61, R67, UR17, -R69 ;  /* 0x00000011433d7c23 */ /* 0x000fc20008010845 */
[----:B------:R-:W-:Y:S02]  /*3150*/  FMNMX.FTZ R51, R21, R50, !PT ;  /* 0x0000003215337209 */ /* 0x000fe40007810000 */
[----:B------:R-:W-:Y:S02]  /*3160*/  MUFU.EX2 R50, R71 ;  /* 0x0000004700327308 */ /* 0x000fe40000000800 */
[----:B------:R-:W-:Y:S01]  /*3170*/  FMNMX.FTZ R52, R24, R51, !PT ;  /* 0x0000003318347209 */ /* 0x000fe20007810000 */
[----:B------:R-:W-:-:S03]  /*3180*/  FFMA.FTZ R51, R54, UR17, -R69 ;  /* 0x0000001136337c23 */ /* 0x000fc60008010845 */
[----:B------:R-:W-:Y:S02]  /*3190*/  FMNMX.FTZ R53, R25, R52, !PT ;  /* 0x0000003419357209 */ /* 0x000fe40007810000 */
[----:B------:R-:W0:Y:S02]  /*31a0*/  MUFU.EX2 R40, R40 ;  /* 0x0000002800287308 */ /* 0x000e240000000800 */
[----:B------:R-:W-:-:S04]  /*31b0*/  FMNMX.FTZ R52, R26, R53, !PT ;  /* 0x000000351a347209 */ /* 0x000fc80007810000 */
[----:B------:R-:W-:Y:S02]  /*31c0*/  FMNMX.FTZ R53, R27, R52, !PT ;  /* 0x000000341b357209 */ /* 0x000fe40007810000 */
[----:B------:R-:W-:Y:S02]  /*31d0*/  MUFU.EX2 R52, R72 ;  /* 0x0000004800347308 */ /* 0x000fe40000000800 */
[----:B------:R-:W-:Y:S01]  /*31e0*/  FMNMX.FTZ R54, R28, R53, !PT ;  /* 0x000000351c367209 */ /* 0x000fe20007810000 */
[--C-:B------:R-:W-:Y:S01]  /*31f0*/  FFMA.FTZ R53, R56, UR17, -R69.reuse ;  /* 0x0000001138357c23 */ /* 0x100fe20008010845 */
[----:B------:R-:W-:Y:S01]  /*3200*/  FSEL R56, R77, -INF , P1 ;  /* 0xff8000004d387808 */ /* 0x000fe20000800000 */
[----:B------:R-:W-:Y:S01]  /*3210*/  FFMA.FTZ R77, R91, UR17, -R69 ;  /* 0x000000115b4d7c23 */ /* 0x000fe20008010845 */
[----:B------:R-:W-:Y:S01]  /*3220*/  FMNMX.FTZ R55, R29, R54, !PT ;  /* 0x000000361d377209 */ /* 0x000fe20007810000 */
[----:B------:R-:W-:Y:S01]  /*3230*/  IMAD.MOV.U32 R91, RZ, RZ, R135 ;  /* 0x000000ffff5b7224 */ /* 0x000fe200078e0087 */
[----:B------:R-:W1:Y:S01]  /*3240*/  MUFU.EX2 R41, R41 ;  /* 0x0000002900297308 */ /* 0x000e620000000800 */
[----:B0-----:R-:W-:-:S01]  /*3250*/  FADD.FTZ R82, R39, R40 ;  /* 0x0000002827527221 */ /* 0x001fc20000010000 */
[----:B------:R-:W-:-:S04]  /*3260*/  FMNMX.FTZ R55, R30, R55, !PT ;  /* 0x000000371e377209 */ /* 0x000fc80007810000 */
[----:B------:R-:W-:Y:S01]  /*3270*/  FMNMX.FTZ R54, R32, R55, !PT ;  /* 0x0000003720367209 */ /* 0x000fe20007810000 */
[----:B------:R-:W-:-:S01]  /*3280*/  FFMA.FTZ R55, R63, UR17, -R69 ;  /* 0x000000113f377c23 */ /* 0x000fc20008010845 */
[----:B------:R-:W-:Y:S02]  /*3290*/  MUFU.EX2 R45, R45 ;  /* 0x0000002d002d7308 */ /* 0x000fe40000000800 */
[----:B------:R-:W-:-:S04]  /*32a0*/  FMNMX.FTZ R54, R31, R54, !PT ;  /* 0x000000361f367209 */ /* 0x000fc80007810000 */
[----:B------:R-:W-:Y:S02]  /*32b0*/  FMNMX.FTZ R63, R33, R54, !PT ;  /* 0x00000036213f7209 */ /* 0x000fe40007810000 */
[----:B------:R-:W0:Y:S01]  /*32c0*/  MUFU.EX2 R49, R49 ;  /* 0x0000003100317308 */ /* 0x000e220000000800 */
[----:B-1----:R-:W-:Y:S02]  /*32d0*/  F2FP.SATFINITE.E4M3.F32.PACK_AB_MERGE_C R149, R42, R41, RZ ;  /* 0x000000292a95723e */ /* 0x002fe400048070ff */
[----:B------:R-:W-:Y:S02]  /*32e0*/  FMNMX.FTZ R54, R34, R63, !PT ;  /* 0x0000003f22367209 */ /* 0x000fe40007810000 */
[----:B------:R-:W-:Y:S02]  /*32f0*/  F2FP.SATFINITE.E4M3.F32.PACK_AB_MERGE_C R149, R40, R39, R149 ;  /* 0x000000272895723e */ /* 0x000fe40004807095 */
[----:B------:R-:W-:Y:S01]  /*3300*/  FMNMX.FTZ R63, R35, R54, !PT ;  /* 0x00000036233f7209 */ /* 0x000fe20007810000 */
[----:B------:R-:W-:Y:S03]  /*3310*/  MUFU.EX2 R51, R51 ;  /* 0x0000003300337308 */ /* 0x000fe60000000800 */
[----:B------:R-:W-:-:S02]  /*3320*/  FMNMX.FTZ R72, R36, R63, !PT ;  /* 0x0000003f24487209 */ /* 0x000fc40007810000 */
[----:B------:R-:W-:Y:S02]  /*3330*/  FSEL R63, R80, -INF , P2 ;  /* 0xff800000503f7808 */ /* 0x000fe40001000000 */
[----:B------:R-:W-:Y:S01]  /*3340*/  FMNMX.FTZ R71, R37, R72, !PT ;  /* 0x0000004825477209 */ /* 0x000fe20007810000 */
[----:B------:R-:W1:Y:S01]  /*3350*/  MUFU.EX2 R53, R53 ;  /* 0x0000003500357308 */ /* 0x000e620000000800 */
[----:B0-----:R-:W-:Y:S02]  /*3360*/  F2FP.SATFINITE.E4M3.F32.PACK_AB_MERGE_C R151, R49, R48, RZ ;  /* 0x000000303197723e */ /* 0x001fe400048070ff */
[----:B------:R-:W-:Y:S02]  /*3370*/  FMNMX.FTZ R72, R56, R71, !PT ;  /* 0x0000004738487209 */ /* 0x000fe40007810000 */
[----:B------:R-:W-:Y:S02]  /*3380*/  F2FP.SATFINITE.E4M3.F32.PACK_AB_MERGE_C R151, R45, R44, R151 ;  /* 0x0000002c2d97723e */ /* 0x000fe40004807097 */
[----:B------:R-:W-:Y:S01]  /*3390*/  FMNMX.FTZ R78, R63, R72, !PT ;  /* 0x000000483f4e7209 */ /* 0x000fe20007810000 */
[----:B------:R-:W-:Y:S03]  /*33a0*/  MUFU.EX2 R38, R38 ;  /* 0x0000002600267308 */ /* 0x000fe60000000800 */
[----:B------:R-:W-:Y:S01]  /*33b0*/  FMNMX.FTZ R71, R73, R78, !PT ;  /* 0x0000004e49477209 */ /* 0x000fe20007810000 */
[----:B------:R-:W-:Y:S01]  /*33c0*/  FFMA.FTZ R78, R90, UR17, -R69 ;  /* 0x000000115a4e7c23 */ /* 0x000fe20008010845 */
[----:B------:R-:W-:-:S02]  /*33d0*/  IMAD.MOV.U32 R90, RZ, RZ, R135 ;  /* 0x000000ffff5a7224 */ /* 0x000fc400078e0087 */
[----:B------:R-:W-:Y:S01]  /*33e0*/  FMNMX.FTZ R71, R74, R71, !PT ;  /* 0x000000474a477209 */ /* 0x000fe20007810000 */
[----:B------:R-:W-:Y:S01]  /*33f0*/  MUFU.EX2 R55, R55 ;  /* 0x0000003700377308 */ /* 0x000fe20000000800 */
[----:B-1----:R-:W-:Y:S02]  /*3400*/  F2FP.SATFINITE.E4M3.F32.PACK_AB_MERGE_C R137, R53, R52, RZ ;  /* 0x000000343589723e */ /* 0x002fe400048070ff */
[----:B------:R-:W-:Y:S02]  /*3410*/  FMNMX.FTZ R71, R76, R71, !PT ;  /* 0x000000474c477209 */ /* 0x000fe40007810000 */
[----:B------:R-:W-:-:S03]  /*3420*/  F2FP.SATFINITE.E4M3.F32.PACK_AB_MERGE_C R137, R51, R50, R137 ;  /* 0x000000323389723e */ /* 0x000fc60004807089 */
[----:B------:R-:W0:Y:S01]  /*3430*/  SHFL.BFLY PT, R80, R71, 0x2, 0x1f ;  /* 0x0c401f0047507f89 */ /* 0x000e2200000e0000 */
[----:B------:R1:W-:Y:S08]  /*3440*/  MUFU.EX2 R54, R88 ;  /* 0x0000005800367308 */ /* 0x0003f00000000800 */
[----:B------:R-:W2:Y:S01]  /*3450*/  MUFU.EX2 R43, R43 ;  /* 0x0000002b002b7308 */ /* 0x000ea20000000800 */
[----:B-1----:R-:W-:-:S07]  /*3460*/  IMAD.MOV.U32 R88, RZ, RZ, R135 ;  /* 0x000000ffff587224 */ /* 0x002fce00078e0087 */
[----:B------:R1:W-:Y:S01]  /*3470*/  MUFU.EX2 R72, R89 ;  /* 0x0000005900487308 */ /* 0x0003e20000000800 */
[----:B0-----:R-:W-:-:S07]  /*3480*/  FMNMX.FTZ R80, R71, R80, !PT ;  /* 0x0000005047507209 */ /* 0x001fce0007810000 */
[----:B------:R-:W-:Y:S01]  /*3490*/  MUFU.EX2 R75, R75 ;  /* 0x0000004b004b7308 */ /* 0x000fe20000000800 */
[----:B--2---:R-:W-:Y:S01]  /*34a0*/  F2FP.SATFINITE.E4M3.F32.PACK_AB_MERGE_C R139, R43, R54, RZ ;  /* 0x000000362b8b723e */ /* 0x004fe200048070ff */
[----:B-1----:R-:W-:Y:S01]  /*34b0*/  IMAD.MOV.U32 R89, RZ, RZ, R135 ;  /* 0x000000ffff597224 */ /* 0x002fe200078e0087 */
[----:B------:R-:W0:Y:S02]  /*34c0*/  SHFL.BFLY PT, R71, R80, 0x1, 0x1f ;  /* 0x0c201f0050477f89 */ /* 0x000e2400000e0000 */
[----:B------:R-:W-:-:S03]  /*34d0*/  F2FP.SATFINITE.E4M3.F32.PACK_AB_MERGE_C R139, R55, R38, R139 ;  /* 0x00000026378b723e */ /* 0x000fc6000480708b */
[----:B------:R-:W-:Y:S08]  /*34e0*/  MUFU.EX2 R77, R77 ;  /* 0x0000004d004d7308 */ /* 0x000ff00000000800 */
[----:B------:R-:W-:Y:S08]  /*34f0*/  MUFU.EX2 R78, R78 ;  /* 0x0000004e004e7308 */ /* 0x000ff00000000800 */
[----:B------:R-:W-:Y:S01]  /*3500*/  MUFU.EX2 R58, R58 ;  /* 0x0000003a003a7308 */ /* 0x000fe20000000800 */
[----:B0-----:R-:W-:Y:S01]  /*3510*/  FMNMX.FTZ R71, R80, R71, !PT ;  /* 0x0000004750477209 */ /* 0x001fe20007810000 */
[----:B------:R-:W-:-:S03]  /*3520*/  IMAD.U32 R80, RZ, RZ, UR17 ;  /* 0x00000011ff507e24 */ /* 0x000fc6000f8e00ff */
[C---:B------:R-:W-:Y:S01]  /*3530*/  FSETP.NEU.FTZ.AND P1, PT, R71.reuse, -INF , PT ;  /* 0xff8000004700780b */ /* 0x040fe20003f3d000 */
[----:B------:R-:W-:-:S01]  /*3540*/  FFMA.FTZ R67, R71, R80, -8 ;  /* 0xc100000047437423 */ /* 0x000fc20000010050 */
[----:B------:R-:W-:Y:S01]  /*3550*/  FFMA.FTZ R80, R68, UR17, -R69 ;  /* 0x0000001144507c23 */ /* 0x000fe20008010845 */
[----:B------:R-:W-:Y:S03]  /*3560*/  MUFU.EX2 R79, R79 ;  /* 0x0000004f004f7308 */ /* 0x000fe60000000800 */
[----:B------:R-:W-:Y:S02]  /*3570*/  FSEL R68, R67, RZ, P1 ;  /* 0x000000ff43447208 */ /* 0x000fe40000800000 */
[----:B------:R-:W-:-:S03]  /*3580*/  PLOP3.LUT P1, PT, PT, PT, UP0, 0x80, 0x0 ;  /* 0x000000000000781c */ /* 0x000fc60003f2f008 */
        /* <DEDUP_REMOVED lines=15> */
[----:B------:R-:W-:-:S01]  /*3680*/  FFMA.FTZ R21, R28, UR17, -R68 ;  /* 0x000000111c157c23 */ /* 0x000fc20008010844 */
[--C-:B------:R-:W-:Y:S01]  /*3690*/  FFMA.FTZ R12, R12, UR17, -R68.reuse ;  /* 0x000000110c0c7c23 */ /* 0x100fe20008010844 */
[----:B------:R-:W-:-:S01]  /*36a0*/  FFMA.FTZ R15, R15, UR17, -R68 ;  /* 0x000000110f0f7c23 */ /* 0x000fc20008010844 */
[--C-:B------:R-:W-:Y:S01]  /*36b0*/  FFMA.FTZ R30, R30, UR17, -R68.reuse ;  /* 0x000000111e1e7c23 */ /* 0x100fe20008010844 */
[----:B------:R-:W-:-:S01]  /*36c0*/  FFMA.FTZ R26, R29, UR17, -R68 ;  /* 0x000000111d1a7c23 */ /* 0x000fc20008010844 */
[--C-:B------:R-:W-:Y:S01]  /*36d0*/  FFMA.FTZ R31, R31, UR17, -R68.reuse ;  /* 0x000000111f1f7c23 */ /* 0x100fe20008010844 */
        /* <DEDUP_REMOVED lines=10> */
[----:B0-----:R-:W-:-:S01]  /*3780*/  FADD.FTZ R28, R5, R6 ;  /* 0x00000006051c7221 */ /* 0x001fc20000010000 */
[----:B------:R-:W-:-:S06]  /*3790*/  FFMA.FTZ R74, R74, UR17, -R68 ;  /* 0x000000114a4a7c23 */ /* 0x000fcc0008010844 */
[----:B------:R-:W0:Y:S08]  /*37a0*/  MUFU.EX2 R7, R7 ;  /* 0x0000000700077308 */ /* 0x000e300000000800 */
[----:B------:R-:W3:Y:S08]  /*37b0*/  MUFU.EX2 R8, R8 ;  /* 0x0000000800087308 */ /* 0x000ef00000000800 */
[----:B------:R4:W-:Y:S08]  /*37c0*/  MUFU.EX2 R67, R80 ;  /* 0x0000005000437308 */ /* 0x0009f00000000800 */
[----:B------:R5:W-:Y:S01]  /*37d0*/  MUFU.EX2 R81, R25 ;  /* 0x0000001900517308 */ /* 0x000be20000000800 */
[----:B----4-:R-:W-:-:S01]  /*37e0*/  FFMA.FTZ R80, R20, UR17, -R68 ;  /* 0x0000001114507c23 */ /* 0x010fc20008010844 */
[----:B------:R-:W-:Y:S01]  /*37f0*/  FFMA.FTZ R20, R27, UR17, -R68 ;  /* 0x000000111b147c23 */ /* 0x000fe20008010844 */
[----:B-1----:R-:W-:-:S01]  /*3800*/  FADD.FTZ R27, R69, R28 ;  /* 0x0000001c451b7221 */ /* 0x002fc20000010000 */
[----:B--2---:R-:W-:-:S03]  /*3810*/  F2FP.SATFINITE.E4M3.F32.PACK_AB_MERGE_C R69, R70, R69, RZ ;  /* 0x000000454645723e */ /* 0x004fc600048070ff */
[----:B------:R-:W-:Y:S01]  /*3820*/  FADD.FTZ R28, R70, R27 ;  /* 0x0000001b461c7221 */ /* 0x000fe20000010000 */
[----:B------:R-:W1:Y:S01]  /*3830*/  MUFU.EX2 R11, R11 ;  /* 0x0000000b000b7308 */ /* 0x000e620000000800 */
[----:B-----5:R-:W-:-:S01]  /*3840*/  FADD.FTZ R25, R41, R82 ;  /* 0x0000005229197221 */ /* 0x020fc20000010000 */
[----:B------:R-:W-:Y:S01]  /*3850*/  F2FP.SATFINITE.E4M3.F32.PACK_AB_MERGE_C R148, R6, R5, R69 ;  /* 0x000000050694723e */ /* 0x000fe20004807045 */
[----:B0-----:R-:W-:-:S02]  /*3860*/  FADD.FTZ R27, R7, R28 ;  /* 0x0000001c071b7221 */ /* 0x001fc40000010000 */
[----:B------:R-:W-:Y:S01]  /*3870*/  FADD.FTZ R83, R42, R25 ;  /* 0x000000192a537221 */ /* 0x000fe20000010000 */
[----:B------:R-:W-:Y:S02]  /*3880*/  @!P6 VIADD R25, R4, 0x19c40 ;  /* 0x00019c400419e836 */ /* 0x000fe40000000000 */
[----:B---3--:R-:W-:Y:S01]  /*3890*/  FADD.FTZ R28, R8, R27 ;  /* 0x0000001b081c7221 */ /* 0x008fe20000010000 */
[----:B------:R-:W0:Y:S01]  /*38a0*/  MUFU.EX2 R12, R12 ;  /* 0x0000000c000c7308 */ /* 0x000e220000000800 */
[----:B------:R-:W-:-:S01]  /*38b0*/  FADD.FTZ R82, R44, R83 ;  /* 0x000000532c527221 */ /* 0x000fc20000010000 */
[--C-:B------:R-:W-:Y:S01]  /*38c0*/  FFMA.FTZ R27, R35, UR17, -R68.reuse ;  /* 0x00000011231b7c23 */ /* 0x100fe20008010844 */
[----:B------:R-:W-:Y:S01]  /*38d0*/  @!P6 PRMT R25, RZ, 0x654, R25 ;  /* 0x00000654ff19e816 */ /* 0x000fe20000000019 */
[----:B------:R-:W-:Y:S01]  /*38e0*/  FFMA.FTZ R68, R76, UR17, -R68 ;  /* 0x000000114c447c23 */ /* 0x000fe20008010844 */
[----:B------:R-:W-:-:S02]  /*38f0*/  FADD.FTZ R83, R45, R82 ;  /* 0x000000522d537221 */ /* 0x000fc40000010000 */
[----:B------:R2:W-:Y:S01]  /*3900*/  @!P6 SYNCS.ARRIVE.TRANS64.RED.A1T0 RZ, [R25+URZ], RZ ;  /* 0x000000ff19ffe9a7 */ /* 0x0005e2000810043f */
[----:B------:R-:W3:Y:S08]  /*3910*/  MUFU.EX2 R9, R9 ;  /* 0x0000000900097308 */ /* 0x000ef00000000800 */
[----:B------:R-:W4:Y:S08]  /*3920*/  MUFU.EX2 R10, R10 ;  /* 0x0000000a000a7308 */ /* 0x000f300000000800 */
[----:B------:R5:W-:Y:S08]  /*3930*/  MUFU.EX2 R29, R30 ;  /* 0x0000001e001d7308 */ /* 0x000bf00000000800 */
[----:B------:R-:W4:Y:S01]  /*3940*/  MUFU.EX2 R15, R15 ;  /* 0x0000000f000f7308 */ /* 0x000f220000000800 */
[----:B-----5:R-:W-:-:S01]  /*3950*/  FADD.FTZ R30, R48, R83 ;  /* 0x00000053301e7221 */ /* 0x020fc20000010000 */
[----:B-1----:R-:W-:-:S03]  /*3960*/  FADD.FTZ R83, R11, R28 ;  /* 0x0000001c0b537221 */ /* 0x002fc60000010000 */
[----:B------:R-:W-:Y:S01]  /*3970*/  FADD.FTZ R85, R49, R30 ;  /* 0x0000001e31557221 */ /* 0x000fe20000010000 */
[----:B0-----:R-:W-:-:S02]  /*3980*/  FADD.FTZ R28, R12, R83 ;  /* 0x000000530c1c7221 */ /* 0x001fc40000010000 */
[----:B------:R-:W0:Y:S01]  /*3990*/  MUFU.EX2 R80, R80 ;  /* 0x0000005000507308 */ /* 0x000e220000000800 */
[----:B------:R-:W-:-:S04]  /*39a0*/  FADD.FTZ R30, R50, R85 ;  /* 0x00000055321e7221 */ /* 0x000fc80000010000 */
[----:B------:R-:W-:-:S03]  /*39b0*/  FADD.FTZ R35, R51, R30 ;  /* 0x0000001e33237221 */ /* 0x000fc60000010000 */
[----:B------:R-:W1:Y:S01]  /*39c0*/  MUFU.EX2 R13, R13 ;  /* 0x0000000d000d7308 */ /* 0x000e620000000800 */
[----:B------:R-:W-:-:S04]  /*39d0*/  FADD.FTZ R30, R52, R35 ;  /* 0x00000023341e7221 */ /* 0x000fc80000010000 */
[----:B------:R-:W-:-:S03]  /*39e0*/  FADD.FTZ R35, R53, R30 ;  /* 0x0000001e35237221 */ /* 0x000fc60000010000 */
[----:B--2---:R3:W-:Y:S01]  /*39f0*/  MUFU.EX2 R25, R31 ;  /* 0x0000001f00197308 */ /* 0x0047e20000000800 */
[----:B------:R-:W-:-:S04]  /*3a00*/  FADD.FTZ R30, R38, R35 ;  /* 0x00000023261e7221 */ /* 0x000fc80000010000 */
[----:B------:R-:W-:-:S03]  /*3a10*/  FADD.FTZ R35, R55, R30 ;  /* 0x0000001e37237221 */ /* 0x000fc60000010000 */
[----:B------:R-:W2:Y:S01]  /*3a20*/  MUFU.EX2 R14, R14 ;  /* 0x0000000e000e7308 */ /* 0x000ea20000000800 */
[----:B---3--:R-:W-:-:S01]  /*3a30*/  FADD.FTZ R31, R9, R28 ;  /* 0x0000001c091f7221 */ /* 0x008fc20000010000 */
[----:B------:R-:W-:-:S03]  /*3a40*/  FADD.FTZ R30, R54, R35 ;  /* 0x00000023361e7221 */ /* 0x000fc60000010000 */
[----:B----4-:R-:W-:Y:S01]  /*3a50*/  FADD.FTZ R28, R10, R31 ;  /* 0x0000001f0a1c7221 */ /* 0x010fe20000010000 */
[----:B------:R-:W-:-:S01]  /*3a60*/  FADD.FTZ R43, R43, R30 ;  /* 0x0000001e2b2b7221 */ /* 0x000fc20000010000 */
[----:B------:R-:W-:Y:S01]  /*3a70*/  F2FP.SATFINITE.E4M3.F32.PACK_AB_MERGE_C R30, R12, R11, RZ ;  /* 0x0000000b0c1e723e */ /* 0x000fe200048070ff */
[----:B------:R-:W3:Y:S01]  /*3a80*/  MUFU.EX2 R24, R24 ;  /* 0x0000001800187308 */ /* 0x000ee20000000800 */
[----:B------:R-:W-:-:S02]  /*3a90*/  FADD.FTZ R31, R15, R28 ;  /* 0x0000001c0f1f7221 */ /* 0x000fc40000010000 */
[----:B------:R-:W-:Y:S02]  /*3aa0*/  F2FP.SATFINITE.E4M3.F32.PACK_AB_MERGE_C R150, R8, R7, R30 ;  /* 0x000000070896723e */ /* 0x000fe4000480701e */
[----:B0-----:R-:W-:-:S01]  /*3ab0*/  FADD.FTZ R28, R80, R31 ;  /* 0x0000001f501c7221 */ /* 0x001fc20000010000 */
[----:B------:R-:W-:Y:S02]  /*3ac0*/  F2FP.SATFINITE.E4M3.F32.PACK_AB_MERGE_C R80, R80, R15, RZ ;  /* 0x0000000f5050723e */ /* 0x000fe400048070ff */
[----:B------:R-:W0:Y:S01]  /*3ad0*/  MUFU.EX2 R20, R20 ;  /* 0x0000001400147308 */ /* 0x000e220000000800 */
[----:B-1----:R-:W-:-:S01]  /*3ae0*/  FADD.FTZ R31, R13, R28 ;  /* 0x0000001c0d1f7221 */ /* 0x002fc20000010000 */
[----:B------:R-:W-:-:S03]  /*3af0*/  F2FP.SATFINITE.E4M3.F32.PACK_AB_MERGE_C R136, R10, R9, R80 ;  /* 0x000000090a88723e */ /* 0x000fc60004807050 */
[----:B--2---:R-:W-:-:S03]  /*3b00*/  FADD.FTZ R31, R14, R31 ;  /* 0x0000001f0e1f7221 */ /* 0x004fc60000010000 */
[----:B------:R-:W1:Y:S01]  /*3b10*/  MUFU.EX2 R21, R21 ;  /* 0x0000001500157308 */ /* 0x000e620000000800 */
[----:B---3--:R-:W-:-:S04]  /*3b20*/  FADD.FTZ R28, R24, R31 ;  /* 0x0000001f181c7221 */ /* 0x008fc80000010000 */
[----:B------:R-:W-:Y:S01]  /*3b30*/  FADD.FTZ R31, R81, R28 ;  /* 0x0000001c511f7221 */ /* 0x000fe20000010000 */
[----:B------:R-:W-:-:S01]  /*3b40*/  FADD.FTZ R28, R72, R43 ;  /* 0x0000002b481c7221 */ /* 0x000fc20000010000 */
[----:B------:R-:W-:Y:S01]  /*3b50*/  F2FP.SATFINITE.E4M3.F32.PACK_AB_MERGE_C R81, R81, R24, RZ ;  /* 0x000000185151723e */ /* 0x000fe200048070ff */
[----:B------:R-:W2:Y:S01]  /*3b60*/  MUFU.EX2 R26, R26 ;  /* 0x0000001a001a7308 */ /* 0x000ea20000000800 */
[----:B0-----:R-:W-:-:S01]  /*3b70*/  FADD.FTZ R12, R20, R31 ;  /* 0x0000001f140c7221 */ /* 0x001fc20000010000 */
[----:B------:R-:W-:Y:S01]  /*3b80*/  FADD.FTZ R28, R75, R28 ;  /* 0x0000001c4b1c7221 */ /* 0x000fe20000010000 */
[----:B------:R-:W-:-:S03]  /*3b90*/  F2FP.SATFINITE.E4M3.F32.PACK_AB_MERGE_C R138, R14, R13, R81 ;  /* 0x0000000d0e8a723e */ /* 0x000fc60004807051 */
[----:B------:R-:W-:Y:S01]  /*3ba0*/  FADD.FTZ R15, R77, R28 ;  /* 0x0000001c4d0f7221 */ /* 0x000fe20000010000 */
[----:B------:R-:W-:Y:S01]  /*3bb0*/  F2FP.SATFINITE.E4M3.F32.PACK_AB_MERGE_C R77, R78, R77, RZ ;  /* 0x0000004d4e4d723e */ /* 0x000fe200048070ff */
[----:B------:R-:W0:Y:S01]  /*3bc0*/  MUFU.EX2 R4, R32 ;  /* 0x0000002000047308 */ /* 0x000e220000000800 */
[----:B-1----:R-:W-:-:S01]  /*3bd0*/  FADD.FTZ R11, R21, R12 ;  /* 0x0000000c150b7221 */ /* 0x002fc20000010000 */
[----:B------:R-:W-:Y:S01]  /*3be0*/  FADD.FTZ R15, R78, R15 ;  /* 0x0000000f4e0f7221 */ /* 0x000fe20000010000 */
[----:B------:R-:W-:-:S03]  /*3bf0*/  F2FP.SATFINITE.E4M3.F32.PACK_AB_MERGE_C R141, R75, R72, R77 ;  /* 0x000000484b8d723e */ /* 0x000fc6000480704d */
[----:B------:R-:W-:Y:S02]  /*3c00*/  FADD.FTZ R24, R58, R15 ;  /* 0x0000000f3a187221 */ /* 0x000fe40000010000 */
[----:B------:R-:W1:Y:S01]  /*3c10*/  MUFU.EX2 R46, R46 ;  /* 0x0000002e002e7308 */ /* 0x000e620000000800 */
[----:B--2---:R-:W-:-:S01]  /*3c20*/  FADD.FTZ R12, R26, R11 ;  /* 0x0000000b1a0c7221 */ /* 0x004fc20000010000 */
[----:B------:R-:W-:Y:S01]  /*3c30*/  F2FP.SATFINITE.E4M3.F32.PACK_AB_MERGE_C R28, R29, R26, RZ ;  /* 0x0000001a1d1c723e */ /* 0x000fe200048070ff */
[----:B------:R-:W-:-:S02]  /*3c40*/  FADD.FTZ R11, R79, R24 ;  /* 0x000000184f0b7221 */ /* 0x000fc40000010000 */
[----:B------:R-:W-:Y:S01]  /*3c50*/  FADD.FTZ R29, R29, R12 ;  /* 0x0000000c1d1d7221 */ /* 0x000fe20000010000 */
[----:B------:R-:W-:Y:S02]  /*3c60*/  F2FP.SATFINITE.E4M3.F32.PACK_AB_MERGE_C R140, R21, R20, R28 ;  /* 0x00000014158c723e */ /* 0x000fe4000480701c */
[----:B------:R-:W2:Y:S01]  /*3c70*/  MUFU.EX2 R33, R33 ;  /* 0x0000002100217308 */ /* 0x000ea20000000800 */
[----:B0-----:R-:W-:-:S04]  /*3c80*/  FADD.FTZ R12, R4, R29 ;  /* 0x0000001d040c7221 */ /* 0x001fc80000010000 */
[----:B------:R-:W-:-:S03]  /*3c90*/  FADD.FTZ R24, R25, R12 ;  /* 0x0000000c19187221 */ /* 0x000fc60000010000 */
[----:B------:R-:W0:Y:S01]  /*3ca0*/  MUFU.EX2 R34, R34 ;  /* 0x0000002200227308 */ /* 0x000e220000000800 */
[----:B-1----:R-:W-:-:S07]  /*3cb0*/  FADD.FTZ R26, R46, R11 ;  /* 0x0000000b2e1a7221 */ /* 0x002fce0000010000 */
[----:B------:R-:W1:Y:S01]  /*3cc0*/  MUFU.EX2 R47, R47 ;  /* 0x0000002f002f7308 */ /* 0x000e620000000800 */
[----:B--2---:R-:W-:-:S07]  /*3cd0*/  FADD.FTZ R11, R33, R24 ;  /* 0x00000018210b7221 */ /* 0x004fce0000010000 */
[----:B------:R-:W-:Y:S01]  /*3ce0*/  MUFU.EX2 R59, R59 ;  /* 0x0000003b003b7308 */ /* 0x000fe20000000800 */
[C---:B0-----:R-:W-:Y:S01]  /*3cf0*/  F2FP.SATFINITE.E4M3.F32.PACK_AB_MERGE_C R33, R34.reuse, R33, RZ ;  /* 0x000000212221723e */ /* 0x041fe200048070ff */
[----:B------:R-:W-:-:S03]  /*3d00*/  FADD.FTZ R34, R34, R11 ;  /* 0x0000000b22227221 */ /* 0x000fc60000010000 */
[----:B------:R-:W-:-:S03]  /*3d10*/  F2FP.SATFINITE.E4M3.F32.PACK_AB_MERGE_C R142, R25, R4, R33 ;  /* 0x00000004198e723e */ /* 0x000fc60004807021 */
[----:B------:R-:W0:Y:S01]  /*3d20*/  MUFU.EX2 R60, R60 ;  /* 0x0000003c003c7308 */ /* 0x000e220000000800 */
[----:B-1----:R-:W-:-:S01]  /*3d30*/  FADD.FTZ R26, R47, R26 ;  /* 0x0000001a2f1a7221 */ /* 0x002fc20000010000 */
        /* <DEDUP_REMOVED lines=16> */
[----:B------:R-:W1:Y:S01]  /*3e40*/  MUFU.EX2 R61, R61 ;  /* 0x0000003d003d7308 */ /* 0x000e620000000800 */
[----:B--2---:R-:W-:-:S07]  /*3e50*/  FADD.FTZ R5, R37, R6 ;  /* 0x0000000625057221 */ /* 0x004fce0000010000 */
[----:B------:R-:W2:Y:S01]  /*3e60*/  MUFU.EX2 R63, R63 ;  /* 0x0000003f003f7308 */ /* 0x000ea20000000800 */
[C---:B0-----:R-:W-:Y:S01]  /*3e70*/  F2FP.SATFINITE.E4M3.F32.PACK_AB_MERGE_C R37, R56.reuse, R37, RZ ;  /* 0x000000253825723e */ /* 0x041fe200048070ff */
[----:B------:R-:W-:-:S03]  /*3e80*/  FADD.FTZ R56, R56, R5 ;  /* 0x0000000538387221 */ /* 0x000fc60000010000 */
[----:B------:R-:W-:-:S03]  /*3e90*/  F2FP.SATFINITE.E4M3.F32.PACK_AB_MERGE_C R144, R36, R27, R37 ;  /* 0x0000001b2490723e */ /* 0x000fc60004807025 */
[----:B------:R-:W0:Y:S01]  /*3ea0*/  MUFU.EX2 R62, R62 ;  /* 0x0000003e003e7308 */ /* 0x000e220000000800 */
[----:B-1----:R-:W-:-:S07]  /*3eb0*/  FADD.FTZ R7, R61, R60 ;  /* 0x0000003c3d077221 */ /* 0x002fce0000010000 */
[----:B------:R-:W1:Y:S01]  /*3ec0*/  MUFU.EX2 R12, R73 ;  /* 0x00000049000c7308 */ /* 0x000e620000000800 */
[----:B--2---:R-:W-:-:S07]  /*3ed0*/  FADD.FTZ R5, R63, R56 ;  /* 0x000000383f057221 */ /* 0x004fce0000010000 */
[----:B------:R-:W2:Y:S01]  /*3ee0*/  MUFU.EX2 R64, R64 ;  /* 0x0000004000407308 */ /* 0x000ea20000000800 */
[----:B0-----:R-:W-:-:S07]  /*3ef0*/  FADD.FTZ R7, R62, R7 ;  /* 0x000000073e077221 */ /* 0x001fce0000010000 */
[----:B------:R-:W-:Y:S01]  /*3f00*/  MUFU.EX2 R74, R74 ;  /* 0x0000004a004a7308 */ /* 0x000fe20000000800 */
[----:B-1----:R-:W-:-:S07]  /*3f10*/  FADD.FTZ R5, R12, R5 ;  /* 0x000000050c057221 */ /* 0x002fce0000010000 */
[----:B------:R-:W0:Y:S01]  /*3f20*/  MUFU.EX2 R11, R68 ;  /* 0x00000044000b7308 */ /* 0x000e220000000800 */
[----:B--2---:R-:W-:Y:S01]  /*3f30*/  F2FP.SATFINITE.E4M3.F32.PACK_AB_MERGE_C R6, R67, R64, RZ ;  /* 0x000000404306723e */ /* 0x004fe200048070ff */
[----:B------:R-:W-:-:S03]  /*3f40*/  FADD.FTZ R64, R64, R7 ;  /* 0x0000000740407221 */ /* 0x000fc60000010000 */
[----:B------:R-:W-:Y:S02]  /*3f50*/  F2FP.SATFINITE.E4M3.F32.PACK_AB_MERGE_C R147, R62, R61, R6 ;  /* 0x0000003d3e93723e */ /* 0x000fe40004807006 */
[----:B0-----:R-:W-:Y:S01]  /*3f60*/  F2FP.SATFINITE.E4M3.F32.PACK_AB_MERGE_C R4, R11, R74, RZ ;  /* 0x0000004a0b04723e */ /* 0x001fe200048070ff */
[----:B------:R-:W-:Y:S01]  /*3f70*/  FADD.FTZ R74, R74, R5 ;  /* 0x000000054a4a7221 */ /* 0x000fe20000010000 */
[----:B------:R-:W-:-:S02]  /*3f80*/  FADD.FTZ R5, R67, R64 ;  /* 0x0000004043057221 */ /* 0x000fc40000010000 */
[----:B------:R-:W-:Y:S01]  /*3f90*/  F2FP.SATFINITE.E4M3.F32.PACK_AB_MERGE_C R146, R12, R63, R4 ;  /* 0x0000003f0c92723e */ /* 0x000fe20004807004 */
[----:B------:R-:W-:-:S01]  /*3fa0*/  FADD.FTZ R7, R11, R74 ;  /* 0x0000004a0b077221 */ /* 0x000fc20000010000 */
        /* <DEDUP_REMOVED lines=31> */
.L_x_154:
[----:B------:R-:W-:-:S04]  /*41a0*/  UISETP.NE.AND UP0, UPT, UR19, 0x1, UPT ;  /* 0x000000011300788c */ /* 0x000fc8000bf05270 */
[----:B------:R-:W-:-:S04]  /*41b0*/  USEL UR37, URZ, 0x1, UP0 ;  /* 0x000000013f257887 */ /* 0x000fc80008000000 */
[----:B------:R-:W-:Y:S01]  /*41c0*/  ULOP3.LUT UR37, UR18, UR37, URZ, 0x3c, !UPT ;  /* 0x0000002512257292 */ /* 0x000fe2000f8e3c3f */
[----:B------:R-:W-:Y:S11]  /*41d0*/  @!P0 BRA `(.L_x_145) ;  /* 0x0000000000048947 */ /* 0x000ff60003800000 */
[----:B------:R-:W-:Y:S01]  /*41e0*/  BPT.TRAP 0x1 ;  /* 0x000000040000795c */ /* 0x000fe20000300000 */
.L_x_145:
[----:B------:R-:W0:Y:S01]  /*41f0*/  S2UR UR6, SR_CgaCtaId ;  /* 0x00000000000679c3 */ /* 0x000e220000008800 */
[----:B------:R-:W-:Y:S01]  /*4200*/  UIADD3 UR36, UR19, 0x1, URZ ;  /* 0x0000000113247890 */ /* 0x000fe2000fffe03f */
[----:B------:R-:W-:Y:S01]  /*4210*/  MOV R2, 0x400 ;  /* 0x0000040000027802 */ /* 0x000fe20000000f00 */
[----:B------:R-:W-:Y:S02]  /*4220*/  IMAD.U32 R9, RZ, RZ, UR37 ;  /* 0x00000025ff097e24 */ /* 0x000fe4000f8e00ff */
[----:B------:R-:W-:-:S03]  /*4230*/  UISETP.NE.AND UP0, UPT, UR36, 0x2, UPT ;  /* 0x000000022400788c */ /* 0x000fc6000bf05270 */
[----:B------:R-:W-:Y:S01]  /*4240*/  SHF.L.U32 R9, R9, 0x1f, RZ ;  /* 0x0000001f09097819 */ /* 0x000fe200000006ff */
[----:B------:R-:W-:-:S06]  /*4250*/  USEL UR36, UR36, URZ, UP0 ;  /* 0x0000003f24247287 */ /* 0x000fcc0008000000 */
[----:B------:R-:W-:Y:S02]  /*4260*/  IMAD.U32 R11, RZ, RZ, UR36 ;  /* 0x00000024ff0b7e24 */ /* 0x000fe4000f8e00ff */
[----:B0-----:R-:W-:-:S05]  /*4270*/  IMAD.U32 R3, RZ, RZ, UR6 ;  /* 0x00000006ff037e24 */ /* 0x001fca000f8e00ff */
[----:B------:R-:W-:-:S05]  /*4280*/  LEA R2, R3, R2, 0x18 ;  /* 0x0000000203027211 */ /* 0x000fca00078ec0ff */
[----:B------:R-:W-:-:S04]  /*4290*/  IMAD R6, R11, 0x8, R2 ;  /* 0x000000080b067824 */ /* 0x000fc800078e0202 */
[----:B------:R0:W1:Y:S01]  /*42a0*/  SYNCS.PHASECHK.TRANS64.TRYWAIT P1, [R6+URZ+0x19c30], R9 ;  /* 0x019c3009060075a7 */ /* 0x000062000802017f */
[----:B------:R-:W-:Y:S05]  /*42b0*/  @!P0 BRA `(.L_x_146) ;  /* 0x0000000000048947 */ /* 0x000fea0003800000 */
[----:B------:R-:W-:Y:S01]  /*42c0*/  BPT.TRAP 0x1 ;  /* 0x000000040000795c */ /* 0x000fe20000300000 */
.L_x_146:
[----:B-1----:R-:W-:Y:S05]  /*42d0*/  @P1 BRA `(.L_x_147) ;  /* 0x0000000000081947 */ /* 0x002fea0003800000 */
[----:B------:R-:W1:Y:S02]  /*42e0*/  SYNCS.PHASECHK.TRANS64.TRYWAIT P1, [R6+URZ+0x19c30], R9 ;  /* 0x019c3009060075a7 */ /* 0x000e64000802017f */
[----:B-1----:R-:W-:Y:S05]  /*42f0*/  @!P1 BRA `(.L_x_148) ;  /* 0x0000009c00c89947 */ /* 0x002fea0003800000 */
.L_x_147:
        /* <DEDUP_REMOVED lines=17> */
.L_x_149:
[----:B------:R-:W-:Y:S01]  /*4410*/  R2UR UR11, R2 ;  /* 0x00000000020b72ca */ /* 0x000fe200000e0000 */
[----:B01----:R-:W-:-:S05]  /*4420*/  IMAD.U32 R9, RZ, RZ, UR18 ;  /* 0x00000012ff097e24 */ /* 0x003fca000f8e00ff */
[----:B------:R-:W-:-:S07]  /*4430*/  SHF.L.U32 R9, R9, 0x1f, RZ ;  /* 0x0000001f09097819 */ /* 0x000fce00000006ff */
[----:B------:R-:W-:-:S09]  /*4440*/  ULEA UR11, UR19, UR11, 0x3 ;  /* 0x0000000b130b7291 */ /* 0x000fd2000f8e183f */
[----:B------:R0:W1:Y:S01]  /*4450*/  SYNCS.PHASECHK.TRANS64.TRYWAIT P1, [UR11+0x19c50], R9 ;  /* 0x019c5009ff0075a7 */ /* 0x000062000802014b */
[----:B------:R-:W-:Y:S05]  /*4460*/  @!P0 BRA `(.L_x_150) ;  /* 0x0000000000048947 */ /* 0x000fea0003800000 */
[----:B------:R-:W-:Y:S01]  /*4470*/  BPT.TRAP 0x1 ;  /* 0x000000040000795c */ /* 0x000fe20000300000 */
.L_x_150:
[----:B-1----:R-:W-:Y:S05]  /*4480*/  @P1 BRA `(.L_x_151) ;  /* 0x0000000000081947 */ /* 0x002fea0003800000 */
[----:B------:R-:W1:Y:S02]  /*4490*/  SYNCS.PHASECHK.TRANS64.TRYWAIT P1, [UR11+0x19c50], R9 ;  /* 0x019c5009ff0075a7 */ /* 0x000e64000802014b */
[----:B-1----:R-:W-:Y:S05]  /*44a0*/  @!P1 BRA `(.L_x_152) ;  /* 0x0000009c00709947 */ /* 0x002fea0003800000 */
.L_x_151:
[----:B------:R-:W-:Y:S01]  /*44b0*/  R2UR UR6, R2 ;  /* 0x00000000020672ca */ /* 0x000fe200000e0000 */
[C---:B01----:R-:W-:Y:S01]  /*44c0*/  FMUL.FTZ R9, R0.reuse, R24 ;  /* 0x0000001800097220 */ /* 0x043fe20000410000 */
[----:B------:R-:W-:Y:S01]  /*44d0*/  WARPGROUP.ARRIVE ;  /* 0x00000000000079c5 */ /* 0x000fe20000000000 */
[C---:B------:R-:W-:Y:S01]  /*44e0*/  FMUL.FTZ R11, R0.reuse, R26 ;  /* 0x0000001a000b7220 */ /* 0x040fe20000410000 */
[C---:B------:R-:W-:Y:S01]  /*44f0*/  FMUL.FTZ R10, R0.reuse, R25 ;  /* 0x00000019000a7220 */ /* 0x040fe20000410000 */
[----:B------:R-:W-:Y:S01]  /*4500*/  UMOV UR7, 0x40000040 ;  /* 0x4000004000077882 */ /* 0x000fe20000000000 */
[C---:B------:R-:W-:Y:S01]  /*4510*/  FMUL.FTZ R12, R0.reuse, R27 ;  /* 0x0000001b000c7220 */ /* 0x040fe20000410000 */
[----:B------:R-:W0:Y:S01]  /*4520*/  MUFU.TANH R9, R9 ;  /* 0x0000000900097308 */ /* 0x000e220000002400 */
[C---:B------:R-:W-:Y:S01]  /*4530*/  FMUL.FTZ R13, R0.reuse, R28 ;  /* 0x0000001c000d7220 */ /* 0x040fe20000410000 */
[C---:B------:R-:W-:Y:S01]  /*4540*/  FMUL.FTZ R15, R0.reuse, R30 ;  /* 0x0000001e000f7220 */ /* 0x040fe20000410000 */
[C---:B------:R-:W-:Y:S01]  /*4550*/  FMUL.FTZ R14, R0.reuse, R29 ;  /* 0x0000001d000e7220 */ /* 0x040fe20000410000 */
[C---:B------:R-:W-:Y:S01]  /*4560*/  FMUL.FTZ R20, R0.reuse, R31 ;  /* 0x0000001f00147220 */ /* 0x040fe20000410000 */
[C---:B------:R-:W-:Y:S01]  /*4570*/  FMUL.FTZ R21, R0.reuse, R32 ;  /* 0x0000002000157220 */ /* 0x040fe20000410000 */
[----:B------:R-:W-:Y:S01]  /*4580*/  UIADD3 UR6, UR6, 0x3000, URZ ;  /* 0x0000300006067890 */ /* 0x000fe2000fffe03f */
[C---:B------:R-:W-:Y:S01]  /*4590*/  FMUL.FTZ R25, R0.reuse, R34 ;  /* 0x0000002200197220 */ /* 0x040fe20000410000 */
[----:B------:R-:W1:Y:S01]  /*45a0*/  MUFU.TANH R11, R11 ;  /* 0x0000000b000b7308 */ /* 0x000e620000002400 */
[C---:B------:R-:W-:Y:S01]  /*45b0*/  FMUL.FTZ R29, R0.reuse, R38 ;  /* 0x00000026001d7220 */ /* 0x040fe20000410000 */
[----:B------:R-:W-:Y:S01]  /*45c0*/  USHF.R.U32.HI UR6, URZ, 0x4, UR6 ;  /* 0x000000043f067899 */ /* 0x000fe20008011606 */
[C---:B------:R-:W-:Y:S01]  /*45d0*/  FMUL.FTZ R24, R0.reuse, R33 ;  /* 0x0000002100187220 */ /* 0x040fe20000410000 */
[C---:B------:R-:W-:Y:S01]  /*45e0*/  FMUL.FTZ R38, R0.reuse, R47 ;  /* 0x0000002f00267220 */ /* 0x040fe20000410000 */
[C---:B------:R-:W-:Y:S01]  /*45f0*/  FMUL.FTZ R47, R0.reuse, R56 ;  /* 0x00000038002f7220 */ /* 0x040fe20000410000 */
[----:B------:R-:W-:Y:S01]  /*4600*/  ULOP3.LUT UR6, UR6, 0x3fff, URZ, 0xc0, !UPT ;  /* 0x00003fff06067892 */ /* 0x000fe2000f8ec03f */
[C---:B------:R-:W-:Y:S01]  /*4610*/  FMUL.FTZ R31, R0.reuse, R40 ;  /* 0x00000028001f7220 */ /* 0x040fe20000410000 */
[----:B------:R-:W2:Y:S01]  /*4620*/  MUFU.TANH R10, R10 ;  /* 0x0000000a000a7308 */ /* 0x000ea20000002400 */
[C---:B------:R-:W-:Y:S01]  /*4630*/  FMUL.FTZ R56, R0.reuse, R65 ;  /* 0x0000004100387220 */ /* 0x040fe20000410000 */
[----:B------:R-:W-:Y:S01]  /*4640*/  ULOP3.LUT UR6, UR6, 0x10000, URZ, 0xfc, !UPT ;  /* 0x0001000006067892 */ /* 0x000fe2000f8efc3f */
[C---:B------:R-:W-:Y:S01]  /*4650*/  FMUL.FTZ R26, R0.reuse, R35 ;  /* 0x00000023001a7220 */ /* 0x040fe20000410000 */
[C---:B------:R-:W-:Y:S01]  /*4660*/  FMUL.FTZ R32, R0.reuse, R41 ;  /* 0x0000002900207220 */ /* 0x040fe20000410000 */
[C---:B------:R-:W-:Y:S01]  /*4670*/  FMUL.FTZ R40, R0.reuse, R49 ;  /* 0x0000003100287220 */ /* 0x040fe20000410000 */
[----:B------:R-:W-:Y:S01]  /*4680*/  UIMAD UR10, UR19, 0x300, UR6 ;  /* 0x00000300130a78a4 */ /* 0x000fe2000f8e0206 */
[----:B0-----:R-:W-:Y:S01]  /*4690*/  FMNMX.FTZ R65, R9, R4, !PT ;  /* 0x0000000409417209 */ /* 0x001fe20007810000 */
[----:B------:R-:W0:Y:S01]  /*46a0*/  MUFU.TANH R12, R12 ;  /* 0x0000000c000c7308 */ /* 0x000e220000002400 */
[C---:B------:R-:W-:Y:S01]  /*46b0*/  FMUL.FTZ R27, R0.reuse, R36 ;  /* 0x00000024001b7220 */ /* 0x040fe20000410000 */
[C---:B------:R-:W-:Y:S01]  /*46c0*/  FMUL.FTZ R41, R0.reuse, R50 ;  /* 0x0000003200297220 */ /* 0x040fe20000410000 */
[C---:B------:R-:W-:Y:S01]  /*46d0*/  FMUL.FTZ R49, R0.reuse, R58 ;  /* 0x0000003a00317220 */ /* 0x040fe20000410000 */
[C---:B------:R-:W-:Y:S01]  /*46e0*/  FMUL.FTZ R50, R0.reuse, R59 ;  /* 0x0000003b00327220 */ /* 0x040fe20000410000 */
[----:B------:R-:W-:Y:S01]  /*46f0*/  UMOV UR6, UR10 ;  /* 0x0000000a00067c82 */ /* 0x000fe20008000000 */
[C---:B------:R-:W-:Y:S01]  /*4700*/  FMUL.FTZ R58, R0.reuse, R67 ;  /* 0x00000043003a7220 */ /* 0x040fe20000410000 */
[----:B------:R-:W-:Y:S01]  /*4710*/  QGMMA.64x96x32.F32.E4M3.E4M3 R88, R148, gdesc[UR4], R88, gsb0 ;  /* 0x0160000494587df3 */ /* 0x000fe20008000858 */
[----:B------:R-:W3:Y:S01]  /*4720*/  MUFU.TANH R13, R13 ;  /* 0x0000000d000d7308 */ /* 0x000ee20000002400 */
[C---:B------:R-:W-:Y:S01]  /*4730*/  FMUL.FTZ R34, R0.reuse, R43 ;  /* 0x0000002b00227220 */ /* 0x040fe20000410000 */
[C---:B------:R-:W-:Y:S01]  /*4740*/  FMUL.FTZ R59, R0.reuse, R68 ;  /* 0x00000044003b7220 */ /* 0x040fe20000410000 */
[----:B-1----:R-:W-:Y:S01]  /*4750*/  FMNMX.FTZ R67, R11, R8, !PT ;  /* 0x000000080b437209 */ /* 0x002fe20007810000 */
[----:B------:R-:W-:Y:S01]  /*4760*/  FMUL.FTZ R43, R0, R52 ;  /* 0x00000034002b7220 */ /* 0x000fe20000410000 */
[----:B--2---:R-:W-:Y:S01]  /*4770*/  FMNMX.FTZ R68, R10, R65, !PT ;  /* 0x000000410a447209 */ /* 0x004fe20007810000 */
[C---:B------:R-:W-:Y:S01]  /*4780*/  FMUL.FTZ R28, R0.reuse, R37 ;  /* 0x00000025001c7220 */ /* 0x040fe20000410000 */
[C---:B------:R-:W-:Y:S01]  /*4790*/  FMUL.FTZ R52, R0.reuse, R61 ;  /* 0x0000003d00347220 */ /* 0x040fe20000410000 */
[----:B------:R-:W1:Y:S01]  /*47a0*/  MUFU.TANH R15, R15 ;  /* 0x0000000f000f7308 */ /* 0x000e620000002400 */
[C---:B------:R-:W-:Y:S01]  /*47b0*/  FMUL.FTZ R61, R0.reuse, R70 ;  /* 0x00000046003d7220 */ /* 0x040fe20000410000 */
[----:B------:R-:W-:Y:S01]  /*47c0*/  FMUL.FTZ R33, R0, R42 ;  /* 0x0000002a00217220 */ /* 0x000fe20000410000 */
[----:B0-----:R-:W-:Y:S01]  /*47d0*/  FMNMX.FTZ R70, R12, R67, !PT ;  /* 0x000000430c467209 */ /* 0x001fe20007810000 */
[C---:B------:R-:W-:Y:S01]  /*47e0*/  FMUL.FTZ R30, R0.reuse, R39 ;  /* 0x00000027001e7220 */ /* 0x040fe20000410000 */
[C---:B------:R-:W-:Y:S01]  /*47f0*/  FMUL.FTZ R42, R0.reuse, R51 ;  /* 0x00000033002a7220 */ /* 0x040fe20000410000 */
[C---:B------:R-:W-:Y:S01]  /*4800*/  FMUL.FTZ R51, R0.reuse, R60 ;  /* 0x0000003c00337220 */ /* 0x040fe20000410000 */
[C---:B------:R-:W-:Y:S01]  /*4810*/  FMUL.FTZ R60, R0.reuse, R69 ;  /* 0x00000045003c7220 */ /* 0x040fe20000410000 */
[----:B------:R-:W0:Y:S01]  /*4820*/  MUFU.TANH R14, R14 ;  /* 0x0000000e000e7308 */ /* 0x000e220000002400 */
[----:B---3--:R-:W-:Y:S01]  /*4830*/  FMNMX.FTZ R65, R13, R68, !PT ;  /* 0x000000440d417209 */ /* 0x008fe20007810000 */
[C---:B------:R-:W-:Y:S01]  /*4840*/  FMUL.FTZ R35, R0.reuse, R44 ;  /* 0x0000002c00237220 */ /* 0x040fe20000410000 */
[C---:B------:R-:W-:Y:S01]  /*4850*/  FMUL.FTZ R36, R0.reuse, R45 ;  /* 0x0000002d00247220 */ /* 0x040fe20000410000 */
[C---:B------:R-:W-:Y:S01]  /*4860*/  FMUL.FTZ R37, R0.reuse, R46 ;  /* 0x0000002e00257220 */ /* 0x040fe20000410000 */
[C---:B------:R-:W-:Y:S01]  /*4870*/  FMUL.FTZ R45, R0.reuse, R54 ;  /* 0x00000036002d7220 */ /* 0x040fe20000410000 */
[C---:B------:R-:W-:Y:S01]  /*4880*/  FMUL.FTZ R54, R0.reuse, R63 ;  /* 0x0000003f00367220 */ /* 0x040fe20000410000 */
[C---:B------:R-:W-:Y:S01]  /*4890*/  FMUL.FTZ R63, R0.reuse, R72 ;  /* 0x00000048003f7220 */ /* 0x040fe20000410000 */
[----:B------:R-:W2:Y:S01]  /*48a0*/  MUFU.TANH R20, R20 ;  /* 0x0000001400147308 */ /* 0x000ea20000002400 */
[----:B-1----:R-:W-:Y:S01]  /*48b0*/  FMNMX.FTZ R69, R15, R70, !PT ;  /* 0x000000460f457209 */ /* 0x002fe20007810000 */
[C---:B------:R-:W-:Y:S01]  /*48c0*/  FMUL.FTZ R44, R0.reuse, R53 ;  /* 0x00000035002c7220 */ /* 0x040fe20000410000 */
[C---:B------:R-:W-:Y:S01]  /*48d0*/  FMUL.FTZ R39, R0.reuse, R48 ;  /* 0x0000003000277220 */ /* 0x040fe20000410000 */
[C---:B------:R-:W-:Y:S01]  /*48e0*/  FMUL.FTZ R53, R0.reuse, R62 ;  /* 0x0000003e00357220 */ /* 0x040fe20000410000 */
[C---:B------:R-:W-:Y:S01]  /*48f0*/  FMUL.FTZ R62, R0.reuse, R71 ;  /* 0x00000047003e7220 */ /* 0x040fe20000410000 */
[C---:B------:R-:W-:Y:S01]  /*4900*/  FMUL.FTZ R48, R0.reuse, R57 ;  /* 0x0000003900307220 */ /* 0x040fe20000410000 */
[----:B------:R-:W-:Y:S01]  /*4910*/  FMUL.FTZ R57, R0, R66 ;  /* 0x0000004200397220 */ /* 0x000fe20000410000 */
[----:B------:R-:W1:Y:S01]  /*4920*/  MUFU.TANH R21, R21 ;  /* 0x0000001500157308 */ /* 0x000e620000002400 */
[----:B0-----:R-:W-:Y:S01]  /*4930*/  FMNMX.FTZ R68, R14, R65, !PT ;  /* 0x000000410e447209 */ /* 0x001fe20007810000 */
[C---:B------:R-:W-:Y:S01]  /*4940*/  FMUL.FTZ R66, R0.reuse, R74 ;  /* 0x0000004a00427220 */ /* 0x040fe20000410000 */
[C---:B------:R-:W-:Y:S01]  /*4950*/  FMUL.FTZ R46, R0.reuse, R55 ;  /* 0x00000037002e7220 */ /* 0x040fe20000410000 */
[C---:B------:R-:W-:Y:S01]  /*4960*/  FMUL.FTZ R55, R0.reuse, R64 ;  /* 0x0000004000377220 */ /* 0x040fe20000410000 */
[----:B------:R-:W-:Y:S01]  /*4970*/  UIADD3 UR6, UR10, 0x2, URZ ;  /* 0x000000020a067890 */ /* 0x000fe2000fffe03f */
[----:B------:R-:W-:Y:S01]  /*4980*/  FMUL.FTZ R64, R0, R73 ;  /* 0x0000004900407220 */ /* 0x000fe20000410000 */
[----:B------:R-:W-:Y:S01]  /*4990*/  UMOV UR7, 0x40000040 ;  /* 0x4000004000077882 */ /* 0x000fe20000000000 */
[----:B------:R-:W0:Y:S01]  /*49a0*/  MUFU.TANH R25, R25 ;  /* 0x0000001900197308 */ /* 0x000e220000002400 */
[----:B--2---:R-:W-:Y:S01]  /*49b0*/  FMNMX.FTZ R70, R20, R69, !PT ;  /* 0x0000004514467209 */ /* 0x004fe20007810000 */
[C---:B------:R-:W-:Y:S01]  /*49c0*/  FMUL.FTZ R73, R0.reuse, R80 ;  /* 0x0000005000497220 */ /* 0x040fe20000410000 */
[C---:B------:R-:W-:Y:S01]  /*49d0*/  FMUL.FTZ R67, R0.reuse, R75 ;  /* 0x0000004b00437220 */ /* 0x040fe20000410000 */
[----:B------:R-:W-:-:S04]  /*49e0*/  FMUL.FTZ R75, R0, R82 ;  /* 0x00000052004b7220 */ /* 0x000fc80000410000 */
[----:B------:R-:W2:Y:S01]  /*49f0*/  MUFU.TANH R24, R24 ;  /* 0x0000001800187308 */ /* 0x000ea20000002400 */
[----:B-1----:R-:W-:Y:S01]  /*4a00*/  FMNMX.FTZ R65, R21, R68, !PT ;  /* 0x0000004415417209 */ /* 0x002fe20007810000 */
[----:B------:R-:W-:-:S06]  /*4a10*/  FMUL.FTZ R68, R0, R76 ;  /* 0x0000004c00447220 */ /* 0x000fcc0000410000 */
[----:B------:R-:W1:Y:S01]  /*4a20*/  MUFU.TANH R26, R26 ;  /* 0x0000001a001a7308 */ /* 0x000e620000002400 */
[----:B0-----:R-:W-:-:S07]  /*4a30*/  FMNMX.FTZ R69, R25, R70, !PT ;  /* 0x0000004619457209 */ /* 0x001fce0007810000 */
[----:B------:R-:W0:Y:S01]  /*4a40*/  MUFU.TANH R27, R27 ;  /* 0x0000001b001b7308 */ /* 0x000e220000002400 */
[----:B--2---:R-:W-:-:S07]  /*4a50*/  FMNMX.FTZ R70, R24, R65, !PT ;  /* 0x0000004118467209 */ /* 0x004fce0007810000 */
[----:B------:R-:W2:Y:S01]  /*4a60*/  MUFU.TANH R29, R29 ;  /* 0x0000001d001d7308 */ /* 0x000ea20000002400 */
[----:B-1----:R-:W-:Y:S01]  /*4a70*/  FMNMX.FTZ R72, R26, R69, !PT ;  /* 0x000000451a487209 */ /* 0x002fe20007810000 */
[C---:B------:R-:W-:Y:S01]  /*4a80*/  FMUL.FTZ R69, R0.reuse, R77 ;  /* 0x0000004d00457220 */ /* 0x040fe20000410000 */
[----:B------:R-:W-:-:S05]  /*4a90*/  FMUL.FTZ R77, R0, R84 ;  /* 0x00000054004d7220 */ /* 0x000fca0000410000 */
[----:B------:R-:W1:Y:S01]  /*4aa0*/  MUFU.TANH R28, R28 ;  /* 0x0000001c001c7308 */ /* 0x000e620000002400 */
[----:B0-----:R-:W-:-:S07]  /*4ab0*/  FMNMX.FTZ R65, R27, R70, !PT ;  /* 0x000000461b417209 */ /* 0x001fce0007810000 */
[----:B------:R-:W0:Y:S01]  /*4ac0*/  MUFU.TANH R30, R30 ;  /* 0x0000001e001e7308 */ /* 0x000e220000002400 */
[----:B--2---:R-:W-:-:S07]  /*4ad0*/  FMNMX.FTZ R71, R29, R72, !PT ;  /* 0x000000481d477209 */ /* 0x004fce0007810000 */
[----:B------:R-:W2:Y:S01]  /*4ae0*/  MUFU.TANH R31, R31 ;  /* 0x0000001f001f7308 */ /* 0x000ea20000002400 */
[----:B-1----:R-:W-:-:S07]  /*4af0*/  FMNMX.FTZ R70, R28, R65, !PT ;  /* 0x000000411c467209 */ /* 0x002fce0007810000 */
[----:B------:R-:W1:Y:S01]  /*4b00*/  MUFU.TANH R33, R33 ;  /* 0x0000002100217308 */ /* 0x000e620000002400 */
[----:B0-----:R-:W-:Y:S01]  /*4b10*/  FMNMX.FTZ R72, R30, R71, !PT ;  /* 0x000000471e487209 */ /* 0x001fe20007810000 */
[----:B------:R-:W-:Y:S02]  /*4b20*/  WARPGROUP.DEPBAR.LE gsb0, 0x0 ;  /* 0x00008000000079c5 */ /* 0x000fe40000010000 */
[----:B------:R-:W-:-:S04]  /*4b30*/  WARPGROUP.ARRIVE ;  /* 0x00000000000079c5 */ /* 0x000fc80000000000 */
[----:B------:R-:W0:Y:S01]  /*4b40*/  MUFU.TANH R32, R32 ;  /* 0x0000002000207308 */ /* 0x000e220000002400 */
[----:B--2---:R-:W-:Y:S01]  /*4b50*/  FMNMX.FTZ R65, R31, R70, !PT ;  /* 0x000000461f417209 */ /* 0x004fe20007810000 */
[----:B------:R-:W-:Y:S01]  /*4b60*/  FMUL.FTZ R70, R0, R78 ;  /* 0x0000004e00467220 */ /* 0x000fe20000410000 */
[----:B------:R-:W2:Y:S01]  /*4b70*/  S2R R151, SR_TID.X ;  /* 0x0000000000977919 */ /* 0x000ea20000002100 */
[----:B------:R-:W-:Y:S01]  /*4b80*/  QGMMA.64x96x32.F32.E4M3.E4M3 R88, R136, gdesc[UR4], R88, gsb0 ;  /* 0x0160000488587df3 */ /* 0x000fe20008000858 */
[----:B------:R-:W-:-:S03]  /*4b90*/  UIADD3 UR6, UR10, 0x4, URZ ;  /* 0x000000040a067890 */ /* 0x000fc6000fffe03f */
[----:B------:R-:W3:Y:S01]  /*4ba0*/  MUFU.TANH R34, R34 ;  /* 0x0000002200227308 */ /* 0x000ee20000002400 */
[----:B-1----:R-:W-:Y:S01]  /*4bb0*/  FMNMX.FTZ R71, R33, R72, !PT ;  /* 0x0000004821477209 */ /* 0x002fe20007810000 */
[----:B------:R-:W-:-:S06]  /*4bc0*/  UMOV UR7, 0x40000040 ;  /* 0x4000004000077882 */ /* 0x000fcc0000000000 */
[----:B------:R-:W1:Y:S01]  /*4bd0*/  MUFU.TANH R35, R35 ;  /* 0x0000002300237308 */ /* 0x000e620000002400 */
[----:B0-----:R-:W-:-:S07]  /*4be0*/  FMNMX.FTZ R72, R32, R65, !PT ;  /* 0x0000004120487209 */ /* 0x001fce0007810000 */
[----:B------:R-:W0:Y:S01]  /*4bf0*/  MUFU.TANH R37, R37 ;  /* 0x0000002500257308 */ /* 0x000e220000002400 */
[----:B---3--:R-:W-:-:S07]  /*4c00*/  FMNMX.FTZ R74, R34, R71, !PT ;  /* 0x00000047224a7209 */ /* 0x008fce0007810000 */
[----:B------:R-:W3:Y:S01]  /*4c10*/  MUFU.TANH R36, R36 ;  /* 0x0000002400247308 */ /* 0x000ee20000002400 */
[----:B-1----:R-:W-:Y:S01]  /*4c20*/  FMNMX.FTZ R65, R35, R72, !PT ;  /* 0x0000004823417209 */ /* 0x002fe20007810000 */
[C---:B------:R-:W-:Y:S01]  /*4c30*/  FMUL.FTZ R72, R0.reuse, R79 ;  /* 0x0000004f00487220 */ /* 0x040fe20000410000 */
[----:B------:R-:W-:Y:S01]  /*4c40*/  FMUL.FTZ R79, R0, R86 ;  /* 0x00000056004f7220 */ /* 0x000fe20000410000 */
[----:B--2---:R-:W-:-:S04]  /*4c50*/  LOP3.LUT P1, RZ, R151, 0x7f, RZ, 0xc0, !PT ;  /* 0x0000007f97ff7812 */ /* 0x004fc8000782c0ff */
[----:B------:R-:W1:Y:S01]  /*4c60*/  MUFU.TANH R38, R38 ;  /* 0x0000002600267308 */ /* 0x000e620000002400 */
[----:B0-----:R-:W-:-:S07]  /*4c70*/  FMNMX.FTZ R71, R37, R74, !PT ;  /* 0x0000004a25477209 */ /* 0x001fce0007810000 */
[----:B------:R-:W0:Y:S01]  /*4c80*/  MUFU.TANH R39, R39 ;  /* 0x0000002700277308 */ /* 0x000e220000002400 */
[----:B---3--:R-:W-:-:S07]  /*4c90*/  FMNMX.FTZ R74, R36, R65, !PT ;  /* 0x00000041244a7209 */ /* 0x008fce0007810000 */
[----:B------:R-:W2:Y:S01]  /*4ca0*/  MUFU.TANH R41, R41 ;  /* 0x0000002900297308 */ /* 0x000ea20000002400 */
[----:B-1----:R-:W-:-:S07]  /*4cb0*/  FMNMX.FTZ R76, R38, R71, !PT ;  /* 0x00000047264c7209 */ /* 0x002fce0007810000 */
[----:B------:R-:W1:Y:S01]  /*4cc0*/  MUFU.TANH R40, R40 ;  /* 0x0000002800287308 */ /* 0x000e620000002400 */
[----:B0-----:R-:W-:-:S07]  /*4cd0*/  FMNMX.FTZ R65, R39, R74, !PT ;  /* 0x0000004a27417209 */ /* 0x001fce0007810000 */
[----:B------:R-:W0:Y:S01]  /*4ce0*/  MUFU.TANH R42, R42 ;  /* 0x0000002a002a7308 */ /* 0x000e220000002400 */
[----:B--2---:R-:W-:-:S07]  /*4cf0*/  FMNMX.FTZ R71, R41, R76, !PT ;  /* 0x0000004c29477209 */ /* 0x004fce0007810000 */
[----:B------:R-:W2:Y:S01]  /*4d00*/  MUFU.TANH R43, R43 ;  /* 0x0000002b002b7308 */ /* 0x000ea20000002400 */
[----:B-1----:R-:W-:-:S07]  /*4d10*/  FMNMX.FTZ R74, R40, R65, !PT ;  /* 0x00000041284a7209 */ /* 0x002fce0007810000 */
[----:B------:R-:W1:Y:S01]  /*4d20*/  MUFU.TANH R45, R45 ;  /* 0x0000002d002d7308 */ /* 0x000e620000002400 */
[----:B0-----:R-:W-:-:S07]  /*4d30*/  FMNMX.FTZ R76, R42, R71, !PT ;  /* 0x000000472a4c7209 */ /* 0x001fce0007810000 */
[----:B------:R-:W0:Y:S01]  /*4d40*/  MUFU.TANH R44, R44 ;  /* 0x0000002c002c7308 */ /* 0x000e220000002400 */
[----:B--2---:R-:W-:Y:S01]  /*4d50*/  FMNMX.FTZ R65, R43, R74, !PT ;  /* 0x0000004a2b417209 */ /* 0x004fe20007810000 */
[----:B------:R-:W-:-:S06]  /*4d60*/  FMUL.FTZ R74, R0, R81 ;  /* 0x00000051004a7220 */ /* 0x000fcc0000410000 */
        /* <DEDUP_REMOVED lines=8> */
[----:B------:R-:W-:Y:S01]  /*4df0*/  QGMMA.64x96x32.F32.E4M3.E4M3 R88, R140, gdesc[UR4], R88, gsb0 ;  /* 0x016000048c587df3 */ /* 0x000fe20008000858 */
[----:B------:R-:W-:Y:S01]  /*4e00*/  UIADD3 UR6, UR10, 0x6, URZ ;  /* 0x000000060a067890 */ /* 0x000fe2000fffe03f */
[----:B------:R-:W-:-:S04]  /*4e10*/  UMOV UR7, 0x40000040 ;  /* 0x4000004000077882 */ /* 0x000fc80000000000 */
        /* <DEDUP_REMOVED lines=10> */
[----:B------:R-:W-:-:S06]  /*4ec0*/  FMUL.FTZ R76, R0, R83 ;  /* 0x00000053004c7220 */ /* 0x000fcc0000410000 */
[----:B------:R-:W0:Y:S01]  /*4ed0*/  MUFU.TANH R54, R54 ;  /* 0x0000003600367308 */ /* 0x000e220000002400 */
[----:B--2---:R-:W-:-:S07]  /*4ee0*/  FMNMX.FTZ R71, R53, R78, !PT ;  /* 0x0000004e35477209 */ /* 0x004fce0007810000 */
        /* <DEDUP_REMOVED lines=13> */
[----:B-1----:R-:W-:Y:S01]  /*4fc0*/  FMNMX.FTZ R65, R59, R78, !PT ;  /* 0x0000004e3b417209 */ /* 0x002fe20007810000 */
[----:B------:R-:W-:-:S06]  /*4fd0*/  FMUL.FTZ R78, R0, R85 ;  /* 0x00000055004e7220 */ /* 0x000fcc0000410000 */
[----:B------:R-:W1:Y:S01]  /*4fe0*/  MUFU.TANH R63, R63 ;  /* 0x0000003f003f7308 */ /* 0x000e620000002400 */
[----:B0-----:R-:W-:Y:S01]  /*4ff0*/  FMNMX.FTZ R71, R61, R80, !PT ;  /* 0x000000503d477209 */ /* 0x001fe20007810000 */
[----:B------:R-:W-:Y:S02]  /*5000*/  WARPGROUP.DEPBAR.LE gsb0, 0x0 ;  /* 0x00008000000079c5 */ /* 0x000fe40000010000 */
[----:B------:R-:W-:-:S04]  /*5010*/  WARPGROUP.ARRIVE ;  /* 0x00000000000079c5 */ /* 0x000fc80000000000 */
[----:B------:R-:W0:Y:S01]  /*5020*/  MUFU.TANH R62, R62 ;  /* 0x0000003e003e7308 */ /* 0x000e220000002400 */
[----:B--2---:R-:W-:Y:S01]  /*5030*/  FMNMX.FTZ R80, R60, R65, !PT ;  /* 0x000000413c507209 */ /* 0x004fe20007810000 */
[----:B------:R-:W-:Y:S06]  /*5040*/  QGMMA.64x96x32.F32.E4M3.E4M3 R88, R144, gdesc[UR4], R88, gsb0 ;  /* 0x0160000490587df3 */ /* 0x000fec0008000858 */
        /* <DEDUP_REMOVED lines=29> */
[----:B------:R-:W-:-:S06]  /*5220*/  WARPGROUP.DEPBAR.LE gsb0, 0x0 ;  /* 0x00008000000079c5 */ /* 0x000fcc0000010000 */
[----:B------:R-:W0:Y:S01]  /*5230*/  MUFU.TANH R80, R80 ;  /* 0x0000005000507308 */ /* 0x000e220000002400 */
[----:B--2---:R-:W-:Y:S02]  /*5240*/  FMNMX.FTZ R81, R78, R65, !PT ;  /* 0x000000414e517209 */ /* 0x004fe40007810000 */
[----:B-1----:R-:W-:-:S03]  /*5250*/  FMNMX.FTZ R71, R79, R84, !PT ;  /* 0x000000544f477209 */ /* 0x002fc60007810000 */
[----:B------:R-:W1:Y:S01]  /*5260*/  SHFL.BFLY PT, R84, R81, 0x2, 0x1f ;  /* 0x0c401f0051547f89 */ /* 0x000e6200000e0000 */
[----:B0-----:R-:W-:-:S05]  /*5270*/  FMNMX.FTZ R82, R80, R71, !PT ;  /* 0x0000004750527209 */ /* 0x001fca0007810000 */
[----:B------:R-:W0:Y:S01]  /*5280*/  SHFL.BFLY PT, R65, R82, 0x2, 0x1f ;  /* 0x0c401f0052417f89 */ /* 0x000e2200000e0000 */
[----:B-1----:R-:W-:-:S05]  /*5290*/  FMNMX.FTZ R84, R81, R84, !PT ;  /* 0x0000005451547209 */ /* 0x002fca0007810000 */
[----:B------:R-:W1:Y:S01]  /*52a0*/  SHFL.BFLY PT, R71, R84, 0x1, 0x1f ;  /* 0x0c201f0054477f89 */ /* 0x000e6200000e0000 */
[----:B0-----:R-:W-:-:S05]  /*52b0*/  FMNMX.FTZ R83, R82, R65, !PT ;  /* 0x0000004152537209 */ /* 0x001fca0007810000 */
[----:B------:R-:W0:Y:S01]  /*52c0*/  SHFL.BFLY PT, R86, R83, 0x1, 0x1f ;  /* 0x0c201f0053567f89 */ /* 0x000e2200000e0000 */
[----:B-1----:R-:W-:-:S05]  /*52d0*/  FMNMX.FTZ R71, R84, R71, !PT ;  /* 0x0000004754477209 */ /* 0x002fca0007810000 */
[----:B------:R-:W-:-:S04]  /*52e0*/  FADD.FTZ R4, -R71, R4 ;  /* 0x0000000447047221 */ /* 0x000fc80000010100 */
[----:B------:R-:W-:Y:S01]  /*52f0*/  FMUL.FTZ R82, R4, UR17 ;  /* 0x0000001104527c20 */ /* 0x000fe20008410000 */
[----:B0-----:R-:W-:Y:S01]  /*5300*/  FMNMX.FTZ R65, R83, R86, !PT ;  /* 0x0000005653417209 */ /* 0x001fe20007810000 */
[----:B------:R-:W-:-:S04]  /*5310*/  IMAD.U32 R86, RZ, RZ, UR17 ;  /* 0x00000011ff567e24 */ /* 0x000fc8000f8e00ff */
[----:B------:R-:W-:Y:S01]  /*5320*/  FADD.FTZ R4, -R65, R8 ;  /* 0x0000000841047221 */ /* 0x000fe20000010100 */
[----:B------:R-:W-:-:S01]  /*5330*/  FFMA.FTZ R81, R71, R86, -8 ;  /* 0xc100000047517423 */ /* 0x000fc20000010056 */
[----:B------:R0:W-:Y:S02]  /*5340*/  MUFU.EX2 R8, R82 ;  /* 0x0000005200087308 */ /* 0x0001e40000000800 */
[----:B------:R-:W-:Y:S01]  /*5350*/  FMUL.FTZ R4, R4, UR17 ;  /* 0x0000001104047c20 */ /* 0x000fe20008410000 */
[--C-:B------:R-:W-:Y:S01]  /*5360*/  FFMA.FTZ R9, R9, UR17, -R81.reuse ;  /* 0x0000001109097c23 */ /* 0x100fe20008010851 */
[----:B------:R-:W-:-:S01]  /*5370*/  FFMA.FTZ R10, R10, UR17, -R81 ;  /* 0x000000110a0a7c23 */ /* 0x000fc20008010851 */
[--C-:B------:R-:W-:Y:S01]  /*5380*/  FFMA.FTZ R13, R13, UR17, -R81.reuse ;  /* 0x000000110d0d7c23 */ /* 0x100fe20008010851 */
[----:B------:R-:W-:-:S01]  /*5390*/  FFMA.FTZ R14, R14, UR17, -R81 ;  /* 0x000000110e0e7c23 */ /* 0x000fc20008010851 */
[--C-:B------:R-:W-:Y:S01]  /*53a0*/  FFMA.FTZ R21, R21, UR17, -R81.reuse ;  /* 0x0000001115157c23 */ /* 0x100fe20008010851 */
[----:B------:R-:W-:-:S01]  /*53b0*/  FFMA.FTZ R24, R24, UR17, -R81 ;  /* 0x0000001118187c23 */ /* 0x000fc20008010851 */
[----:B0-----:R-:W-:-:S02]  /*53c0*/  IMAD.U32 R82, RZ, RZ, UR17 ;  /* 0x00000011ff527e24 */ /* 0x001fc4000f8e00ff */
        /* <DEDUP_REMOVED lines=25> */
[----:B------:R-:W-:Y:S01]  /*5560*/  FFMA.FTZ R78, R78, UR17, -R81 ;  /* 0x000000114e4e7c23 */ /* 0x000fe20008010851 */
[----:B------:R-:W-:-:S01]  /*5570*/  FFMA.FTZ R81, R65, R82, -8 ;  /* 0xc100000041517423 */ /* 0x000fc20000010052 */
[----:B------:R-:W0:Y:S03]  /*5580*/  MUFU.EX2 R9, R9 ;  /* 0x0000000900097308 */ /* 0x000e260000000800 */
        /* <DEDUP_REMOVED lines=30> */
[----:B-1----:R-:W-:-:S01]  /*5770*/  FFMA.FTZ R5, R4, R5, R11 ;  /* 0x0000000504057223 */ /* 0x002fc2000001000b */
[--C-:B------:R-:W-:Y:S01]  /*5780*/  FFMA.FTZ R67, R67, UR17, -R81.reuse ;  /* 0x0000001143437c23 */ /* 0x100fe20008010851 */
[----:B------:R-:W-:-:S01]  /*5790*/  FFMA.FTZ R70, R70, UR17, -R81 ;  /* 0x0000001146467c23 */ /* 0x000fc20008010851 */
[--C-:B------:R-:W-:Y:S01]  /*57a0*/  FFMA.FTZ R83, R72, UR17, -R81.reuse ;  /* 0x0000001148537c23 */ /* 0x100fe20008010851 */
[----:B------:R-:W-:-:S01]  /*57b0*/  FFMA.FTZ R72, R75, UR17, -R81 ;  /* 0x000000114b487c23 */ /* 0x000fc20008010851 */
[----:B------:R-:W-:-:S02]  /*57c0*/  FFMA.FTZ R75, R76, UR17, -R81 ;  /* 0x000000114c4b7c23 */ /* 0x000fc40008010851 */
        /* <DEDUP_REMOVED lines=91> */
[----:B0-----:R-:W-:-:S01]  /*5d80*/  FADD.FTZ R5, R62, R7 ;  /* 0x000000073e057221 */ /* 0x001fc20000010000 */
[----:B------:R-:W-:-:S06]  /*5d90*/  FFMA.FTZ R7, R79, UR17, -R81 ;  /* 0x000000114f077c23 */ /* 0x000fcc0008010851 */
[----:B------:R-:W0:Y:S01]  /*5da0*/  MUFU.EX2 R64, R64 ;  /* 0x0000004000407308 */ /* 0x000e220000000800 */
[----:B--2---:R-:W-:-:S07]  /*5db0*/  FADD.FTZ R79, R63, R76 ;  /* 0x0000004c3f4f7221 */ /* 0x004fce0000010000 */
[----:B------:R-:W2:Y:S01]  /*5dc0*/  MUFU.EX2 R67, R67 ;  /* 0x0000004300437308 */ /* 0x000ea20000000800 */
[----:B-1----:R-:W-:-:S01]  /*5dd0*/  FADD.FTZ R76, R66, R5 ;  /* 0x00000005424c7221 */ /* 0x002fc20000010000 */
[----:B------:R-:W-:-:S05]  /*5de0*/  @!P1 VIADD R5, R6, 0x19c40 ;  /* 0x00019c4006059836 */ /* 0x000fca0000000000 */
[----:B------:R-:W-:Y:S01]  /*5df0*/  @!P1 PRMT R5, RZ, 0x654, R5 ;  /* 0x00000654ff059816 */ /* 0x000fe20000000005 */
[----:B------:R-:W1:Y:S01]  /*5e00*/  MUFU.EX2 R68, R68 ;  /* 0x0000004400447308 */ /* 0x000e620000000800 */
[----:B0-----:R-:W-:-:S01]  /*5e10*/  FADD.FTZ R85, R64, R79 ;  /* 0x0000004f40557221 */ /* 0x001fc20000010000 */
[----:B------:R-:W-:Y:S01]  /*5e20*/  FFMA.FTZ R79, R80, UR17, -R81 ;  /* 0x00000011504f7c23 */ /* 0x000fe20008010851 */
[----:B------:R0:W-:Y:S05]  /*5e30*/  @!P1 SYNCS.ARRIVE.TRANS64.RED.A1T0 RZ, [R5+URZ], RZ ;  /* 0x000000ff05ff99a7 */ /* 0x0001ea000810043f */
[----:B------:R-:W3:Y:S01]  /*5e40*/  MUFU.EX2 R70, R70 ;  /* 0x0000004600467308 */ /* 0x000ee20000000800 */
[----:B--2---:R-:W-:-:S07]  /*5e50*/  FADD.FTZ R87, R67, R76 ;  /* 0x0000004c43577221 */ /* 0x004fce0000010000 */
[----:B------:R-:W2:Y:S01]  /*5e60*/  MUFU.EX2 R69, R69 ;  /* 0x0000004500457308 */ /* 0x000ea20000000800 */
[----:B-1----:R-:W-:-:S07]  /*5e70*/  FADD.FTZ R76, R68, R85 ;  /* 0x00000055444c7221 */ /* 0x002fce0000010000 */
[----:B------:R-:W0:Y:S01]  /*5e80*/  MUFU.EX2 R83, R83 ;  /* 0x0000005300537308 */ /* 0x000e220000000800 */
[----:B---3--:R-:W-:-:S07]  /*5e90*/  FADD.FTZ R80, R70, R87 ;  /* 0x0000005746507221 */ /* 0x008fce0000010000 */
[----:B------:R-:W1:Y:S01]  /*5ea0*/  MUFU.EX2 R73, R73 ;  /* 0x0000004900497308 */ /* 0x000e620000000800 */
[----:B--2---:R-:W-:-:S07]  /*5eb0*/  FADD.FTZ R76, R69, R76 ;  /* 0x0000004c454c7221 */ /* 0x004fce0000010000 */
[----:B------:R-:W2:Y:S01]  /*5ec0*/  MUFU.EX2 R72, R72 ;  /* 0x0000004800487308 */ /* 0x000ea20000000800 */
[----:B0-----:R-:W-:-:S07]  /*5ed0*/  FADD.FTZ R5, R83, R80 ;  /* 0x0000005053057221 */ /* 0x001fce0000010000 */
[----:B------:R-:W0:Y:S08]  /*5ee0*/  MUFU.EX2 R74, R74 ;  /* 0x0000004a004a7308 */ /* 0x000e300000000800 */
[----:B------:R-:W3:Y:S08]  /*5ef0*/  MUFU.EX2 R75, R75 ;  /* 0x0000004b004b7308 */ /* 0x000ef00000000800 */
[----:B------:R-:W4:Y:S08]  /*5f00*/  MUFU.EX2 R77, R77 ;  /* 0x0000004d004d7308 */ /* 0x000f300000000800 */
[----:B------:R1:W5:Y:S08]  /*5f10*/  MUFU.EX2 R6, R7 ;  /* 0x0000000700067308 */ /* 0x0003700000000800 */
[----:B------:R-:W5:Y:S01]  /*5f20*/  MUFU.EX2 R78, R78 ;  /* 0x0000004e004e7308 */ /* 0x000f620000000800 */
[----:B-1----:R-:W-:-:S01]  /*5f30*/  FADD.FTZ R7, R73, R76 ;  /* 0x0000004c49077221 */ /* 0x002fc20000010000 */
[----:B--2---:R-:W-:-:S03]  /*5f40*/  FADD.FTZ R76, R72, R5 ;  /* 0x00000005484c7221 */ /* 0x004fc60000010000 */
[----:B0-----:R-:W-:Y:S01]  /*5f50*/  FADD.FTZ R80, R74, R7 ;  /* 0x000000074a507221 */ /* 0x001fe20000010000 */
[----:B---3--:R-:W-:-:S02]  /*5f60*/  FADD.FTZ R5, R75, R76 ;  /* 0x0000004c4b057221 */ /* 0x008fc40000010000 */
[----:B------:R-:W0:Y:S01]  /*5f70*/  MUFU.EX2 R79, R79 ;  /* 0x0000004f004f7308 */ /* 0x000e220000000800 */
[----:B----4-:R-:W-:-:S01]  /*5f80*/  FADD.FTZ R7, R77, R80 ;  /* 0x000000504d077221 */ /* 0x010fc20000010000 */
[----:B-----5:R-:W-:-:S03]  /*5f90*/  FADD.FTZ R76, R6, R5 ;  /* 0x00000005064c7221 */ /* 0x020fc60000010000 */
[----:B------:R-:W-:Y:S01]  /*5fa0*/  FADD.FTZ R7, R78, R7 ;  /* 0x000000074e077221 */ /* 0x000fe20000010000 */
[----:B0-----:R-:W-:-:S01]  /*5fb0*/  FADD.FTZ R5, R79, R76 ;  /* 0x0000004c4f057221 */ /* 0x001fc20000010000 */
[----:B------:R-:W-:Y:S06]  /*5fc0*/  @!P0 BRA `(.L_x_153) ;  /* 0x0000000000048947 */ /* 0x000fec0003800000 */
[----:B------:R-:W-:Y:S01]  /*5fd0*/  BPT.TRAP 0x1 ;  /* 0x000000040000795c */ /* 0x000fe20000300000 */
.L_x_153:
[----:B------:R-:W-:Y:S01]  /*5fe0*/  R2UR UR7, R3 ;  /* 0x00000000030772ca */ /* 0x000fe200000e0000 */
[----:B------:R-:W-:Y:S01]  /*5ff0*/  UIADD3 UR6, UR11, 0x19c60, URZ ;  /* 0x00019c600b067890 */ /* 0x000fe2000fffe03f */
[----:B------:R-:W-:Y:S01]  /*6000*/  ISETP.LT.AND P1, PT, RZ, UR46, PT ;  /* 0x0000002eff007c0c */ /* 0x000fe2000bf21270 */
[----:B------:R-:W-:Y:S01]  /*6010*/  UMOV UR18, UR37 ;  /* 0x0000002500127c82 */ /* 0x000fe20008000000 */
[----:B------:R-:W-:Y:S01]  /*6020*/  F2FP.SATFINITE.E4M3.F32.PACK_AB_MERGE_C R13, R14, R13, RZ ;  /* 0x0000000d0e0d723e */ /* 0x000fe200048070ff */
[----:B------:R-:W-:Y:S01]  /*6030*/  UMOV UR19, UR36 ;  /* 0x0000002400137c82 */ /* 0x000fe20008000000 */
[----:B------:R-:W-:Y:S01]  /*6040*/  F2FP.SATFINITE.E4M3.F32.PACK_AB_MERGE_C R15, R20, R15, RZ ;  /* 0x0000000f140f723e */ /* 0x000fe200048070ff */
[-C--:B------:R-:W-:Y:S01]  /*6050*/  FMUL.FTZ R88, R88, R8.reuse ;  /* 0x0000000858587220 */ /* 0x080fe20000410000 */
[----:B------:R-:W-:Y:S01]  /*6060*/  F2FP.SATFINITE.E4M3.F32.PACK_AB_MERGE_C R27, R28, R27, RZ ;  /* 0x0000001b1c1b723e */ /* 0x000fe200048070ff */
[-C--:B------:R-:W-:Y:S01]  /*6070*/  FMUL.FTZ R89, R89, R8.reuse ;  /* 0x0000000859597220 */ /* 0x080fe20000410000 */
[----:B------:R-:W-:Y:S01]  /*6080*/  F2FP.SATFINITE.E4M3.F32.PACK_AB_MERGE_C R29, R30, R29, RZ ;  /* 0x0000001d1e1d723e */ /* 0x000fe200048070ff */
[-C--:B------:R-:W-:Y:S01]  /*6090*/  FMUL.FTZ R92, R92, R8.reuse ;  /* 0x000000085c5c7220 */ /* 0x080fe20000410000 */
[----:B------:R-:W-:Y:S01]  /*60a0*/  F2FP.SATFINITE.E4M3.F32.PACK_AB_MERGE_C R35, R36, R35, RZ ;  /* 0x000000232423723e */ /* 0x000fe200048070ff */
[----:B------:R-:W-:Y:S01]  /*60b0*/  UPRMT UR6, UR7, 0x654, UR6 ;  /* 0x0000065407067896 */ /* 0x000fe20008000006 */
[----:B------:R-:W-:Y:S01]  /*60c0*/  F2FP.SATFINITE.E4M3.F32.PACK_AB_MERGE_C R37, R38, R37, RZ ;  /* 0x000000252625723e */ /* 0x000fe200048070ff */
[----:B------:R-:W-:Y:S01]  /*60d0*/  UIADD3 UR7, UR46, -0x1, URZ ;  /* 0xffffffff2e077890 */ /* 0x000fe2000fffe03f */
[----:B------:R-:W-:Y:S01]  /*60e0*/  F2FP.SATFINITE.E4M3.F32.PACK_AB_MERGE_C R43, R44, R43, RZ ;  /* 0x0000002b2c2b723e */ /* 0x000fe200048070ff */
[-C--:B------:R-:W-:Y:S01]  /*60f0*/  FMUL.FTZ R93, R93, R8.reuse ;  /* 0x000000085d5d7220 */ /* 0x080fe20000410000 */
[----:B------:R-:W-:Y:S01]  /*6100*/  F2FP.SATFINITE.E4M3.F32.PACK_AB_MERGE_C R45, R46, R45, RZ ;  /* 0x0000002d2e2d723e */ /* 0x000fe200048070ff */
[-C--:B------:R-:W-:Y:S01]  /*6110*/  FMUL.FTZ R96, R96, R8.reuse ;  /* 0x0000000860607220 */ /* 0x080fe20000410000 */
[----:B------:R-:W-:Y:S01]  /*6120*/  F2FP.SATFINITE.E4M3.F32.PACK_AB_MERGE_C R51, R52, R51, RZ ;  /* 0x000000333433723e */ /* 0x000fe200048070ff */
[-C--:B------:R-:W-:Y:S01]  /*6130*/  FMUL.FTZ R97, R97, R8.reuse ;  /* 0x0000000861617220 */ /* 0x080fe20000410000 */
[----:B------:R-:W-:Y:S01]  /*6140*/  F2FP.SATFINITE.E4M3.F32.PACK_AB_MERGE_C R53, R54, R53, RZ ;  /* 0x000000353635723e */ /* 0x000fe200048070ff */
[----:B------:R-:W-:Y:S01]  /*6150*/  SYNCS.ARRIVE.TRANS64.RED.A1T0 RZ, [UR6], RZ ;  /* 0x000000ffffff79a7 */ /* 0x000fe20008100406 */
[----:B------:R-:W-:Y:S01]  /*6160*/  F2FP.SATFINITE.E4M3.F32.PACK_AB_MERGE_C R59, R60, R59, RZ ;  /* 0x0000003b3c3b723e */ /* 0x000fe200048070ff */
[----:B------:R-:W-:Y:S01]  /*6170*/  UMOV UR46, UR7 ;  /* 0x00000007002e7c82 */ /* 0x000fe20008000000 */
[----:B------:R-:W-:Y:S01]  /*6180*/  F2FP.SATFINITE.E4M3.F32.PACK_AB_MERGE_C R61, R62, R61, RZ ;  /* 0x0000003d3e3d723e */ /* 0x000fe200048070ff */
[----:B------:R-:W-:Y:S01]  /*6190*/  FMUL.FTZ R100, R100, R8 ;  /* 0x0000000864647220 */ /* 0x000fe20000410000 */
        /* <DEDUP_REMOVED lines=64> */
.L_x_144:
[----:B------:R-:W-:Y:S06]  /*65a0*/  BAR.ARV 0x8, 0x200 ;  /* 0x0208000000007b1d */ /* 0x000fec0000002000 */
[----:B------:R-:W-:Y:S05]  /*65b0*/  @!P0 BRA `(.L_x_155) ;  /* 0x0000000000048947 */ /* 0x000fea0003800000 */
[----:B------:R-:W-:Y:S01]  /*65c0*/  BPT.TRAP 0x1 ;  /* 0x000000040000795c */ /* 0x000fe20000300000 */
.L_x_155:
[----:B------:R-:W-:Y:S01]  /*65d0*/  MOV R15, UR36 ;  /* 0x00000024000f7c02 */ /* 0x000fe20008000f00 */
[----:B------:R-:W-:-:S04]  /*65e0*/  IMAD.U32 R0, RZ, RZ, UR37 ;  /* 0x00000025ff007e24 */ /* 0x000fc8000f8e00ff */
[----:B------:R-:W-:Y:S01]  /*65f0*/  IMAD R15, R15, 0x8, R2 ;  /* 0x000000080f0f7824 */ /* 0x000fe200078e0202 */
[----:B------:R-:W-:-:S04]  /*6600*/  SHF.L.U32 R0, R0, 0x1f, RZ ;  /* 0x0000001f00007819 */ /* 0x000fc800000006ff */
[----:B------:R0:W1:Y:S01]  /*6610*/  SYNCS.PHASECHK.TRANS64.TRYWAIT P1, [R15+URZ+0x19c50], R0 ;  /* 0x019c50000f0075a7 */ /* 0x000062000802017f */
[----:B------:R-:W-:Y:S05]  /*6620*/  @!P0 BRA `(.L_x_156) ;  /* 0x0000000000048947 */ /* 0x000fea0003800000 */
[----:B------:R-:W-:Y:S01]  /*6630*/  BPT.TRAP 0x1 ;  /* 0x000000040000795c */ /* 0x000fe20000300000 */
.L_x_156:
[----:B------:R-:W-:Y:S01]  /*6640*/  VIADD R2, R2, 0x3000 ;  /* 0x0000300002027836 */ /* 0x000fe20000000000 */
[----:B-1----:R-:W-:Y:S06]  /*6650*/  @P1 BRA `(.L_x_157) ;  /* 0x0000000000081947 */ /* 0x002fec0003800000 */
[----:B------:R-:W1:Y:S02]  /*6660*/  SYNCS.PHASECHK.TRANS64.TRYWAIT P1, [R15+URZ+0x19c50], R0 ;  /* 0x019c50000f0075a7 */ /* 0x000e64000802017f */
[----:B-1----:R-:W-:Y:S05]  /*6670*/  @!P1 BRA `(.L_x_158) ;  /* 0x0000007c00149947 */ /* 0x002fea0003800000 */
.L_x_157:
[----:B------:R-:W-:Y:S05]  /*6680*/  WARPSYNC.ALL ;  /* 0x0000000000007948 */ /* 0x000fea0003800000 */
[----:B------:R-:W-:Y:S01]  /*6690*/  ULDC.64 UR10, c[0x0][0x9a0] ;  /* 0x00026800000a7ab9 */ /* 0x000fe20000000a00 */
[----:B------:R-:W-:Y:S01]  /*66a0*/  SHF.R.U32.HI R2, RZ, 0x4, R2 ;  /* 0x00000004ff027819 */ /* 0x000fe20000011602 */
[----:B------:R-:W-:Y:S01]  /*66b0*/  UISETP.NE.U32.AND UP0, UPT, UR10, URZ, UPT ;  /* 0x0000003f0a00728c */ /* 0x000fe2000bf05070 */
[----:B------:R-:W-:Y:S01]  /*66c0*/  IMAD.U32 R9, RZ, RZ, UR36 ;  /* 0x00000024ff097e24 */ /* 0x000fe2000f8e00ff */
[----:B------:R-:W-:Y:S01]  /*66d0*/  WARPGROUP.ARRIVE ;  /* 0x00000000000079c5 */ /* 0x000fe20000000000 */
[----:B------:R-:W-:Y:S01]  /*66e0*/  LOP3.LUT R2, R2, 0x3fff, RZ, 0xc0, !PT ;  /* 0x00003fff02027812 */ /* 0x000fe200078ec0ff */
[----:B------:R-:W-:Y:S01]  /*66f0*/  UISETP.NE.AND.EX UP0, UPT, UR11, URZ, UPT, UP0 ;  /* 0x0000003f0b00728c */ /* 0x000fe2000bf05300 */
[----:B------:R-:W-:-:S02]  /*6700*/  IMAD.MOV.U32 R4, RZ, RZ, 0x3f800000 ;  /* 0x3f800000ff047424 */ /* 0x000fc400078e00ff */
[----:B------:R-:W-:-:S03]  /*6710*/  LOP3.LUT R2, R2, 0x10000, RZ, 0xfc, !PT ;  /* 0x0001000002027812 */ /* 0x000fc600078efcff */
[----:B------:R-:W-:Y:S02]  /*6720*/  PLOP3.LUT P1, PT, PT, PT, UP0, 0x80, 0x0 ;  /* 0x000000000000781c */ /* 0x000fe40003f2f008 */
[----:B------:R-:W-:Y:S02]  /*6730*/  IMAD R8, R9, 0x300, R2 ;  /* 0x0000030009087824 */ /* 0x000fe400078e0202 */
[----:B------:R-:W-:Y:S01]  /*6740*/  IMAD.MOV.U32 R9, RZ, RZ, 0x40000040 ;  /* 0x40000040ff097424 */ /* 0x000fe200078e00ff */
[----:B------:R-:W-:Y:S01]  /*6750*/  @UP0 ULDC.64 UR8, c[0x0][0x9c8] ;  /* 0x0002720000080ab9 */ /* 0x000fe20000000a00 */
[----:B------:R-:W-:Y:S01]  /*6760*/  @UP0 ULDC.64 UR12, c[0x0][0x9d0] ;  /* 0x00027400000c0ab9 */ /* 0x000fe20000000a00 */
[----:B------:R-:W-:Y:S02]  /*6770*/  @UP0 UIMAD UR6, UR40, UR8, URZ ;  /* 0x00000008280602a4 */ /* 0x000fe4000f8e023f */
[----:B------:R-:W-:Y:S01]  /*6780*/  @UP0 UIMAD.WIDE.U32 UR4, UR41, UR8, URZ ;  /* 0x00000008290402a5 */ /* 0x000fe2000f8e003f */
[----:B------:R-:W-:Y:S01]  /*6790*/  R2UR UR7, R9 ;  /* 0x00000000090772ca */ /* 0x000fe200000e0000 */
[----:B------:R-:W-:-:S02]  /*67a0*/  @UP0 UIMAD UR8, UR41, UR9, UR6 ;  /* 0x00000009290802a4 */ /* 0x000fc4000f8e0206 */
[----:B------:R-:W-:Y:S01]  /*67b0*/  @UP0 USHF.R.S32.HI UR9, URZ, 0x1f, UR43 ;  /* 0x0000001f3f090899 */ /* 0x000fe2000801142b */
[----:B------:R-:W-:Y:S01]  /*67c0*/  R2UR UR6, R8 ;  /* 0x00000000080672ca */ /* 0x000fe200000e0000 */
[----:B------:R-:W-:Y:S02]  /*67d0*/  @UP0 UIADD3 UR5, UR5, UR8, URZ ;  /* 0x0000000805050290 */ /* 0x000fe4000fffe03f */
[----:B------:R-:W-:Y:S02]  /*67e0*/  @UP0 UIMAD UR8, UR9, UR12, URZ ;  /* 0x0000000c090802a4 */ /* 0x000fe4000f8e023f */
[----:B------:R-:W-:Y:S02]  /*67f0*/  @UP0 UIMAD.WIDE.U32 UR4, UR43, UR12, UR4 ;  /* 0x0000000c2b0402a5 */ /* 0x000fe4000f8e0004 */
[----:B------:R-:W-:-:S04]  /*6800*/  @UP0 UIMAD UR8, UR43, UR13, UR8 ;  /* 0x0000000d2b0802a4 */ /* 0x000fc8000f8e0208 */
[----:B------:R-:W-:-:S09]  /*6810*/  @UP0 UIADD3 UR5, UR5, UR8, URZ ;  /* 0x0000000805050290 */ /* 0x000fd2000fffe03f */
[----:B------:R-:W-:Y:S01]  /*6820*/  QGMMA.64x96x32.F32.E4M3.E4M3 R88, R148, gdesc[UR4], R88, gsb0 ;  /* 0x0160000494587df3 */ /* 0x000fe20008000858 */
[----:B------:R-:W-:-:S04]  /*6830*/  @UP0 ULEA UR6, UP1, UR4, UR10, 0x2 ;  /* 0x0000000a04060291 */ /* 0x000fc8000f82103f */
[----:B------:R-:W-:-:S03]  /*6840*/  @UP0 ULEA.HI.X UR5, UR4, UR11, UR5, 0x2, UP1 ;  /* 0x0000000b04050291 */ /* 0x000fc600088f1405 */
[----:B------:R-:W-:Y:S02]  /*6850*/  @UP0 UMOV UR4, UR6 ;  /* 0x0000000600040c82 */ /* 0x000fe40008000000 */
[----:B------:R-:W-:Y:S02]  /*6860*/  IMAD.U32 R12, RZ, RZ, UR4 ;  /* 0x00000004ff0c7e24 */ /* 0x000fe4000f8e00ff */
[----:B------:R-:W-:-:S05]  /*6870*/  IMAD.U32 R13, RZ, RZ, UR5 ;  /* 0x00000005ff0d7e24 */ /* 0x000fca000f8e00ff */
[----:B------:R2:W3:Y:S01]  /*6880*/  @P1 LDG.E R4, desc[UR52][R12.64] ;  /* 0x000000340c041981 */ /* 0x0004e2000c1e1900 */
[----:B------:R-:W-:Y:S02]  /*6890*/  VIADD R10, R8, 0x2 ;  /* 0x00000002080a7836 */ /* 0x000fe40000000000 */
[----:B------:R-:W-:-:S03]  /*68a0*/  IMAD.MOV.U32 R11, RZ, RZ, 0x40000040 ;  /* 0x40000040ff0b7424 */ /* 0x000fc600078e00ff */
[----:B------:R-:W-:Y:S02]  /*68b0*/  R2UR UR6, R10 ;  /* 0x000000000a0672ca */ /* 0x000fe400000e0000 */
[----:B------:R-:W-:Y:S01]  /*68c0*/  R2UR UR7, R11 ;  /* 0x000000000b0772ca */ /* 0x000fe200000e0000 */
[----:B------:R-:W-:Y:S02]  /*68d0*/  VIADD R10, R8, 0x4 ;  /* 0x00000004080a7836 */ /* 0x000fe40000000000 */
[----:B------:R-:W-:Y:S01]  /*68e0*/  IMAD.MOV.U32 R11, RZ, RZ, 0x40000040 ;  /* 0x40000040ff0b7424 */ /* 0x000fe200078e00ff */
[----:B------:R-:W-:Y:S02]  /*68f0*/  WARPGROUP.DEPBAR.LE gsb0, 0x0 ;  /* 0x00008000000079c5 */ /* 0x000fe40000010000 */
[----:B------:R-:W-:-:S07]  /*6900*/  WARPGROUP.ARRIVE ;  /* 0x00000000000079c5 */ /* 0x000fce0000000000 */
[----:B------:R-:W-:Y:S01]  /*6910*/  QGMMA.64x96x32.F32.E4M3.E4M3 R88, R136, gdesc[UR4], R88, gsb0 ;  /* 0x0160000488587df3 */ /* 0x000fe20008000858 */
[----:B------:R-:W-:Y:S02]  /*6920*/  R2UR UR6, R10 ;  /* 0x000000000a0672ca */ /* 0x000fe400000e0000 */
[----:B------:R-:W-:Y:S01]  /*6930*/  R2UR UR7, R11 ;  /* 0x000000000b0772ca */ /* 0x000fe200000e0000 */
[----:B------:R-:W-:Y:S01]  /*6940*/  VIADD R8, R8, 0x6 ;  /* 0x0000000608087836 */ /* 0x000fe20000000000 */
[----:B01----:R-:W0:Y:S01]  /*6950*/  SHFL.BFLY PT, R0, R7, 0x2, 0x1f ;  /* 0x0c401f0007007f89 */ /* 0x003e2200000e0000 */
[----:B------:R-:W-:-:S03]  /*6960*/  IMAD.MOV.U32 R9, RZ, RZ, 0x40000040 ;  /* 0x40000040ff097424 */ /* 0x000fc600078e00ff */
[----:B------:R-:W1:Y:S01]  /*6970*/  SHFL.BFLY PT, R2, R5, 0x2, 0x1f ;  /* 0x0c401f0005027f89 */ /* 0x000e6200000e0000 */
[----:B------:R-:W-:Y:S02]  /*6980*/  WARPGROUP.DEPBAR.LE gsb0, 0x0 ;  /* 0x00008000000079c5 */ /* 0x000fe40000010000 */
[----:B------:R-:W-:-:S06]  /*6990*/  WARPGROUP.ARRIVE ;  /* 0x00000000000079c5 */ /* 0x000fcc0000000000 */
[----:B------:R-:W-:Y:S01]  /*69a0*/  QGMMA.64x96x32.F32.E4M3.E4M3 R88, R140, gdesc[UR4], R88, gsb0 ;  /* 0x016000048c587df3 */ /* 0x000fe20008000858 */
[----:B------:R-:W-:Y:S02]  /*69b0*/  R2UR UR6, R8 ;  /* 0x00000000080672ca */ /* 0x000fe400000e0000 */
[----:B------:R-:W-:Y:S01]  /*69c0*/  R2UR UR7, R9 ;  /* 0x00000000090772ca */ /* 0x000fe200000e0000 */
[----:B0-----:R-:W-:-:S01]  /*69d0*/  FADD.FTZ R0, R0, R7 ;  /* 0x0000000700007221 */ /* 0x001fc20000010000 */
[----:B-1----:R-:W-:-:S04]  /*69e0*/  FADD.FTZ R2, R2, R5 ;  /* 0x0000000502027221 */ /* 0x002fc80000010000 */
[----:B------:R-:W0:Y:S04]  /*69f0*/  SHFL.BFLY PT, R9, R0, 0x1, 0x1f ;  /* 0x0c201f0000097f89 */ /* 0x000e2800000e0000 */
[----:B------:R-:W1:Y:S01]  /*6a00*/  SHFL.BFLY PT, R11, R2, 0x1, 0x1f ;  /* 0x0c201f00020b7f89 */ /* 0x000e6200000e0000 */
        /* <DEDUP_REMOVED lines=16> */
[----:B------:R-:W4:Y:S01]  /*6b10*/  @P1 MUFU.RCP R9, R11 ;  /* 0x0000000b00091308 */ /* 0x000f220000001000 */
[----:B--2---:R-:W-:-:S02]  /*6b20*/  IMAD.U32 R12, RZ, RZ, UR17 ;  /* 0x00000011ff0c7e24 */ /* 0x004fc4000f8e00ff */
        /* <DEDUP_REMOVED lines=10> */
[----:B----4-:R-:W-:Y:S01]  /*6bd0*/  FMUL.FTZ R6, R9, R4 ;  /* 0x0000000409067220 */ /* 0x010fe20000410000 */
[----:B------:R-:W-:-:S02]  /*6be0*/  WARPGROUP.DEPBAR.LE gsb0, 0x0 ;  /* 0x00008000000079c5 */ /* 0x000fc40000010000 */
[----:B------:R-:W-:Y:S05]  /*6bf0*/  @!P0 BRA `(.L_x_159) ;  /* 0x0000000000048947 */ /* 0x000fea0003800000 */
[----:B------:R-:W-:Y:S01]  /*6c00*/  BPT.TRAP 0x1 ;  /* 0x000000040000795c */ /* 0x000fe20000300000 */
.L_x_159:
[----:B------:R-:W-:Y:S01]  /*6c10*/  VIADD R4, R15, 0x19c60 ;  /* 0x00019c600f047836 */ /* 0x000fe20000000000 */
[----:B------:R-:W-:Y:S01]  /*6c20*/  UIADD3 UR36, UR36, 0x1, URZ ;  /* 0x0000000124247890 */ /* 0x000fe2000fffe03f */
[-C--:B------:R-:W-:Y:S01]  /*6c30*/  FMUL.FTZ R62, R88, R5.reuse ;  /* 0x00000005583e7220 */ /* 0x080fe20000410000 */
[-C--:B------:R-:W-:Y:S01]  /*6c40*/  FMUL.FTZ R58, R89, R5.reuse ;  /* 0x00000005593a7220 */ /* 0x080fe20000410000 */
[-C--:B------:R-:W-:Y:S01]  /*6c50*/  FMUL.FTZ R61, R92, R5.reuse ;  /* 0x000000055c3d7220 */ /* 0x080fe20000410000 */
[----:B------:R-:W-:Y:S01]  /*6c60*/  PRMT R3, R3, 0x654, R4 ;  /* 0x0000065403037816 */ /* 0x000fe20000000004 */
[----:B------:R-:W-:Y:S01]  /*6c70*/  UISETP.NE.AND UP0, UPT, UR36, 0x2, UPT ;  /* 0x000000022400788c */ /* 0x000fe2000bf05270 */
[-C--:B------:R-:W-:Y:S01]  /*6c80*/  FMUL.FTZ R57, R93, R5.reuse ;  /* 0x000000055d397220 */ /* 0x080fe20000410000 */
[-C--:B------:R-:W-:Y:S01]  /*6c90*/  FMUL.FTZ R54, R96, R5.reuse ;  /* 0x0000000560367220 */ /* 0x080fe20000410000 */
[----:B------:R0:W-:Y:S01]  /*6ca0*/  SYNCS.ARRIVE.TRANS64.RED.A1T0 RZ, [R3+URZ], RZ ;  /* 0x000000ff03ff79a7 */ /* 0x0001e2000810043f */
        /* <DEDUP_REMOVED lines=19> */
[----:B------:R-:W-:Y:S01]  /*6de0*/  USEL UR4, URZ, 0x1, UP0 ;  /* 0x000000013f047887 */ /* 0x000fe20008000000 */
        /* <DEDUP_REMOVED lines=19> */
[----:B------:R-:W-:Y:S01]  /*6f20*/  PLOP3.LUT P0, PT, PT, PT, PT, 0x8, 0x0 ;  /* 0x000000000000781c */ /* 0x000fe20003f0e170 */
[-C--:B------:R-:W-:Y:S01]  /*6f30*/  FMUL.FTZ R15, R127, R6.reuse ;  /* 0x000000067f0f7220 */ /* 0x080fe20000410000 */
[-C--:B------:R-:W-:Y:S01]  /*6f40*/  FMUL.FTZ R12, R130, R6.reuse ;  /* 0x00000006820c7220 */ /* 0x080fe20000410000 */
[-C--:B------:R-:W-:Y:S01]  /*6f50*/  FMUL.FTZ R8, R131, R6.reuse ;  /* 0x0000000683087220 */ /* 0x080fe20000410000 */
[-C--:B------:R-:W-:Y:S01]  /*6f60*/  FMUL.FTZ R11, R134, R6.reuse ;  /* 0x00000006860b7220 */ /* 0x080fe20000410000 */
[----:B------:R-:W-:Y:S01]  /*6f70*/  FMUL.FTZ R135, R135, R6 ;  /* 0x0000000687877220 */ /* 0x000fe20000410000 */
[----:B------:R-:W-:-:S02]  /*6f80*/  UIADD3 UR38, UR38, 0x1, URZ ;  /* 0x0000000126267890 */ /* 0x000fc4000fffe03f */
[----:B------:R-:W-:Y:S02]  /*6f90*/  USEL UR36, UR36, URZ, UP0 ;  /* 0x0000003f24247287 */ /* 0x000fe40008000000 */
[----:B0-----:R-:W-:-:S12]  /*6fa0*/  ULOP3.LUT UR37, UR37, UR4, URZ, 0x3c, !UPT ;  /* 0x0000000425257292 */ /* 0x001fd8000f8e3c3f */
.L_x_137:
[----:B------:R-:W0:Y:S01]  /*6fb0*/  S2R R6, SR_CgaCtaId ;  /* 0x0000000000067919 */ /* 0x000e220000008800 */
[----:B------:R-:W-:Y:S01]  /*6fc0*/  MOV R3, 0x400 ;  /* 0x0000040000037802 */ /* 0x000fe20000000f00 */
[----:B------:R-:W-:Y:S01]  /*6fd0*/  BSSY B0, `(.L_x_160) ;  /* 0x0000214000007945 */ /* 0x000fe20003800000 */
[----:B------:R-:W-:Y:S02]  /*6fe0*/  BAR.SYNC.DEFER_BLOCKING 0x5, 0x200 ;  /* 0x0148000000007b1d */ /* 0x000fe40000010000 */
[----:B0-----:R-:W-:-:S05]  /*6ff0*/  LEA R3, R6, R3, 0x18 ;  /* 0x0000000306037211 */ /* 0x001fca00078ec0ff */
[----:B------:R-:W0:Y:S02]  /*7000*/  LDS.128 R40, [R3+0x19cd0] ;  /* 0x019cd00003287984 */ /* 0x000e240000000c00 */
[----:B0-----:R-:W-:Y:S02]  /*7010*/  R2UR UR5, R41 ;  /* 0x00000000290572ca */ /* 0x001fe400000e0000 */
[----:B------:R-:W-:Y:S01]  /*7020*/  R2UR UR43, R42 ;  /* 0x000000002a2b72ca */ /* 0x000fe200000e0000 */
[----:B------:R-:W-:Y:S06]  /*7030*/  BAR.ARV 0x4, 0x200 ;  /* 0x0108000000007b1d */ /* 0x000fec0000002000 */
[----:B------:R-:W-:Y:S08]  /*7040*/  @P0 BRA `(.L_x_161) ;  /* 0x0000001400a40947 */ /* 0x000ff00003800000 */
[----:B------:R-:W0:Y:S01]  /*7050*/  S2R R63, SR_TID.X ;  /* 0x00000000003f7919 */ /* 0x000e220000002100 */
[----:B------:R-:W-:Y:S01]  /*7060*/  ULDC.64 UR6, c[0x4][0x38] ;  /* 0x01000e0000067ab9 */ /* 0x000fe20000000a00 */
[----:B0-----:R-:W-:-:S05]  /*7070*/  IMAD.SHL.U32 R6, R63, 0x4, RZ ;  /* 0x000000043f067824 */ /* 0x001fca00078e00ff */
[----:B------:R-:W-:-:S04]  /*7080*/  LOP3.LUT R6, R6, 0xc, RZ, 0xc0, !PT ;  /* 0x0000000c06067812 */ /* 0x000fc800078ec0ff */
[----:B------:R-:W-:-:S05]  /*7090*/  IADD3 R6, P0, R6, UR6, RZ ;  /* 0x0000000606067c10 */ /* 0x000fca000ff1e0ff */
[----:B------:R-:W-:Y:S01]  /*70a0*/  IMAD.X R7, RZ, RZ, UR7, P0 ;  /* 0x00000007ff077e24 */ /* 0x000fe200080e06ff */
[----:B------:R-:W0:Y:S01]  /*70b0*/  S2R R40, SR_SWINHI ;  /* 0x0000000000287919 */ /* 0x000e220000002f00 */
[----:B------:R-:W-:Y:S01]  /*70c0*/  F2FP.BF16.F32.PACK_AB R47, R47, R48 ;  /* 0x000000302f2f723e */ /* 0x000fe200000010ff */
[----:B------:R-:W-:Y:S02]  /*70d0*/  ULDC.64 UR6, c[0x0][0xc00] ;  /* 0x0003000000067ab9 */ /* 0x000fe40000000a00 */
[----:B------:R1:W2:Y:S01]  /*70e0*/  LDG.E.CONSTANT R6, desc[UR52][R6.64] ;  /* 0x0000003406067981 */ /* 0x0002a2000c1e9900 */
[----:B------:R-:W-:Y:S01]  /*70f0*/  F2FP.BF16.F32.PACK_AB R44, R39, R44 ;  /* 0x0000002c272c723e */ /* 0x000fe200000010ff */
[----:B------:R-:W-:Y:S01]  /*7100*/  UISETP.NE.U32.AND UP0, UPT, UR6, URZ, UPT ;  /* 0x0000003f0600728c */ /* 0x000fe2000bf05070 */
[----:B------:R-:W-:Y:S01]  /*7110*/  F2FP.BF16.F32.PACK_AB R5, R5, R52 ;  /* 0x000000340505723e */ /* 0x000fe200000010ff */
[----:B------:R-:W-:Y:S01]  /*7120*/  USHF.L.U32 UR8, UR41, 0x2, URZ ;  /* 0x0000000229087899 */ /* 0x000fe2000800063f */
[----:B------:R-:W-:Y:S01]  /*7130*/  F2FP.BF16.F32.PACK_AB R50, R49, R50 ;  /* 0x000000323132723e */ /* 0x000fe200000010ff */
[----:B------:R-:W-:Y:S01]  /*7140*/  UISETP.NE.AND.EX UP0, UPT, UR7, URZ, UPT, UP0 ;  /* 0x0000003f0700728c */ /* 0x000fe2000bf05300 */
[----:B------:R-:W-:Y:S01]  /*7150*/  F2FP.BF16.F32.PACK_AB R53, R53, R54 ;  /* 0x000000363535723e */ /* 0x000fe200000010ff */
[----:B------:R-:W-:Y:S01]  /*7160*/  USHF.L.U64.HI UR9, UR41, 0x2, UR40 ;  /* 0x0000000229097899 */ /* 0x000fe20008010228 */
[----:B------:R-:W-:Y:S01]  /*7170*/  F2FP.BF16.F32.PACK_AB R4, R51, R4 ;  /* 0x000000043304723e */ /* 0x000fe200000010ff */
[----:B------:R-:W-:Y:S01]  /*7180*/  UIADD3 UR4, UP1, UR8, UR6, URZ ;  /* 0x0000000608047290 */ /* 0x000fe2000ff3e03f */
[----:B-1----:R-:W-:-:S02]  /*7190*/  LOP3.LUT P0, R7, R63, 0x3, RZ, 0xc0, !PT ;  /* 0x000000033f077812 */ /* 0x002fc4000780c0ff */
[----:B------:R-:W-:Y:S01]  /*71a0*/  F2FP.BF16.F32.PACK_AB R38, R37, R38 ;  /* 0x000000262526723e */ /* 0x000fe200000010ff */
[----:B------:R-:W-:Y:S01]  /*71b0*/  UIADD3.X UR6, UR9, UR7, URZ, UP1, !UPT ;  /* 0x0000000709067290 */ /* 0x000fe20008ffe43f */
[----:B------:R-:W-:Y:S02]  /*71c0*/  ISETP.EQ.OR P0, PT, R7, 0x3, !P0 ;  /* 0x000000030700780c */ /* 0x000fe40004702670 */
[----:B------:R-:W-:Y:S02]  /*71d0*/  F2FP.BF16.F32.PACK_AB R32, R31, R32 ;  /* 0x000000201f20723e */ /* 0x000fe400000010ff */
[----:B------:R-:W-:Y:S02]  /*71e0*/  SEL R37, R47, R44, P0 ;  /* 0x0000002c2f257207 */ /* 0x000fe40000000000 */
[----:B------:R-:W-:Y:S02]  /*71f0*/  SEL R44, R44, R47, P0 ;  /* 0x0000002f2c2c7207 */ /* 0x000fe40000000000 */
[----:B------:R-:W-:-:S02]  /*7200*/  F2FP.BF16.F32.PACK_AB R25, R25, R26 ;  /* 0x0000001a1919723e */ /* 0x000fc400000010ff */
[----:B------:R-:W-:Y:S02]  /*7210*/  SEL R47, R5, R50, P0 ;  /* 0x00000032052f7207 */ /* 0x000fe40000000000 */
[----:B------:R-:W-:Y:S02]  /*7220*/  SEL R31, R53, R4, P0 ;  /* 0x00000004351f7207 */ /* 0x000fe40000000000 */
[----:B------:R-:W-:Y:S02]  /*7230*/  SEL R26, R4, R53, P0 ;  /* 0x00000035041a7207 */ /* 0x000fe40000000000 */
[----:B------:R-:W-:Y:S02]  /*7240*/  SEL R50, R50, R5, P0 ;  /* 0x0000000532327207 */ /* 0x000fe40000000000 */
[----:B------:R-:W-:Y:S02]  /*7250*/  MOV R4, R3 ;  /* 0x0000000300047202 */ /* 0x000fe40000000f00 */
[----:B0-----:R-:W-:-:S02]  /*7260*/  MOV R5, R40 ;  /* 0x0000002800057202 */ /* 0x001fc40000000f00 */
[----:B------:R-:W-:Y:S02]  /*7270*/  F2FP.BF16.F32.PACK_AB R11, R11, R12 ;  /* 0x0000000c0b0b723e */ /* 0x000fe400000010ff */
[----:B------:R-:W-:Y:S02]  /*7280*/  F2FP.BF16.F32.PACK_AB R10, R9, R10 ;  /* 0x0000000a090a723e */ /* 0x000fe400000010ff */
[----:B------:R-:W-:Y:S01]  /*7290*/  F2FP.BF16.F32.PACK_AB R12, R135, R8 ;  /* 0x00000008870c723e */ /* 0x000fe200000010ff */
[----:B------:R-:W-:Y:S01]  /*72a0*/  IMAD.WIDE R8, R156, 0x2, R4 ;  /* 0x000000029c087825 */ /* 0x000fe200078e0204 */
[----:B------:R-:W-:Y:S02]  /*72b0*/  F2FP.BF16.F32.PACK_AB R35, R35, R36 ;  /* 0x000000242323723e */ /* 0x000fe400000010ff */
[----:B------:R-:W-:Y:S02]  /*72c0*/  F2FP.BF16.F32.PACK_AB R45, R45, R46 ;  /* 0x0000002e2d2d723e */ /* 0x000fe400000010ff */
[----:B------:R-:W-:-:S02]  /*72d0*/  F2FP.BF16.F32.PACK_AB R27, R27, R28 ;  /* 0x0000001c1b1b723e */ /* 0x000fc400000010ff */
[----:B------:R-:W-:Y:S02]  /*72e0*/  F2FP.BF16.F32.PACK_AB R24, R21, R24 ;  /* 0x000000181518723e */ /* 0x000fe400000010ff */
[----:B------:R-:W-:Y:S02]  /*72f0*/  F2FP.BF16.F32.PACK_AB R13, R13, R14 ;  /* 0x0000000e0d0d723e */ /* 0x000fe400000010ff */
[----:B------:R-:W-:Y:S02]  /*7300*/  SEL R51, R11, R12, P0 ;  /* 0x0000000c0b337207 */ /* 0x000fe40000000000 */
[----:B------:R-:W-:Y:S02]  /*7310*/  SEL R46, R12, R11, P0 ;  /* 0x0000000b0c2e7207 */ /* 0x000fe40000000000 */
[----:B------:R-:W-:Y:S02]  /*7320*/  LOP3.LUT R7, R8, 0x180, RZ, 0xc0, !PT ;  /* 0x0000018008077812 */ /* 0x000fe400078ec0ff */
[----:B------:R-:W-:-:S02]  /*7330*/  SEL R39, R35, R32, P0 ;  /* 0x0000002023277207 */ /* 0x000fc40000000000 */
[----:B------:R-:W-:Y:S02]  /*7340*/  IADD3 R12, P5, R8, 0x20, RZ ;  /* 0x00000020080c7810 */ /* 0x000fe40007fbe0ff */
[----:B------:R-:W-:Y:S02]  /*7350*/  SEL R32, R32, R35, P0 ;  /* 0x0000002320207207 */ /* 0x000fe40000000000 */
[----:B------:R-:W-:Y:S02]  /*7360*/  SEL R35, R27, R24, P0 ;  /* 0x000000181b237207 */ /* 0x000fe40000000000 */
[----:B------:R-:W-:Y:S02]  /*7370*/  SEL R28, R24, R27, P0 ;  /* 0x0000001b181c7207 */ /* 0x000fe40000000000 */
[----:B------:R-:W-:Y:S02]  /*7380*/  SEL R27, R13, R10, P0 ;  /* 0x0000000a0d1b7207 */ /* 0x000fe40000000000 */
[----:B------:R-:W-:-:S02]  /*7390*/  SEL R36, R10, R13, P0 ;  /* 0x0000000d0a247207 */ /* 0x000fc40000000000 */
[----:B------:R-:W-:Y:S02]  /*73a0*/  SHF.R.U64 R7, R7, 0x3, RZ ;  /* 0x0000000307077819 */ /* 0x000fe400000012ff */
[----:B------:R-:W-:Y:S02]  /*73b0*/  LOP3.LUT R10, R12, 0x180, RZ, 0xc0, !PT ;  /* 0x000001800c0a7812 */ /* 0x000fe400078ec0ff */
[----:B------:R-:W-:Y:S02]  /*73c0*/  F2FP.BF16.F32.PACK_AB R58, R57, R58 ;  /* 0x0000003a393a723e */ /* 0x000fe400000010ff */
[----:B------:R-:W-:Y:S02]  /*73d0*/  F2FP.BF16.F32.PACK_AB R56, R55, R56 ;  /* 0x000000383738723e */ /* 0x000fe400000010ff */
[C---:B------:R-:W-:Y:S02]  /*73e0*/  IADD3 R14, P4, R8.reuse, 0x3000, RZ ;  /* 0x00003000080e7810 */ /* 0x040fe40007f9e0ff */
[----:B------:R-:W-:-:S02]  /*73f0*/  IADD3 R53, P3, R8, 0x3020, RZ ;  /* 0x0000302008357810 */ /* 0x000fc40007f7e0ff */
[C---:B------:R-:W-:Y:S01]  /*7400*/  IADD3 R55, P2, R8.reuse, 0x6000, RZ ;  /* 0x0000600008377810 */ /* 0x040fe20007f5e0ff */
[--C-:B------:R-:W-:Y:S01]  /*7410*/  IMAD.X R21, RZ, RZ, R9.reuse, P4 ;  /* 0x000000ffff157224 */ /* 0x100fe200020e0609 */
[----:B------:R-:W-:Y:S02]  /*7420*/  IADD3 R57, P1, R8, 0x6020, RZ ;  /* 0x0000602008397810 */ /* 0x000fe40007f3e0ff */
[----:B------:R-:W-:Y:S01]  /*7430*/  LOP3.LUT R8, R7, R8, RZ, 0x3c, !PT ;  /* 0x0000000807087212 */ /* 0x000fe200078e3cff */
[--C-:B------:R-:W-:Y:S01]  /*7440*/  IMAD.X R13, RZ, RZ, R9.reuse, P2 ;  /* 0x000000ffff0d7224 */ /* 0x100fe200010e0609 */
[----:B------:R-:W-:Y:S01]  /*7450*/  SHF.R.U64 R7, R10, 0x3, RZ ;  /* 0x000000030a077819 */ /* 0x000fe200000012ff */
[----:B------:R-:W-:Y:S01]  /*7460*/  IMAD.X R11, RZ, RZ, R9, P1 ;  /* 0x000000ffff0b7224 */ /* 0x000fe200008e0609 */
[----:B------:R-:W-:Y:S02]  /*7470*/  F2FP.BF16.F32.PACK_AB R33, R33, R34 ;  /* 0x000000222121723e */ /* 0x000fe400000010ff */
[----:B------:R-:W-:-:S02]  /*7480*/  LOP3.LUT R24, R7, R12, RZ, 0x3c, !PT ;  /* 0x0000000c07187212 */ /* 0x000fc400078e3cff */
[----:B------:R-:W-:Y:S02]  /*7490*/  LOP3.LUT R7, R14, 0x180, RZ, 0xc0, !PT ;  /* 0x000001800e077812 */ /* 0x000fe400078ec0ff */
[----:B------:R-:W-:Y:S02]  /*74a0*/  F2FP.BF16.F32.PACK_AB R30, R29, R30 ;  /* 0x0000001e1d1e723e */ /* 0x000fe400000010ff */
[----:B------:R-:W-:Y:S02]  /*74b0*/  F2FP.BF16.F32.PACK_AB R61, R61, R62 ;  /* 0x0000003e3d3d723e */ /* 0x000fe400000010ff */
[----:B------:R-:W-:Y:S02]  /*74c0*/  F2FP.BF16.F32.PACK_AB R59, R59, R60 ;  /* 0x0000003c3b3b723e */ /* 0x000fe400000010ff */
[----:B------:R-:W-:Y:S01]  /*74d0*/  F2FP.BF16.F32.PACK_AB R20, R15, R20 ;  /* 0x000000140f14723e */ /* 0x000fe200000010ff */
[----:B------:R-:W-:Y:S01]  /*74e0*/  IMAD.X R15, RZ, RZ, R9, P3 ;  /* 0x000000ffff0f7224 */ /* 0x000fe200018e0609 */
[----:B------:R-:W-:-:S02]  /*74f0*/  SEL R49, R45, R38, P0 ;  /* 0x000000262d317207 */ /* 0x000fc40000000000 */
[----:B------:R-:W-:Y:S02]  /*7500*/  SEL R40, R38, R45, P0 ;  /* 0x0000002d26287207 */ /* 0x000fe40000000000 */
[----:B------:R-:W-:Y:S02]  /*7510*/  SHF.R.U64 R7, R7, 0x3, RZ ;  /* 0x0000000307077819 */ /* 0x000fe400000012ff */
[----:B------:R-:W-:Y:S02]  /*7520*/  SEL R45, R33, R30, P0 ;  /* 0x0000001e212d7207 */ /* 0x000fe40000000000 */
[----:B------:R-:W-:Y:S02]  /*7530*/  SEL R30, R30, R33, P0 ;  /* 0x000000211e1e7207 */ /* 0x000fe40000000000 */
[----:B------:R-:W-:Y:S02]  /*7540*/  LOP3.LUT R10, R53, 0x180, RZ, 0xc0, !PT ;  /* 0x00000180350a7812 */ /* 0x000fe400078ec0ff */
[----:B------:R-:W-:-:S02]  /*7550*/  LOP3.LUT R34, R57, 0x180, RZ, 0xc0, !PT ;  /* 0x0000018039227812 */ /* 0x000fc400078ec0ff */
[----:B------:R-:W-:Y:S02]  /*7560*/  SEL R29, R61, R58, P0 ;  /* 0x0000003a3d1d7207 */ /* 0x000fe40000000000 */
[----:B------:R-:W-:Y:S02]  /*7570*/  SEL R41, R59, R56, P0 ;  /* 0x000000383b297207 */ /* 0x000fe40000000000 */
[----:B------:R-:W-:Y:S02]  /*7580*/  SEL R33, R25, R20, P0 ;  /* 0x0000001419217207 */ /* 0x000fe40000000000 */
[----:B------:R-:W-:Y:S01]  /*7590*/  SEL R42, R20, R25, P0 ;  /* 0x00000019142a7207 */ /* 0x000fe20000000000 */
[----:B------:R-:W-:Y:S01]  /*75a0*/  IMAD.X R25, RZ, RZ, R9, P5 ;  /* 0x000000ffff197224 */ /* 0x000fe200028e0609 */
[----:B------:R-:W-:Y:S02]  /*75b0*/  SEL R58, R58, R61, P0 ;  /* 0x0000003d3a3a7207 */ /* 0x000fe40000000000 */
[----:B------:R-:W-:-:S02]  /*75c0*/  SEL R56, R56, R59, P0 ;  /* 0x0000003b38387207 */ /* 0x000fc40000000000 */
[----:B------:R-:W-:Y:S02]  /*75d0*/  LOP3.LUT R20, R7, R14, RZ, 0x3c, !PT ;  /* 0x0000000e07147212 */ /* 0x000fe400078e3cff */
[----:B------:R-:W-:Y:S02]  /*75e0*/  SHF.R.U64 R10, R10, 0x3, RZ ;  /* 0x000000030a0a7819 */ /* 0x000fe400000012ff */
[----:B------:R-:W-:Y:S02]  /*75f0*/  SHF.R.U64 R34, R34, 0x3, RZ ;  /* 0x0000000322227819 */ /* 0x000fe400000012ff */
[----:B------:R-:W-:Y:S02]  /*7600*/  LOP3.LUT R14, R10, R53, RZ, 0x3c, !PT ;  /* 0x000000350a0e7212 */ /* 0x000fe400078e3cff */
[----:B------:R-:W-:Y:S02]  /*7610*/  LOP3.LUT R10, R34, R57, RZ, 0x3c, !PT ;  /* 0x00000039220a7212 */ /* 0x000fe400078e3cff */
[----:B------:R-:W-:-:S02]  /*7620*/  MOV R54, R20 ;  /* 0x0000001400367202 */ /* 0x000fc40000000f00 */
[----:B------:R-:W-:Y:S02]  /*7630*/  LOP3.LUT R12, R55, 0x180, RZ, 0xc0, !PT ;  /* 0x00000180370c7812 */ /* 0x000fe400078ec0ff */
[----:B------:R-:W-:Y:S02]  /*7640*/  MOV R57, R8 ;  /* 0x0000000800397202 */ /* 0x000fe40000000f00 */
[----:B------:R-:W-:Y:S02]  /*7650*/  SHF.R.U64 R12, R12, 0x3, RZ ;  /* 0x000000030c0c7819 */ /* 0x000fe400000012ff */
[----:B------:R-:W-:Y:S02]  /*7660*/  MOV R48, R10 ;  /* 0x0000000a00307202 */ /* 0x000fe40000000f00 */
[----:B------:R-:W-:Y:S02]  /*7670*/  LOP3.LUT R12, R12, R55, RZ, 0x3c, !PT ;  /* 0x000000370c0c7212 */ /* 0x000fe400078e3cff */
[----:B------:R-:W-:-:S02]  /*7680*/  MOV R53, R14 ;  /* 0x0000000e00357202 */ /* 0x000fc40000000f00 */
[----:B------:R-:W-:Y:S02]  /*7690*/  MOV R52, R12 ;  /* 0x0000000c00347202 */ /* 0x000fe40000000f00 */
[----:B------:R-:W-:Y:S02]  /*76a0*/  MOV R55, R24 ;  /* 0x0000001800377202 */ /* 0x000fe40000000f00 */
[----:B------:R-:W-:Y:S02]  /*76b0*/  PLOP3.LUT P2, PT, PT, PT, UP0, 0x80, 0x0 ;  /* 0x000000000000781c */ /* 0x000fe40003f4f008 */
[----:B--2---:R-:W-:Y:S01]  /*76c0*/  LOP3.LUT R7, R6, 0x2, RZ, 0x3c, !PT ;  /* 0x0000000206077812 */ /* 0x004fe200078e3cff */
[----:B------:R-:W-:Y:S04]  /*76d0*/  SHFL.IDX PT, R29, R29, R6, 0x1c1f ;  /* 0x001c1f061d1d7589 */ /* 0x000fe800000e0000 */
[----:B------:R-:W0:Y:S04]  /*76e0*/  SHFL.IDX PT, R58, R58, R7, 0x1c1f ;  /* 0x001c1f073a3a7589 */ /* 0x000e2800000e0000 */
[----:B------:R-:W-:Y:S04]  /*76f0*/  SHFL.IDX PT, R41, R41, R6, 0x1c1f ;  /* 0x001c1f0629297589 */ /* 0x000fe800000e0000 */
[----:B------:R-:W1:Y:S04]  /*7700*/  SHFL.IDX PT, R56, R56, R7, 0x1c1f ;  /* 0x001c1f0738387589 */ /* 0x000e6800000e0000 */
[----:B------:R-:W-:Y:S04]  /*7710*/  SHFL.IDX PT, R27, R27, R6, 0x1c1f ;  /* 0x001c1f061b1b7589 */ /* 0x000fe800000e0000 */
[----:B------:R-:W2:Y:S04]  /*7720*/  SHFL.IDX PT, R38, R36, R7, 0x1c1f ;  /* 0x001c1f0724267589 */ /* 0x000ea800000e0000 */
[----:B------:R-:W-:Y:S04]  /*7730*/  SHFL.IDX PT, R31, R31, R6, 0x1c1f ;  /* 0x001c1f061f1f7589 */ /* 0x000fe800000e0000 */
[----:B------:R-:W3:Y:S01]  /*7740*/  SHFL.IDX PT, R26, R26, R7, 0x1c1f ;  /* 0x001c1f071a1a7589 */ /* 0x000ee200000e0000 */
[----:B0-----:R-:W-:-:S02]  /*7750*/  SEL R8, R29, R58, P0 ;  /* 0x0000003a1d087207 */ /* 0x001fc40000000000 */
[----:B------:R-:W-:Y:S01]  /*7760*/  SEL R10, R58, R29, P0 ;  /* 0x0000001d3a0a7207 */ /* 0x000fe20000000000 */
[----:B------:R-:W-:Y:S04]  /*7770*/  SHFL.IDX PT, R39, R39, R6, 0x1c1f ;  /* 0x001c1f0627277589 */ /* 0x000fe800000e0000 */
[----:B------:R-:W-:Y:S01]  /*7780*/  SHFL.IDX PT, R47, R47, R6, 0x1c1f ;  /* 0x001c1f062f2f7589 */ /* 0x000fe200000e0000 */
[----:B-1----:R-:W-:Y:S02]  /*7790*/  SEL R9, R41, R56, P0 ;  /* 0x0000003829097207 */ /* 0x002fe40000000000 */
[----:B------:R-:W-:Y:S01]  /*77a0*/  SEL R11, R56, R41, P0 ;  /* 0x00000029380b7207 */ /* 0x000fe20000000000 */
[----:B------:R-:W0:Y:S01]  /*77b0*/  SHFL.IDX PT, R50, R50, R7, 0x1c1f ;  /* 0x001c1f0732327589 */ /* 0x000e2200000e0000 */
[----:B------:R-:W1:Y:S03]  /*77c0*/  LDC R41, c[0x0][0xbe8] ;  /* 0x0002fa00ff297b82 */ /* 0x000e660000000800 */
[----:B------:R-:W4:Y:S01]  /*77d0*/  SHFL.IDX PT, R32, R32, R7, 0x1c1f ;  /* 0x001c1f0720207589 */ /* 0x000f2200000e0000 */
[----:B--2---:R-:W-:-:S02]  /*77e0*/  SEL R36, R27, R38, P0 ;  /* 0x000000261b247207 */ /* 0x004fc40000000000 */
[----:B------:R-:W-:Y:S01]  /*77f0*/  SEL R38, R38, R27, P0 ;  /* 0x0000001b26267207 */ /* 0x000fe20000000000 */
[----:B------:R-:W-:Y:S04]  /*7800*/  SHFL.IDX PT, R37, R37, R6, 0x1c1f ;  /* 0x001c1f0625257589 */ /* 0x000fe800000e0000 */
[----:B------:R-:W-:Y:S01]  /*7810*/  SHFL.IDX PT, R35, R35, R6, 0x1c1f ;  /* 0x001c1f0623237589 */ /* 0x000fe200000e0000 */
[----:B---3--:R-:W-:Y:S02]  /*7820*/  SEL R12, R31, R26, P0 ;  /* 0x0000001a1f0c7207 */ /* 0x008fe40000000000 */
[----:B------:R-:W-:Y:S01]  /*7830*/  SEL R14, R26, R31, P0 ;  /* 0x0000001f1a0e7207 */ /* 0x000fe20000000000 */
[----:B------:R-:W-:Y:S04]  /*7840*/  SHFL.IDX PT, R49, R49, R6, 0x1c1f ;  /* 0x001c1f0631317589 */ /* 0x000fe800000e0000 */
[----:B------:R-:W2:Y:S04]  /*7850*/  SHFL.IDX PT, R44, R44, R7, 0x1c1f ;  /* 0x001c1f072c2c7589 */ /* 0x000ea800000e0000 */
[----:B------:R4:W3:Y:S01]  /*7860*/  SHFL.IDX PT, R34, R28, R7, 0x1c1f ;  /* 0x001c1f071c227589 */ /* 0x0008e200000e0000 */
[----:B0-----:R-:W-:-:S02]  /*7870*/  SEL R13, R47, R50, P0 ;  /* 0x000000322f0d7207 */ /* 0x001fc40000000000 */
[----:B------:R-:W-:Y:S01]  /*7880*/  SEL R15, R50, R47, P0 ;  /* 0x0000002f320f7207 */ /* 0x000fe20000000000 */
[----:B------:R-:W0:Y:S04]  /*7890*/  SHFL.IDX PT, R40, R40, R7, 0x1c1f ;  /* 0x001c1f0728287589 */ /* 0x000e2800000e0000 */
[----:B------:R-:W-:Y:S01]  /*78a0*/  SHFL.IDX PT, R45, R45, R6, 0x1c1f ;  /* 0x001c1f062d2d7589 */ /* 0x000fe200000e0000 */
[----:B----4-:R-:W-:-:S03]  /*78b0*/  SEL R28, R39, R32, P0 ;  /* 0x00000020271c7207 */ /* 0x010fc60000000000 */
[----:B------:R4:W1:Y:S04]  /*78c0*/  SHFL.IDX PT, R20, R30, R7, 0x1c1f ;  /* 0x001c1f071e147589 */ /* 0x00086800000e0000 */
[----:B------:R-:W-:Y:S04]  /*78d0*/  SHFL.IDX PT, R21, R33, R6, 0x1c1f ;  /* 0x001c1f0621157589 */ /* 0x000fe800000e0000 */
[----:B------:R-:W1:Y:S01]  /*78e0*/  SHFL.IDX PT, R42, R42, R7, 0x1c1f ;  /* 0x001c1f072a2a7589 */ /* 0x000e6200000e0000 */
[----:B--2---:R-:W-:Y:S02]  /*78f0*/  SEL R24, R37, R44, P0 ;  /* 0x0000002c25187207 */ /* 0x004fe40000000000 */
[----:B----4-:R-:W-:Y:S01]  /*7900*/  SEL R30, R32, R39, P0 ;  /* 0x00000027201e7207 */ /* 0x010fe20000000000 */
[----:B------:R2:W-:Y:S01]  /*7910*/  SHFL.IDX PT, R51, R51, R6, 0x1c1f ;  /* 0x001c1f0633337589 */ /* 0x0005e200000e0000 */
[----:B------:R-:W-:-:S02]  /*7920*/  SEL R26, R44, R37, P0 ;  /* 0x000000252c1a7207 */ /* 0x000fc40000000000 */
[----:B---3--:R-:W-:Y:S01]  /*7930*/  SEL R32, R35, R34, P0 ;  /* 0x0000002223207207 */ /* 0x008fe20000000000 */
[----:B------:R3:W4:Y:S01]  /*7940*/  SHFL.IDX PT, R46, R46, R7, 0x1c1f ;  /* 0x001c1f072e2e7589 */ /* 0x00072200000e0000 */
[----:B0-----:R-:W-:Y:S02]  /*7950*/  SEL R25, R49, R40, P0 ;  /* 0x0000002831197207 */ /* 0x001fe40000000000 */
[----:B------:R-:W-:Y:S01]  /*7960*/  SEL R27, R40, R49, P0 ;  /* 0x00000031281b7207 */ /* 0x000fe20000000000 */
[----:B------:R-:W-:Y:S01]  /*7970*/  BAR.SYNC.DEFER_BLOCKING 0x1, 0x180 ;  /* 0x0046000000007b1d */ /* 0x000fe20000010000 */
[----:B------:R-:W-:Y:S01]  /*7980*/  SEL R34, R34, R35, P0 ;  /* 0x0000002322227207 */ /* 0x000fe20000000000 */
[----:B--2---:R-:W-:Y:S01]  /*7990*/  IMAD.U32 R6, RZ, RZ, UR4 ;  /* 0x00000004ff067e24 */ /* 0x004fe2000f8e00ff */
[----:B-1----:R-:W-:Y:S02]  /*79a0*/  SEL R29, R45, R20, P0 ;  /* 0x000000142d1d7207 */ /* 0x002fe40000000000 */
[----:B------:R-:W-:Y:S01]  /*79b0*/  SEL R31, R20, R45, P0 ;  /* 0x0000002d141f7207 */ /* 0x000fe20000000000 */
[----:B---3--:R-:W-:Y:S01]  /*79c0*/  IMAD.U32 R7, RZ, RZ, UR6 ;  /* 0x00000006ff077e24 */ /* 0x008fe2000f8e00ff */
[----:B------:R-:W-:Y:S01]  /*79d0*/  ULDC.64 UR6, c[0x0][0xc08] ;  /* 0x0003020000067ab9 */ /* 0x000fe20000000a00 */
[----:B------:R-:W-:-:S02]  /*79e0*/  SEL R33, R21, R42, P0 ;  /* 0x0000002a15217207 */ /* 0x000fc40000000000 */
[----:B------:R-:W-:Y:S02]  /*79f0*/  SEL R35, R42, R21, P0 ;  /* 0x000000152a237207 */ /* 0x000fe40000000000 */
[----:B----4-:R-:W-:Y:S02]  /*7a00*/  SEL R37, R51, R46, P0 ;  /* 0x0000002e33257207 */ /* 0x010fe40000000000 */
[----:B------:R-:W-:Y:S01]  /*7a10*/  SEL R39, R46, R51, P0 ;  /* 0x000000332e277207 */ /* 0x000fe20000000000 */
[----:B------:R0:W-:Y:S04]  /*7a20*/  STSM.16.M88.4 [R57], R8 ;  /* 0x0000000839007844 */ /* 0x0001e80000000200 */
[----:B------:R1:W-:Y:S04]  /*7a30*/  STSM.16.M88.4 [R55], R12 ;  /* 0x0000000c37007844 */ /* 0x0003e80000000200 */
[----:B------:R2:W-:Y:S04]  /*7a40*/  STSM.16.M88.4 [R54], R24 ;  /* 0x0000001836007844 */ /* 0x0005e80000000200 */
[----:B------:R2:W-:Y:S04]  /*7a50*/  STSM.16.M88.4 [R53], R28 ;  /* 0x0000001c35007844 */ /* 0x0005e80000000200 */
[----:B------:R2:W-:Y:S04]  /*7a60*/  STSM.16.M88.4 [R52], R32 ;  /* 0x0000002034007844 */ /* 0x0005e80000000200 */
[----:B------:R2:W-:Y:S01]  /*7a70*/  STSM.16.M88.4 [R48], R36 ;  /* 0x0000002430007844 */ /* 0x0005e20000000200 */
[----:B------:R-:W-:Y:S06]  /*7a80*/  BAR.SYNC.DEFER_BLOCKING 0x1, 0x180 ;  /* 0x0046000000007b1d */ /* 0x000fec0000010000 */
[----:B0-----:R-:W3:Y:S01]  /*7a90*/  @P2 LDG.E R8, desc[UR52][R6.64] ;  /* 0x0000003406082981 */ /* 0x001ee2000c1e1900 */
[----:B------:R-:W-:Y:S01]  /*7aa0*/  UISETP.NE.U32.AND UP1, UPT, UR6, URZ, UPT ;  /* 0x0000003f0600728c */ /* 0x000fe2000bf25070 */
[----:B------:R-:W-:Y:S01]  /*7ab0*/  ISETP.NE.AND P1, PT, R41, 0x1, PT ;  /* 0x000000012900780c */ /* 0x000fe20003f25270 */
[----:B------:R-:W-:-:S02]  /*7ac0*/  UMOV UR4, URZ ;  /* 0x0000003f00047c82 */ /* 0x000fc40008000000 */
[----:B------:R-:W-:-:S06]  /*7ad0*/  UISETP.NE.AND.EX UP1, UPT, UR7, URZ, UPT, UP1 ;  /* 0x0000003f0700728c */ /* 0x000fcc000bf25310 */
[----:B------:R-:W-:-:S04]  /*7ae0*/  PLOP3.LUT P0, PT, PT, PT, UP1, 0x80, 0x0 ;  /* 0x000000000000781c */ /* 0x000fc80003f0f018 */
[----:B------:R-:W0:Y:S01]  /*7af0*/  @P1 LDC R10, c[0x0][0xbec] ;  /* 0x0002fb00ff0a1b82 */ /* 0x000e220000000800 */
[----:B------:R-:W-:-:S03]  /*7b00*/  @UP1 UIADD3 UR6, UP2, UR8, UR6, URZ ;  /* 0x0000000608061290 */ /* 0x000fc6000ff5e03f */
[----:B------:R-:W-:Y:S01]  /*7b10*/  ULDC UR8, c[0x0][0xa88] ;  /* 0x0002a20000087ab9 */ /* 0x000fe20000000800 */
[----:B------:R-:W-:Y:S02]  /*7b20*/  @UP1 UIADD3.X UR7, UR9, UR7, URZ, UP2, !UPT ;  /* 0x0000000709071290 */ /* 0x000fe400097fe43f */
[----:B-1----:R-:W-:Y:S01]  /*7b30*/  IMAD.U32 R14, RZ, RZ, UR6 ;  /* 0x00000006ff0e7e24 */ /* 0x002fe2000f8e00ff */
[----:B------:R-:W1:Y:S03]  /*7b40*/  @P1 LDC R12, c[0x0][0xbf0] ;  /* 0x0002fc00ff0c1b82 */ /* 0x000e660000000800 */
[----:B------:R-:W-:Y:S01]  /*7b50*/  IMAD.U32 R15, RZ, RZ, UR7 ;  /* 0x00000007ff0f7e24 */ /* 0x000fe2000f8e00ff */
[----:B---3--:R-:W-:Y:S01]  /*7b60*/  @P2 R2UR UR4, R8 ;  /* 0x00000000080422ca */ /* 0x008fe200000e0000 */
[----:B------:R-:W-:-:S06]  /*7b70*/  IMAD.U32 R8, RZ, RZ, UR8 ;  /* 0x00000008ff087e24 */ /* 0x000fcc000f8e00ff */
[----:B------:R2:W5:Y:S01]  /*7b80*/  @P0 LDG.E R8, desc[UR52][R14.64] ;  /* 0x000000340e080981 */ /* 0x000562000c1e1900 */
[----:B01----:R-:W-:Y:S07]  /*7b90*/  @P0 BRA `(.L_x_162) ;  /* 0x0000000000100947 */ /* 0x003fee0003800000 */
[----:B------:R-:W-:Y:S05]  /*7ba0*/  @!P2 BRA `(.L_x_162) ;  /* 0x00000000000ca947 */ /* 0x000fea0003800000 */
[----:B------:R-:W3:Y:S04]  /*7bb0*/  LDG.E R9, desc[UR52][R6.64] ;  /* 0x0000003406097981 */ /* 0x000ee8000c1e1900 */
[----:B-----5:R-:W3:Y:S02]  /*7bc0*/  LDG.E R8, desc[UR52][R6.64+0x4] ;  /* 0x0000043406087981 */ /* 0x020ee4000c1e1900 */
[----:B---3--:R-:W-:-:S07]  /*7bd0*/  IMAD.IADD R8, R8, 0x1, -R9 ;  /* 0x0000000108087824 */ /* 0x008fce00078e0a09 */
.L_x_162:
[----:B------:R-:W-:Y:S01]  /*7be0*/  IMAD.U32 R6, RZ, RZ, UR39 ;  /* 0x00000027ff067e24 */ /* 0x000fe2000f8e00ff */
[----:B------:R-:W-:Y:S01]  /*7bf0*/  USHF.R.S32.HI UR14, URZ, 0x1f, UR44 ;  /* 0x0000001f3f0e7899 */ /* 0x000fe2000801142c */
[----:B------:R-:W-:Y:S01]  /*7c00*/  IMAD R9, R22, 0x20, R16 ;  /* 0x0000002016097824 */ /* 0x000fe200078e0210 */
[----:B------:R-:W-:Y:S01]  /*7c10*/  ULDC.64 UR12, c[0x0][0xb90] ;  /* 0x0002e400000c7ab9 */ /* 0x000fe20000000a00 */
[----:B------:R-:W-:Y:S01]  /*7c20*/  IMAD R11, R6, 0xc0, R155 ;  /* 0x000000c0060b7824 */ /* 0x000fe200078e029b */
[----:B------:R-:W-:Y:S01]  /*7c30*/  USHF.R.S32.HI UR9, URZ, 0x1f, UR4 ;  /* 0x0000001f3f097899 */ /* 0x000fe20008011404 */
[----:B------:R-:W-:Y:S01]  /*7c40*/  IMAD.WIDE R4, R9, 0x2, R4 ;  /* 0x0000000209047825 */ /* 0x000fe200078e0204 */
[----:B------:R-:W-:Y:S01]  /*7c50*/  UIMAD UR10, UR14, UR12, URZ ;  /* 0x0000000c0e0a72a4 */ /* 0x000fe2000f8e023f */
[----:B------:R-:W0:Y:S01]  /*7c60*/  @P1 LDC R47, c[0x0][0xbec] ;  /* 0x0002fb00ff2f1b82 */ /* 0x000e220000000800 */
[----:B------:R-:W-:Y:S01]  /*7c70*/  UMOV UR8, UR4 ;  /* 0x0000000400087c82 */ /* 0x000fe20008000000 */
[----:B------:R-:W-:Y:S01]  /*7c80*/  @P1 IMAD.HI.U32 R7, R11, R10, RZ ;  /* 0x0000000a0b071227 */ /* 0x000fe200078e00ff */
[----:B------:R-:W-:Y:S01]  /*7c90*/  USEL UR40, UR40, URZ, !UP0 ;  /* 0x0000003f28287287 */ /* 0x000fe2000c000000 */
[----:B------:R-:W-:Y:S01]  /*7ca0*/  IADD3 R21, P2, R4, 0x1800, RZ ;  /* 0x0000180004157810 */ /* 0x000fe20007f5e0ff */
[----:B------:R-:W-:Y:S01]  /*7cb0*/  UIMAD.WIDE.U32 UR6, UR44, UR12, UR8 ;  /* 0x0000000c2c0672a5 */ /* 0x000fe2000f8e0008 */
[----:B------:R-:W-:Y:S01]  /*7cc0*/  IMAD.MOV.U32 R6, RZ, RZ, R11 ;  /* 0x000000ffff067224 */ /* 0x000fe200078e000b */
[----:B------:R-:W-:Y:S01]  /*7cd0*/  UIMAD UR10, UR44, UR13, UR10 ;  /* 0x0000000d2c0a72a4 */ /* 0x000fe2000f8e020a */
[----:B------:R-:W-:Y:S01]  /*7ce0*/  @P1 SHF.R.U32.HI R6, RZ, R12, R7 ;  /* 0x0000000cff061219 */ /* 0x000fe20000011607 */
[----:B------:R-:W-:Y:S01]  /*7cf0*/  USEL UR41, UR41, URZ, !UP0 ;  /* 0x0000003f29297287 */ /* 0x000fe2000c000000 */
[----:B--2---:R-:W-:Y:S01]  /*7d00*/  IMAD.U32 R14, RZ, RZ, UR39 ;  /* 0x00000027ff0e7e24 */ /* 0x004fe2000f8e00ff */
[----:B------:R-:W-:Y:S01]  /*7d10*/  ULDC.64 UR12, c[0x0][0xb98] ;  /* 0x0002e600000c7ab9 */ /* 0x000fe20000000a00 */
[----:B------:R-:W-:Y:S01]  /*7d20*/  UIADD3 UR7, UR7, UR10, URZ ;  /* 0x0000000a07077290 */ /* 0x000fe2000fffe03f */
[--C-:B------:R-:W-:Y:S01]  /*7d30*/  IMAD.MOV R10, RZ, RZ, -R6.reuse ;  /* 0x000000ffff0a7224 */ /* 0x100fe200078e0a06 */
[----:B------:R-:W-:Y:S01]  /*7d40*/  UIMAD UR8, UR40, UR12, URZ ;  /* 0x0000000c280872a4 */ /* 0x000fe2000f8e023f */
[----:B------:R-:W-:Y:S01]  /*7d50*/  SHF.R.S32.HI R7, RZ, 0x1f, R6 ;  /* 0x0000001fff077819 */ /* 0x000fe20000011406 */
[----:B------:R-:W-:Y:S01]  /*7d60*/  UIMAD.WIDE.U32 UR6, UR41, UR12, UR6 ;  /* 0x0000000c290672a5 */ /* 0x000fe2000f8e0006 */
[----:B------:R-:W-:Y:S01]  /*7d70*/  IMAD R9, R41, R10, R11 ;  /* 0x0000000a29097224 */ /* 0x000fe200078e020b */
[----:B------:R-:W-:Y:S01]  /*7d80*/  UIMAD UR8, UR41, UR13, UR8 ;  /* 0x0000000d290872a4 */ /* 0x000fe2000f8e0208 */
[----:B------:R-:W-:Y:S01]  /*7d90*/  LOP3.LUT R20, R21, 0x180, RZ, 0xc0, !PT ;  /* 0x0000018015147812 */ /* 0x000fe200078ec0ff */
[----:B------:R-:W-:Y:S01]  /*7da0*/  IMAD R14, R14, 0xc0, R153 ;  /* 0x000000c00e0e7824 */ /* 0x000fe200078e0299 */
[----:B------:R-:W-:Y:S01]  /*7db0*/  IADD3 R29, P6, R4, 0x3000, RZ ;  /* 0x00003000041d7810 */ /* 0x000fe20007fde0ff */
[----:B-----5:R-:W-:Y:S01]  /*7dc0*/  IMAD R45, R8, R41, RZ ;  /* 0x00000029082d7224 */ /* 0x020fe200078e02ff */
[----:B------:R-:W-:Y:S01]  /*7dd0*/  IADD3 R6, P0, R6, UR6, RZ ;  /* 0x0000000606067c10 */ /* 0x000fe2000ff1e0ff */
[----:B------:R-:W-:Y:S01]  /*7de0*/  IMAD.U32 R12, RZ, RZ, UR8 ;  /* 0x00000008ff0c7e24 */ /* 0x000fe2000f8e00ff */
[----:B------:R-:W-:Y:S01]  /*7df0*/  SHF.R.S32.HI R10, RZ, 0x1f, R9 ;  /* 0x0000001fff0a7819 */ /* 0x000fe20000011409 */
[----:B------:R-:W-:Y:S01]  /*7e00*/  ULDC.64 UR10, c[0x0][0xaa0] ;  /* 0x0002a800000a7ab9 */ /* 0x000fe20000000a00 */
[----:B------:R-:W-:-:S02]  /*7e10*/  SHF.R.U64 R20, R20, 0x3, RZ ;  /* 0x0000000314147819 */ /* 0x000fc400000012ff */
[----:B------:R-:W-:Y:S01]  /*7e20*/  IADD3.X R7, R7, UR7, R12, P0, !PT ;  /* 0x0000000707077c10 */ /* 0x000fe200087fe40c */
[----:B------:R-:W-:Y:S01]  /*7e30*/  ULDC.64 UR6, c[0x0][0xb88] ;  /* 0x0002e20000067ab9 */ /* 0x000fe20000000a00 */
[----:B------:R-:W-:Y:S01]  /*7e40*/  LOP3.LUT R20, R20, R21, RZ, 0x3c, !PT ;  /* 0x0000001514147212 */ /* 0x000fe200078e3cff */
[----:B------:R-:W-:Y:S01]  /*7e50*/  IMAD R10, R10, UR6, RZ ;  /* 0x000000060a0a7c24 */ /* 0x000fe2000f8e02ff */
[C---:B------:R-:W-:Y:S01]  /*7e60*/  IADD3 R13, P5, R4.reuse, 0x4800, RZ ;  /* 0x00004800040d7810 */ /* 0x040fe20007fbe0ff */
[----:B------:R-:W-:Y:S01]  /*7e70*/  IMAD.WIDE.U32 R6, R9, UR6, R6 ;  /* 0x0000000609067c25 */ /* 0x000fe2000f8e0006 */
[----:B------:R-:W-:Y:S02]  /*7e80*/  IADD3 R33, P4, R4, 0x6000, RZ ;  /* 0x0000600004217810 */ /* 0x000fe40007f9e0ff */
[----:B------:R-:W-:Y:S01]  /*7e90*/  LOP3.LUT R28, R29, 0x180, RZ, 0xc0, !PT ;  /* 0x000001801d1c7812 */ /* 0x000fe200078ec0ff */
[----:B------:R-:W-:Y:S01]  /*7ea0*/  IMAD R11, R9, UR7, R10 ;  /* 0x00000007090b7c24 */ /* 0x000fe2000f8e020a */
[----:B------:R-:W-:Y:S01]  /*7eb0*/  ULDC.64 UR6, c[0x0][0xb50] ;  /* 0x0002d40000067ab9 */ /* 0x000fe20000000a00 */
[----:B------:R-:W-:Y:S01]  /*7ec0*/  IMAD.X R21, RZ, RZ, R5, P2 ;  /* 0x000000ffff157224 */ /* 0x000fe200010e0605 */
[----:B------:R-:W-:Y:S01]  /*7ed0*/  LEA R10, P0, R6, UR6, 0x2 ;  /* 0x00000006060a7c11 */ /* 0x000fe2000f8010ff */
[----:B------:R-:W-:Y:S01]  /*7ee0*/  IMAD.IADD R7, R7, 0x1, R11 ;  /* 0x0000000107077824 */ /* 0x000fe200078e020b */
[----:B------:R-:W-:-:S02]  /*7ef0*/  LOP3.LUT R9, R4, 0x180, RZ, 0xc0, !PT ;  /* 0x0000018004097812 */ /* 0x000fc400078ec0ff */
[----:B------:R-:W-:Y:S01]  /*7f00*/  LOP3.LUT R12, R13, 0x180, RZ, 0xc0, !PT ;  /* 0x000001800d0c7812 */ /* 0x000fe200078ec0ff */
[----:B------:R-:W-:Y:S01]  /*7f10*/  SHFL.IDX PT, R36, R10, RZ, 0x1c1f ;  /* 0x001c1fff0a247589 */ /* 0x000fe200000e0000 */
[----:B------:R-:W-:Y:S01]  /*7f20*/  LEA.HI.X R11, R6, UR7, R7, 0x2, P0 ;  /* 0x00000007060b7c11 */ /* 0x000fe200080f1407 */
[----:B------:R-:W-:Y:S01]  /*7f30*/  VIADD R6, R14, 0x8 ;  /* 0x000000080e067836 */ /* 0x000fe20000000000 */
[----:B------:R-:W-:Y:S01]  /*7f40*/  LOP3.LUT P0, RZ, R23, 0x3, RZ, 0xc0, !PT ;  /* 0x0000000317ff7812 */ /* 0x000fe2000780c0ff */
[----:B------:R-:W-:Y:S01]  /*7f50*/  SHFL.IDX PT, R38, R10, 0x1, 0x1c1f ;  /* 0x003c1f000a267f89 */ /* 0x000fe200000e0000 */
[----:B------:R-:W-:Y:S02]  /*7f60*/  IADD3 R7, P3, R4, 0x7800, RZ ;  /* 0x0000780004077810 */ /* 0x000fe40007f7e0ff */
[-C--:B------:R-:W-:Y:S01]  /*7f70*/  ISETP.GE.OR P2, PT, R14, R45.reuse, P0 ;  /* 0x0000002d0e00720c */ /* 0x080fe20000746670 */
[----:B------:R-:W1:Y:S01]  /*7f80*/  SHFL.IDX PT, R37, R11, RZ, 0x1c1f ;  /* 0x001c1fff0b257589 */ /* 0x000e6200000e0000 */
[----:B------:R-:W-:-:S02]  /*7f90*/  ISETP.GE.OR P0, PT, R6, R45, P0 ;  /* 0x0000002d0600720c */ /* 0x000fc40000706670 */
[----:B------:R-:W-:Y:S01]  /*7fa0*/  SHF.R.U64 R9, R9, 0x3, RZ ;  /* 0x0000000309097819 */ /* 0x000fe200000012ff */
[----:B------:R-:W2:Y:S01]  /*7fb0*/  SHFL.IDX PT, R39, R11, 0x1, 0x1c1f ;  /* 0x003c1f000b277f89 */ /* 0x000ea200000e0000 */
[----:B------:R-:W-:Y:S01]  /*7fc0*/  LOP3.LUT R32, R33, 0x180, RZ, 0xc0, !PT ;  /* 0x0000018021207812 */ /* 0x000fe200078ec0ff */
[----:B------:R-:W-:Y:S01]  /*7fd0*/  UIMAD UR8, UR9, UR10, URZ ;  /* 0x0000000a090872a4 */ /* 0x000fe2000f8e023f */
[----:B------:R-:W-:Y:S02]  /*7fe0*/  LOP3.LUT R6, R7, 0x180, RZ, 0xc0, !PT ;  /* 0x0000018007067812 */ /* 0x000fe400078ec0ff */
[----:B------:R-:W-:Y:S02]  /*7ff0*/  SHF.R.U64 R28, R28, 0x3, RZ ;  /* 0x000000031c1c7819 */ /* 0x000fe400000012ff */
[----:B------:R-:W-:Y:S01]  /*8000*/  SHF.R.U64 R12, R12, 0x3, RZ ;  /* 0x000000030c0c7819 */ /* 0x000fe200000012ff */
[----:B------:R-:W-:Y:S01]  /*8010*/  UIMAD.WIDE.U32 UR6, UR4, UR10, URZ ;  /* 0x0000000a040672a5 */ /* 0x000fe2000f8e003f */
[----:B------:R-:W-:Y:S01]  /*8020*/  LOP3.LUT R8, R9, R4, RZ, 0x3c, !PT ;  /* 0x0000000409087212 */ /* 0x000fe200078e3cff */
[--C-:B------:R-:W-:Y:S01]  /*8030*/  IMAD.X R25, RZ, RZ, R5.reuse, P3 ;  /* 0x000000ffff197224 */ /* 0x100fe200018e0605 */
[----:B------:R-:W-:Y:S01]  /*8040*/  SHF.R.U64 R32, R32, 0x3, RZ ;  /* 0x0000000320207819 */ /* 0x000fe200000012ff */
[----:B-1----:R-:W-:Y:S01]  /*8050*/  @!P2 ST.E desc[UR52][R36.64], R0 ;  /* 0x000000002400a985 */ /* 0x002fe2000c101934 */
[----:B------:R-:W-:Y:S01]  /*8060*/  SHF.R.U64 R4, R6, 0x3, RZ ;  /* 0x0000000306047819 */ /* 0x000fe200000012ff */
[----:B------:R-:W-:Y:S01]  /*8070*/  UIMAD UR8, UR4, UR11, UR8 ;  /* 0x0000000b040872a4 */ /* 0x000fe2000f8e0208 */
[----:B------:R-:W-:Y:S01]  /*8080*/  LOP3.LUT R28, R28, R29, RZ, 0x3c, !PT ;  /* 0x0000001d1c1c7212 */ /* 0x000fe200078e3cff */
[----:B--2---:R1:W-:Y:S01]  /*8090*/  @!P0 ST.E desc[UR52][R38.64], R2 ;  /* 0x0000000226008985 */ /* 0x0043e2000c101934 */
[----:B------:R-:W-:Y:S01]  /*80a0*/  LOP3.LUT R12, R12, R13, RZ, 0x3c, !PT ;  /* 0x0000000d0c0c7212 */ /* 0x000fe200078e3cff */
[--C-:B------:R-:W-:Y:S01]  /*80b0*/  IMAD.X R29, RZ, RZ, R5.reuse, P6 ;  /* 0x000000ffff1d7224 */ /* 0x100fe200030e0605 */
[----:B------:R-:W-:Y:S01]  /*80c0*/  LOP3.LUT R32, R32, R33, RZ, 0x3c, !PT ;  /* 0x0000002120207212 */ /* 0x000fe200078e3cff */
[--C-:B------:R-:W-:Y:S01]  /*80d0*/  IMAD.X R13, RZ, RZ, R5.reuse, P5 ;  /* 0x000000ffff0d7224 */ /* 0x100fe200028e0605 */
[----:B------:R-:W-:Y:S01]  /*80e0*/  LOP3.LUT R24, R4, R7, RZ, 0x3c, !PT ;  /* 0x0000000704187212 */ /* 0x000fe200078e3cff */
[--C-:B------:R-:W-:Y:S01]  /*80f0*/  IMAD.X R33, RZ, RZ, R5.reuse, P4 ;  /* 0x000000ffff217224 */ /* 0x100fe200020e0605 */
[----:B------:R-:W-:Y:S01]  /*8100*/  ULDC.64 UR10, c[0x0][0xae8] ;  /* 0x0002ba00000a7ab9 */ /* 0x000fe20000000a00 */
[----:B------:R-:W-:Y:S01]  /*8110*/  IMAD.MOV.U32 R9, RZ, RZ, R5 ;  /* 0x000000ffff097224 */ /* 0x000fe200078e0005 */
[----:B------:R-:W-:Y:S01]  /*8120*/  UIADD3 UR7, UR7, UR8, URZ ;  /* 0x0000000807077290 */ /* 0x000fe2000fffe03f */
[----:B------:R2:W5:Y:S01]  /*8130*/  LD.E.128 R4, desc[UR52][R20.64] ;  /* 0x0000003414047980 */ /* 0x000562000c101d00 */
[----:B-1----:R-:W1:Y:S01]  /*8140*/  @P1 LDC R39, c[0x0][0xbf0] ;  /* 0x0002fc00ff271b82 */ /* 0x002e620000000800 */
[----:B------:R-:W-:Y:S01]  /*8150*/  IMAD R0, R19, 0x60, R22 ;  /* 0x0000006013007824 */ /* 0x000fe200078e0216 */
[----:B------:R-:W-:Y:S01]  /*8160*/  UIMAD UR4, UR14, UR10, URZ ;  /* 0x0000000a0e0472a4 */ /* 0x000fe2000f8e023f */
[----:B------:R-:W5:Y:S01]  /*8170*/  LD.E.128 R8, desc[UR52][R8.64] ;  /* 0x0000003408087980 */ /* 0x000f62000c101d00 */
[----:B------:R-:W-:-:S03]  /*8180*/  ULDC.64 UR8, c[0x0][0xaf0] ;  /* 0x0002bc0000087ab9 */ /* 0x000fc60000000a00 */
[----:B------:R-:W5:Y:S01]  /*8190*/  LD.E.128 R28, desc[UR52][R28.64] ;  /* 0x000000341c1c7980 */ /* 0x000f62000c101d00 */
[----:B--2---:R-:W-:Y:S01]  /*81a0*/  IMAD.U32 R21, RZ, RZ, UR39 ;  /* 0x00000027ff157e24 */ /* 0x004fe2000f8e00ff */
[----:B------:R-:W-:Y:S02]  /*81b0*/  UIMAD UR4, UR44, UR11, UR4 ;  /* 0x0000000b2c0472a4 */ /* 0x000fe4000f8e0204 */
[----:B------:R-:W-:Y:S01]  /*81c0*/  UIMAD.WIDE.U32 UR6, UR44, UR10, UR6 ;  /* 0x0000000a2c0672a5 */ /* 0x000fe2000f8e0006 */
[----:B------:R-:W-:Y:S01]  /*81d0*/  IMAD R36, R21, 0xc0, R0 ;  /* 0x000000c015247824 */ /* 0x000fe200078e0200 */
[----:B------:R-:W5:Y:S02]  /*81e0*/  LD.E.128 R12, desc[UR52][R12.64] ;  /* 0x000000340c0c7980 */ /* 0x000f64000c101d00 */
[----:B------:R-:W-:Y:S01]  /*81f0*/  UIADD3 UR7, UR7, UR4, URZ ;  /* 0x0000000407077290 */ /* 0x000fe2000fffe03f */
[----:B0-----:R-:W-:Y:S01]  /*8200*/  @P1 IMAD.HI.U32 R0, R36, R47, RZ ;  /* 0x0000002f24001227 */ /* 0x001fe200078e00ff */
[----:B------:R-:W-:Y:S01]  /*8210*/  UIMAD UR4, UR40, UR8, URZ ;  /* 0x00000008280472a4 */ /* 0x000fe2000f8e023f */
[----:B------:R-:W5:Y:S02]  /*8220*/  LD.E.128 R32, desc[UR52][R32.64] ;  /* 0x0000003420207980 */ /* 0x000f64000c101d00 */
[----:B------:R-:W-:Y:S01]  /*8230*/  IMAD.MOV.U32 R37, RZ, RZ, R36 ;  /* 0x000000ffff257224 */ /* 0x000fe200078e0024 */
[----:B------:R-:W-:Y:S01]  /*8240*/  UIMAD UR4, UR41, UR9, UR4 ;  /* 0x00000009290472a4 */ /* 0x000fe2000f8e0204 */
[----:B------:R-:W5:Y:S01]  /*8250*/  LD.E.128 R24, desc[UR52][R24.64] ;  /* 0x0000003418187980 */ /* 0x000f62000c101d00 */
[----:B------:R-:W-:Y:S01]  /*8260*/  UIMAD.WIDE.U32 UR6, UR41, UR8, UR6 ;  /* 0x00000008290672a5 */ /* 0x000fe2000f8e0006 */
[----:B-1----:R-:W-:-:S02]  /*8270*/  @P1 SHF.R.U32.HI R37, RZ, R39, R0 ;  /* 0x00000027ff251219 */ /* 0x002fc40000011600 */
[----:B------:R-:W-:Y:S01]  /*8280*/  ULDC.64 UR8, c[0x0][0xae0] ;  /* 0x0002b80000087ab9 */ /* 0x000fe20000000a00 */
[----:B------:R-:W-:Y:S01]  /*8290*/  UIADD3 UR4, UR7, UR4, URZ ;  /* 0x0000000407047290 */ /* 0x000fe2000fffe03f */
[--C-:B------:R-:W-:Y:S01]  /*82a0*/  SHF.R.S32.HI R0, RZ, 0x1f, R37.reuse ;  /* 0x0000001fff007819 */ /* 0x100fe20000011425 */
[----:B------:R-:W-:Y:S01]  /*82b0*/  IMAD.MOV R2, RZ, RZ, -R37 ;  /* 0x000000ffff027224 */ /* 0x000fe200078e0a25 */
[----:B------:R-:W-:Y:S01]  /*82c0*/  @!PT LDS RZ, [RZ] ;  /* 0x00000000fffff984 */ /* 0x000fe20000000800 */
[----:B------:R-:W-:Y:S01]  /*82d0*/  @!PT LDS RZ, [RZ] ;  /* 0x00000000fffff984 */ /* 0x000fe20000000800 */
[----:B------:R-:W-:Y:S01]  /*82e0*/  @!PT LDS RZ, [RZ] ;  /* 0x00000000fffff984 */ /* 0x000fe20000000800 */
[----:B------:R-:W-:Y:S01]  /*82f0*/  @!PT LDS RZ, [RZ] ;  /* 0x00000000fffff984 */ /* 0x000fe20000000800 */
[----:B------:R0:W-:Y:S06]  /*8300*/  MEMBAR.ALL.CTA ;  /* 0x0000000000007992 */ /* 0x0001ec0000008000 */
[----:B0-----:R-:W0:Y:S01]  /*8310*/  FENCE.VIEW.ASYNC.S ;  /* 0x00000000000073c6 */ /* 0x001e220000000000 */
[----:B------:R-:W-:-:S02]  /*8320*/  IMAD.U32 R21, RZ, RZ, UR7 ;  /* 0x00000007ff157e24 */ /* 0x000fc4000f8e00ff */
[----:B------:R-:W-:Y:S02]  /*8330*/  IMAD R0, R0, UR8, RZ ;  /* 0x0000000800007c24 */ /* 0x000fe4000f8e02ff */
[----:B------:R-:W-:Y:S02]  /*8340*/  IMAD R39, R41, R2, R36 ;  /* 0x0000000229277224 */ /* 0x000fe400078e0224 */
[----:B------:R-:W-:Y:S01]  /*8350*/  IMAD.U32 R20, RZ, RZ, UR6 ;  /* 0x00000006ff147e24 */ /* 0x000fe2000f8e00ff */
[----:B------:R-:W-:Y:S01]  /*8360*/  ULDC.64 UR6, c[0x0][0xad8] ;  /* 0x0002b60000067ab9 */ /* 0x000fe20000000a00 */
[----:B------:R-:W-:Y:S02]  /*8370*/  IMAD.U32 R21, RZ, RZ, UR4 ;  /* 0x00000004ff157e24 */ /* 0x000fe4000f8e00ff */
[C---:B------:R-:W-:Y:S01]  /*8380*/  IMAD R41, R37.reuse, UR9, R0 ;  /* 0x0000000925297c24 */ /* 0x040fe2000f8e0200 */
[----:B------:R-:W-:Y:S01]  /*8390*/  SHF.R.S32.HI R0, RZ, 0x1f, R39 ;  /* 0x0000001fff007819 */ /* 0x000fe20000011427 */
[----:B------:R-:W-:-:S04]  /*83a0*/  IMAD.WIDE.U32 R20, R37, UR8, R20 ;  /* 0x0000000825147c25 */ /* 0x000fc8000f8e0014 */
[----:B------:R-:W-:Y:S02]  /*83b0*/  IMAD.IADD R21, R21, 0x1, R41 ;  /* 0x0000000115157824 */ /* 0x000fe400078e0229 */
[----:B------:R-:W-:Y:S02]  /*83c0*/  IMAD R0, R0, UR6, RZ ;  /* 0x0000000600007c24 */ /* 0x000fe4000f8e02ff */
[----:B------:R-:W-:Y:S02]  /*83d0*/  IMAD.U32 R41, RZ, RZ, UR39 ;  /* 0x00000027ff297e24 */ /* 0x000fe4000f8e00ff */
[----:B------:R-:W-:Y:S02]  /*83e0*/  IMAD R37, R39, UR7, R0 ;  /* 0x0000000727257c24 */ /* 0x000fe4000f8e0200 */
[----:B------:R-:W-:Y:S02]  /*83f0*/  IMAD R0, R41, 0xc0, R22 ;  /* 0x000000c029007824 */ /* 0x000fe400078e0216 */
[----:B------:R-:W-:Y:S01]  /*8400*/  IMAD.WIDE.U32 R20, R39, UR6, R20 ;  /* 0x0000000627147c25 */ /* 0x000fe2000f8e0014 */
[----:B------:R-:W-:-:S02]  /*8410*/  ULDC.64 UR6, c[0x0][0xa80] ;  /* 0x0002a00000067ab9 */ /* 0x000fc40000000a00 */
[----:B------:R-:W-:Y:S01]  /*8420*/  ISETP.GE.AND P0, PT, R0, R45, PT ;  /* 0x0000002d0000720c */ /* 0x000fe20003f06270 */
[----:B------:R-:W-:Y:S01]  /*8430*/  IMAD.IADD R21, R21, 0x1, R37 ;  /* 0x0000000115157824 */ /* 0x000fe200078e0225 */
[----:B------:R-:W-:Y:S01]  /*8440*/  LEA R40, P1, R20, UR6, 0x1 ;  /* 0x0000000614287c11 */ /* 0x000fe2000f8208ff */
[----:B------:R-:W-:-:S03]  /*8450*/  VIADD R3, R3, 0x19c20 ;  /* 0x00019c2003037836 */ /* 0x000fc60000000000 */
[----:B------:R-:W-:Y:S02]  /*8460*/  LEA.HI.X R41, R20, UR7, R21, 0x1, P1 ;  /* 0x0000000714297c11 */ /* 0x000fe400088f0c15 */
[----:B------:R-:W-:Y:S01]  /*8470*/  PRMT R3, RZ, 0x654, R3 ;  /* 0x00000654ff037816 */ /* 0x000fe20000000003 */
[----:B0-----:R0:W1:Y:S01]  /*8480*/  SHFL.IDX PT, R20, R40, RZ, 0x1c1f ;  /* 0x001c1fff28147589 */ /* 0x00106200000e0000 */
[----:B------:R-:W-:Y:S02]  /*8490*/  BSSY B1, `(.L_x_163) ;  /* 0x0000011000017945 */ /* 0x000fe40003800000 */
[----:B------:R0:W-:Y:S01]  /*84a0*/  SYNCS.ARRIVE.TRANS64.RED.A1T0 RZ, [R3+URZ], RZ ;  /* 0x000000ff03ff79a7 */ /* 0x0001e2000810043f */
[----:B------:R0:W2:Y:S01]  /*84b0*/  SHFL.IDX PT, R21, R41, RZ, 0x1c1f ;  /* 0x001c1fff29157589 */ /* 0x0000a200000e0000 */
[----:B------:R-:W-:Y:S01]  /*84c0*/  SHF.R.S32.HI R42, RZ, 0x1f, R17 ;  /* 0x0000001fff2a7819 */ /* 0x000fe20000011411 */
[----:B------:R-:W-:Y:S06]  /*84d0*/  @P0 BRA `(.L_x_164) ;  /* 0x0000000000300947 */ /* 0x000fec0003800000 */
[----:B------:R-:W-:Y:S02]  /*84e0*/  ULDC UR4, c[0x0][0xac8] ;  /* 0x0002b20000047ab9 */ /* 0x000fe40000000800 */
[----:B------:R-:W-:Y:S02]  /*84f0*/  ISETP.GE.AND P1, PT, R17, UR4, PT ;  /* 0x0000000411007c0c */ /* 0x000fe4000bf26270 */
[----:B------:R-:W-:Y:S02]  /*8500*/  ISETP.GE.AND P2, PT, R18, UR4, PT ;  /* 0x0000000412007c0c */ /* 0x000fe4000bf46270 */
[----:B------:R-:W-:-:S09]  /*8510*/  ISETP.GE.AND P0, PT, R16, UR4, PT ;  /* 0x0000000410007c0c */ /* 0x000fd2000bf06270 */
[CC--:B-1----:R-:W-:Y:S02]  /*8520*/  @!P1 LEA R36, P3, R17.reuse, R20.reuse, 0x1 ;  /* 0x0000001411249211 */ /* 0x0c2fe400078608ff */
[----:B------:R-:W-:Y:S02]  /*8530*/  @!P2 LEA R38, P4, R18, R20, 0x1 ;  /* 0x000000141226a211 */ /* 0x000fe400078808ff */
[----:B0-2---:R-:W-:Y:S01]  /*8540*/  @!P0 IMAD.WIDE R2, R16, 0x2, R20 ;  /* 0x0000000210028825 */ /* 0x005fe200078e0214 */
[-C--:B------:R-:W-:Y:S02]  /*8550*/  @!P1 LEA.HI.X R37, R17, R21.reuse, R42, 0x1, P3 ;  /* 0x0000001511259211 */ /* 0x080fe400018f0c2a */
[----:B------:R-:W-:Y:S02]  /*8560*/  @!P2 LEA.HI.X R39, R18, R21, R157, 0x1, P4 ;  /* 0x000000151227a211 */ /* 0x000fe400020f0c9d */
[----:B-----5:R3:W-:Y:S04]  /*8570*/  @!P0 ST.E.128 desc[UR52][R2.64], R8 ;  /* 0x0000000802008985 */ /* 0x0207e8000c101d34 */
[----:B------:R3:W-:Y:S04]  /*8580*/  @!P1 ST.E.128 desc[UR52][R36.64], R28 ;  /* 0x0000001c24009985 */ /* 0x0007e8000c101d34 */
[----:B------:R3:W-:Y:S02]  /*8590*/  @!P2 ST.E.128 desc[UR52][R38.64], R32 ;  /* 0x000000202600a985 */ /* 0x0007e4000c101d34 */
.L_x_164:
[----:B------:R-:W-:Y:S05]  /*85a0*/  BSYNC B1 ;  /* 0x0000000000017941 */ /* 0x000fea0003800000 */
.L_x_163:
[----:B------:R-:W-:Y:S01]  /*85b0*/  VIADD R0, R0, 0x60 ;  /* 0x0000006000007836 */ /* 0x000fe20000000000 */
[----:B---3-5:R3:W4:Y:S04]  /*85c0*/  SHFL.IDX PT, R9, R41, 0x1, 0x1c1f ;  /* 0x003c1f0029097f89 */ /* 0x02872800000e0000 */
[----:B------:R-:W-:Y:S01]  /*85d0*/  ISETP.GE.AND P0, PT, R0, R45, PT ;  /* 0x0000002d0000720c */ /* 0x000fe20003f06270 */
[----:B------:R3:W0:-:S12]  /*85e0*/  SHFL.IDX PT, R8, R40, 0x1, 0x1c1f ;  /* 0x003c1f0028087f89 */ /* 0x00061800000e0000 */
[----:B---3--:R-:W-:Y:S05]  /*85f0*/  @P0 BRA `(.L_x_165) ;  /* 0x0000000800c40947 */ /* 0x008fea0003800000 */
[----:B------:R-:W-:Y:S02]  /*8600*/  ULDC UR4, c[0x0][0xac8] ;  /* 0x0002b20000047ab9 */ /* 0x000fe40000000800 */
[----:B------:R-:W-:Y:S02]  /*8610*/  ISETP.GE.AND P2, PT, R17, UR4, PT ;  /* 0x0000000411007c0c */ /* 0x000fe4000bf46270 */
[----:B------:R-:W-:-:S11]  /*8620*/  ISETP.GE.AND P1, PT, R16, UR4, PT ;  /* 0x0000000410007c0c */ /* 0x000fd6000bf26270 */
[C---:B0-----:R-:W-:Y:S02]  /*8630*/  @!P2 LEA R10, P0, R17.reuse, R8, 0x1 ;  /* 0x00000008110aa211 */ /* 0x041fe400078008ff */
[----:B----4-:R-:W-:Y:S02]  /*8640*/  @!P1 IMAD.WIDE R2, R16, 0x2, R8 ;  /* 0x0000000210029825 */ /* 0x010fe400078e0208 */
[----:B------:R-:W-:Y:S02]  /*8650*/  @!P2 LEA.HI.X R11, R17, R9, R42, 0x1, P0 ;  /* 0x00000009110ba211 */ /* 0x000fe400000f0c2a */
[----:B------:R-:W-:Y:S01]  /*8660*/  ISETP.GE.AND P0, PT, R18, UR4, PT ;  /* 0x0000000412007c0c */ /* 0x000fe2000bf06270 */
[----:B------:R3:W-:Y:S04]  /*8670*/  @!P1 ST.E.128 desc[UR52][R2.64], R4 ;  /* 0x0000000402009985 */ /* 0x0007e8000c101d34 */
[----:B------:R3:W-:Y:S08]  /*8680*/  @!P2 ST.E.128 desc[UR52][R10.64], R12 ;  /* 0x0000000c0a00a985 */ /* 0x0007f0000c101d34 */
[----:B------:R-:W-:Y:S05]  /*8690*/  @P0 BRA `(.L_x_165) ;  /* 0x00000008009c0947 */ /* 0x000fea0003800000 */
[----:B---3--:R-:W-:-:S04]  /*86a0*/  LEA R2, P0, R18, R8, 0x1 ;  /* 0x0000000812027211 */ /* 0x008fc800078008ff */
[----:B------:R-:W-:-:S05]  /*86b0*/  LEA.HI.X R3, R18, R9, R157, 0x1, P0 ;  /* 0x0000000912037211 */ /* 0x000fca00000f0c9d */
[----:B------:R0:W-:Y:S01]  /*86c0*/  ST.E.128 desc[UR52][R2.64], R24 ;  /* 0x0000001802007985 */ /* 0x0001e2000c101d34 */
[----:B------:R-:W-:Y:S05]  /*86d0*/  BRA `(.L_x_165) ;  /* 0x00000008008c7947 */ /* 0x000fea0003800000 */
.L_x_161:
[----:B------:R-:W-:Y:S01]  /*86e0*/  ULDC.64 UR6, c[0x0][0xc00] ;  /* 0x0003000000067ab9 */ /* 0x000fe20000000a00 */
[----:B------:R-:W-:Y:S01]  /*86f0*/  ULDC UR4, c[0x0][0xa88] ;  /* 0x0002a20000047ab9 */ /* 0x000fe20000000800 */
[----:B------:R-:W-:Y:S01]  /*8700*/  UISETP.NE.U32.AND UP0, UPT, UR6, URZ, UPT ;  /* 0x0000003f0600728c */ /* 0x000fe2000bf05070 */
[----:B------:R-:W0:Y:S03]  /*8710*/  LDC R11, c[0x0][0xbe8] ;  /* 0x0002fa00ff0b7b82 */ /* 0x000e260000000800 */
[----:B------:R-:W-:-:S03]  /*8720*/  UISETP.NE.AND.EX UP0, UPT, UR7, URZ, UPT, UP0 ;  /* 0x0000003f0700728c */ /* 0x000fc6000bf05300 */
[----:B------:R-:W-:Y:S02]  /*8730*/  ULDC.64 UR6, c[0x0][0xc00] ;  /* 0x0003000000067ab9 */ /* 0x000fe40000000a00 */
[----:B------:R-:W-:Y:S01]  /*8740*/  UIMAD.WIDE UR6, UR41, 0x4, UR6 ;  /* 0x00000004290678a5 */ /* 0x000fe2000f8e0206 */
[----:B------:R-:W-:-:S05]  /*8750*/  PLOP3.LUT P2, PT, PT, PT, UP0, 0x80, 0x0 ;  /* 0x000000000000781c */ /* 0x000fca0003f4f008 */
[----:B------:R-:W-:Y:S02]  /*8760*/  IMAD.U32 R2, RZ, RZ, UR6 ;  /* 0x00000006ff027e24 */ /* 0x000fe4000f8e00ff */
[----:B------:R-:W-:Y:S01]  /*8770*/  IMAD.U32 R3, RZ, RZ, UR7 ;  /* 0x00000007ff037e24 */ /* 0x000fe2000f8e00ff */
[----:B------:R-:W-:Y:S02]  /*8780*/  ULDC.64 UR6, c[0x0][0xc08] ;  /* 0x0003020000067ab9 */ /* 0x000fe40000000a00 */
[----:B------:R-:W-:-:S03]  /*8790*/  UISETP.NE.U32.AND UP1, UPT, UR6, URZ, UPT ;  /* 0x0000003f0600728c */ /* 0x000fc6000bf25070 */
[----:B------:R-:W2:Y:S01]  /*87a0*/  @P2 LDG.E R6, desc[UR52][R2.64] ;  /* 0x0000003402062981 */ /* 0x000ea2000c1e1900 */
[----:B------:R-:W-:Y:S01]  /*87b0*/  UISETP.NE.AND.EX UP1, UPT, UR7, URZ, UPT, UP1 ;  /* 0x0000003f0700728c */ /* 0x000fe2000bf25310 */
[----:B------:R-:W-:-:S05]  /*87c0*/  IMAD.U32 R0, RZ, RZ, UR4 ;  /* 0x00000004ff007e24 */ /* 0x000fca000f8e00ff */
[----:B------:R-:W-:-:S05]  /*87d0*/  PLOP3.LUT P3, PT, PT, PT, UP1, 0x80, 0x0 ;  /* 0x000000000000781c */ /* 0x000fca0003f6f018 */
[----:B------:R-:W-:Y:S02]  /*87e0*/  @UP1 ULDC.64 UR6, c[0x0][0xc08] ;  /* 0x0003020000061ab9 */ /* 0x000fe40000000a00 */
[----:B------:R-:W-:-:S06]  /*87f0*/  @UP1 UIMAD.WIDE UR6, UR41, 0x4, UR6 ;  /* 0x00000004290618a5 */ /* 0x000fcc000f8e0206 */
[----:B------:R-:W-:Y:S02]  /*8800*/  IMAD.U32 R4, RZ, RZ, UR6 ;  /* 0x00000006ff047e24 */ /* 0x000fe4000f8e00ff */
[----:B------:R-:W-:-:S05]  /*8810*/  IMAD.U32 R5, RZ, RZ, UR7 ;  /* 0x00000007ff057e24 */ /* 0x000fca000f8e00ff */
[----:B------:R1:W5:Y:S01]  /*8820*/  @P3 LDG.E R0, desc[UR52][R4.64] ;  /* 0x0000003404003981 */ /* 0x000362000c1e1900 */
[----:B0-----:R-:W-:Y:S01]  /*8830*/  ISETP.NE.AND P0, PT, R11, 0x1, PT ;  /* 0x000000010b00780c */ /* 0x001fe20003f05270 */
[----:B------:R-:W-:Y:S01]  /*8840*/  UMOV UR4, URZ ;  /* 0x0000003f00047c82 */ /* 0x000fe20008000000 */
[----:B------:R-:W-:Y:S01]  /*8850*/  USHF.R.S32.HI UR10, URZ, 0x1f, UR44 ;  /* 0x0000001f3f0a7899 */ /* 0x000fe2000801142c */
[----:B------:R-:W0:Y:S10]  /*8860*/  S2R R7, SR_TID.X ;  /* 0x0000000000077919 */ /* 0x000e340000002100 */
[----:B------:R-:W3:Y:S01]  /*8870*/  @P0 LDC R9, c[0x0][0xbec] ;  /* 0x0002fb00ff090b82 */ /* 0x000ee20000000800 */
[----:B0-----:R-:W-:-:S05]  /*8880*/  VIADD R7, R7, 0xffffff80 ;  /* 0xffffff8007077836 */ /* 0x001fca0000000000 */
[----:B------:R-:W-:Y:S02]  /*8890*/  ISETP.GE.AND P1, PT, R7, 0xc0, PT ;  /* 0x000000c00700780c */ /* 0x000fe40003f26270 */
[----:B--2---:R-:W-:-:S13]  /*88a0*/  @P2 R2UR UR4, R6 ;  /* 0x00000000060422ca */ /* 0x004fda00000e0000 */
[----:B------:R-:W-:Y:S01]  /*88b0*/  USHF.R.S32.HI UR9, URZ, 0x1f, UR4 ;  /* 0x0000001f3f097899 */ /* 0x000fe20008011404 */
[----:B-1-3--:R-:W-:Y:S11]  /*88c0*/  @P3 BRA `(.L_x_166) ;  /* 0x0000000000103947 */ /* 0x00aff60003800000 */
[----:B------:R-:W-:Y:S05]  /*88d0*/  @!P2 BRA `(.L_x_166) ;  /* 0x00000000000ca947 */ /* 0x000fea0003800000 */
[----:B------:R-:W2:Y:S04]  /*88e0*/  LDG.E R5, desc[UR52][R2.64] ;  /* 0x0000003402057981 */ /* 0x000ea8000c1e1900 */
[----:B-----5:R-:W2:Y:S02]  /*88f0*/  LDG.E R0, desc[UR52][R2.64+0x4] ;  /* 0x0000043402007981 */ /* 0x020ea4000c1e1900 */
[----:B--2---:R-:W-:-:S07]  /*8900*/  IMAD.IADD R0, R0, 0x1, -R5 ;  /* 0x0000000100007824 */ /* 0x004fce00078e0a05 */
.L_x_166:
[----:B------:R-:W-:Y:S01]  /*8910*/  USEL UR41, UR41, URZ, !UP0 ;  /* 0x0000003f29297287 */ /* 0x000fe2000c000000 */
[----:B------:R-:W-:Y:S01]  /*8920*/  BSSY B1, `(.L_x_167) ;  /* 0x000002d000017945 */ /* 0x000fe20003800000 */
[----:B------:R-:W-:-:S03]  /*8930*/  USEL UR40, UR40, URZ, !UP0 ;  /* 0x0000003f28287287 */ /* 0x000fc6000c000000 */
[----:B------:R-:W-:Y:S09]  /*8940*/  @P1 BRA `(.L_x_168) ;  /* 0x0000000000a81947 */ /* 0x000ff20003800000 */
[----:B------:R-:W0:Y:S01]  /*8950*/  S2R R3, SR_TID.X ;  /* 0x0000000000037919 */ /* 0x000e220000002100 */
[----:B------:R-:W1:Y:S01]  /*8960*/  LDC R7, c[0x0][0xbe8] ;  /* 0x0002fa00ff077b82 */ /* 0x000e620000000800 */
[----:B------:R-:W-:-:S04]  /*8970*/  IMAD.U32 R2, RZ, RZ, UR39 ;  /* 0x00000027ff027e24 */ /* 0x000fc8000f8e00ff */
[----:B0-----:R-:W-:Y:S02]  /*8980*/  IMAD R2, R2, 0xc0, R3 ;  /* 0x000000c002027824 */ /* 0x001fe400078e0203 */
[----:B-1---5:R-:W-:Y:S02]  /*8990*/  IMAD R3, R0, R7, RZ ;  /* 0x0000000700037224 */ /* 0x022fe400078e02ff */
[----:B------:R-:W-:-:S05]  /*89a0*/  VIADD R4, R2, 0xffffff80 ;  /* 0xffffff8002047836 */ /* 0x000fca0000000000 */
[----:B------:R-:W-:-:S13]  /*89b0*/  ISETP.GE.AND P1, PT, R4, R3, PT ;  /* 0x000000030400720c */ /* 0x000fda0003f26270 */
[----:B------:R-:W-:Y:S05]  /*89c0*/  @P1 BRA `(.L_x_168) ;  /* 0x0000000000881947 */ /* 0x000fea0003800000 */
[----:B------:R-:W-:Y:S01]  /*89d0*/  ISETP.NE.AND P1, PT, R7, 0x1, PT ;  /* 0x000000010700780c */ /* 0x000fe20003f25270 */
[----:B------:R-:W-:Y:S01]  /*89e0*/  ULDC.64 UR12, c[0x0][0xb90] ;  /* 0x0002e400000c7ab9 */ /* 0x000fe20000000a00 */
[----:B------:R-:W-:Y:S01]  /*89f0*/  UMOV UR6, UR4 ;  /* 0x0000000400067c82 */ /* 0x000fe20008000000 */
[----:B------:R-:W-:Y:S01]  /*8a00*/  UIMAD UR8, UR10, UR12, URZ ;  /* 0x0000000c0a0872a4 */ /* 0x000fe2000f8e023f */
[----:B------:R-:W-:Y:S01]  /*8a10*/  IMAD.MOV.U32 R2, RZ, RZ, R4 ;  /* 0x000000ffff027224 */ /* 0x000fe200078e0004 */
[----:B------:R-:W-:Y:S02]  /*8a20*/  UMOV UR7, UR9 ;  /* 0x0000000900077c82 */ /* 0x000fe40008000000 */
[----:B------:R-:W-:Y:S02]  /*8a30*/  UIMAD.WIDE.U32 UR6, UR44, UR12, UR6 ;  /* 0x0000000c2c0672a5 */ /* 0x000fe4000f8e0006 */
[----:B------:R-:W-:-:S03]  /*8a40*/  UIMAD UR8, UR44, UR13, UR8 ;  /* 0x0000000d2c0872a4 */ /* 0x000fc6000f8e0208 */
[----:B------:R-:W-:Y:S01]  /*8a50*/  ULDC.64 UR12, c[0x0][0xb98] ;  /* 0x0002e600000c7ab9 */ /* 0x000fe20000000a00 */
[----:B------:R-:W0:Y:S01]  /*8a60*/  @P1 LDC R3, c[0x0][0xbec] ;  /* 0x0002fb00ff031b82 */ /* 0x000e220000000800 */
[----:B------:R-:W-:Y:S02]  /*8a70*/  UIADD3 UR7, UR7, UR8, URZ ;  /* 0x0000000807077290 */ /* 0x000fe4000fffe03f */
[----:B------:R-:W-:Y:S02]  /*8a80*/  UIMAD UR8, UR40, UR12, URZ ;  /* 0x0000000c280872a4 */ /* 0x000fe4000f8e023f */
[----:B------:R-:W-:Y:S02]  /*8a90*/  UIMAD.WIDE.U32 UR6, UR41, UR12, UR6 ;  /* 0x0000000c290672a5 */ /* 0x000fe4000f8e0006 */
[----:B------:R-:W-:Y:S01]  /*8aa0*/  UIMAD UR8, UR41, UR13, UR8 ;  /* 0x0000000d290872a4 */ /* 0x000fe2000f8e0208 */
[----:B------:R-:W1:Y:S02]  /*8ab0*/  @P1 LDC R6, c[0x0][0xbf0] ;  /* 0x0002fc00ff061b82 */ /* 0x000e640000000800 */
[----:B------:R-:W-:Y:S01]  /*8ac0*/  ULDC.64 UR12, c[0x0][0xb88] ;  /* 0x0002e200000c7ab9 */ /* 0x000fe20000000a00 */
[----:B0-----:R-:W-:-:S05]  /*8ad0*/  @P1 IMAD.HI.U32 R3, R4, R3, RZ ;  /* 0x0000000304031227 */ /* 0x001fca00078e00ff */
[----:B-1----:R-:W-:Y:S01]  /*8ae0*/  @P1 SHF.R.U32.HI R2, RZ, R6, R3 ;  /* 0x00000006ff021219 */ /* 0x002fe20000011603 */
[----:B------:R-:W-:-:S03]  /*8af0*/  IMAD.U32 R6, RZ, RZ, UR8 ;  /* 0x00000008ff067e24 */ /* 0x000fc6000f8e00ff */
[--C-:B------:R-:W-:Y:S01]  /*8b00*/  SHF.R.S32.HI R3, RZ, 0x1f, R2.reuse ;  /* 0x0000001fff037819 */ /* 0x100fe20000011402 */
[----:B------:R-:W-:Y:S01]  /*8b10*/  IMAD.MOV R5, RZ, RZ, -R2 ;  /* 0x000000ffff057224 */ /* 0x000fe200078e0a02 */
[----:B------:R-:W-:-:S03]  /*8b20*/  IADD3 R2, P1, R2, UR6, RZ ;  /* 0x0000000602027c10 */ /* 0x000fc6000ff3e0ff */
[----:B------:R-:W-:Y:S01]  /*8b30*/  IMAD R5, R7, R5, R4 ;  /* 0x0000000507057224 */ /* 0x000fe200078e0204 */
[----:B------:R-:W-:Y:S01]  /*8b40*/  IADD3.X R3, R3, UR7, R6, P1, !PT ;  /* 0x0000000703037c10 */ /* 0x000fe20008ffe406 */
[----:B------:R-:W-:-:S03]  /*8b50*/  ULDC.64 UR6, c[0x0][0xb50] ;  /* 0x0002d40000067ab9 */ /* 0x000fc60000000a00 */
[----:B------:R-:W-:Y:S01]  /*8b60*/  SHF.R.S32.HI R4, RZ, 0x1f, R5 ;  /* 0x0000001fff047819 */ /* 0x000fe20000011405 */
[----:B------:R-:W-:-:S04]  /*8b70*/  IMAD.WIDE.U32 R2, R5, UR12, R2 ;  /* 0x0000000c05027c25 */ /* 0x000fc8000f8e0002 */
[----:B------:R-:W-:-:S04]  /*8b80*/  IMAD R4, R4, UR12, RZ ;  /* 0x0000000c04047c24 */ /* 0x000fc8000f8e02ff */
[----:B------:R-:W-:Y:S01]  /*8b90*/  IMAD R7, R5, UR13, R4 ;  /* 0x0000000d05077c24 */ /* 0x000fe2000f8e0204 */
[----:B------:R-:W-:-:S03]  /*8ba0*/  LEA R4, P1, R2, UR6, 0x2 ;  /* 0x0000000602047c11 */ /* 0x000fc6000f8210ff */
[----:B------:R-:W-:-:S05]  /*8bb0*/  IMAD.IADD R3, R3, 0x1, R7 ;  /* 0x0000000103037824 */ /* 0x000fca00078e0207 */
[----:B------:R-:W-:Y:S01]  /*8bc0*/  LEA.HI.X R5, R2, UR7, R3, 0x2, P1 ;  /* 0x0000000702057c11 */ /* 0x000fe200088f1403 */
[----:B------:R-:W-:-:S05]  /*8bd0*/  IMAD.MOV.U32 R3, RZ, RZ, -0x800000 ;  /* 0xff800000ff037424 */ /* 0x000fca00078e00ff */
[----:B------:R0:W-:Y:S02]  /*8be0*/  STG.E desc[UR52][R4.64], R3 ;  /* 0x0000000304007986 */ /* 0x0001e4000c101934 */
.L_x_168:
[----:B------:R-:W-:Y:S05]  /*8bf0*/  BSYNC B1 ;  /* 0x0000000000017941 */ /* 0x000fea0003800000 */
.L_x_167:
[----:B0-----:R-:W0:Y:S01]  /*8c00*/  @P0 LDC R3, c[0x0][0xbf0] ;  /* 0x0002fc00ff030b82 */ /* 0x001e220000000800 */
[----:B------:R-:W-:Y:S01]  /*8c10*/  ULDC.64 UR12, c[0x0][0xaa0] ;  /* 0x0002a800000c7ab9 */ /* 0x000fe20000000a00 */
[----:B------:R-:W-:Y:S01]  /*8c20*/  IMAD.U32 R5, RZ, RZ, UR39 ;  /* 0x00000027ff057e24 */ /* 0x000fe2000f8e00ff */
[----:B------:R-:W-:Y:S01]  /*8c30*/  UIMAD UR8, UR9, UR12, URZ ;  /* 0x0000000c090872a4 */ /* 0x000fe2000f8e023f */
[----:B------:R-:W-:Y:S01]  /*8c40*/  IMAD R2, R19, 0x60, R22 ;  /* 0x0000006013027824 */ /* 0x000fe200078e0216 */
[----:B------:R-:W-:Y:S01]  /*8c50*/  UIMAD.WIDE.U32 UR6, UR4, UR12, URZ ;  /* 0x0000000c040672a5 */ /* 0x000fe2000f8e003f */
[----:B------:R-:W-:Y:S01]  /*8c60*/  BSSY B1, `(.L_x_169) ;  /* 0x0000039000017945 */ /* 0x000fe20003800000 */
[----:B------:R-:W-:Y:S01]  /*8c70*/  UIMAD UR8, UR4, UR13, UR8 ;  /* 0x0000000d040872a4 */ /* 0x000fe2000f8e0208 */
[----:B------:R-:W-:Y:S01]  /*8c80*/  IMAD R4, R5, 0xc0, R2 ;  /* 0x000000c005047824 */ /* 0x000fe200078e0202 */
[----:B------:R-:W-:Y:S01]  /*8c90*/  SHF.R.S32.HI R10, RZ, 0x1f, R17 ;  /* 0x0000001fff0a7819 */ /* 0x000fe20000011411 */
[----:B------:R-:W-:Y:S01]  /*8ca0*/  ULDC.64 UR12, c[0x0][0xae8] ;  /* 0x0002ba00000c7ab9 */ /* 0x000fe20000000a00 */
[----:B------:R-:W-:Y:S01]  /*8cb0*/  UIADD3 UR7, UR7, UR8, URZ ;  /* 0x0000000807077290 */ /* 0x000fe2000fffe03f */
[----:B------:R-:W-:Y:S01]  /*8cc0*/  @P0 IMAD.HI.U32 R2, R4, R9, RZ ;  /* 0x0000000904020227 */ /* 0x000fe200078e00ff */
[----:B------:R-:W-:-:S02]  /*8cd0*/  UIMAD UR4, UR10, UR12, URZ ;  /* 0x0000000c0a0472a4 */ /* 0x000fc4000f8e023f */
[----:B------:R-:W-:Y:S01]  /*8ce0*/  UIMAD.WIDE.U32 UR6, UR44, UR12, UR6 ;  /* 0x0000000c2c0672a5 */ /* 0x000fe2000f8e0006 */
[----:B------:R-:W-:Y:S01]  /*8cf0*/  IMAD.MOV.U32 R5, RZ, RZ, R4 ;  /* 0x000000ffff057224 */ /* 0x000fe200078e0004 */
[----:B------:R-:W-:Y:S01]  /*8d00*/  UIMAD UR4, UR44, UR13, UR4 ;  /* 0x0000000d2c0472a4 */ /* 0x000fe2000f8e0204 */
[----:B------:R-:W-:-:S03]  /*8d10*/  ULDC.64 UR8, c[0x0][0xaf0] ;  /* 0x0002bc0000087ab9 */ /* 0x000fc60000000a00 */
[----:B------:R-:W-:Y:S02]  /*8d20*/  UIADD3 UR7, UR7, UR4, URZ ;  /* 0x0000000407077290 */ /* 0x000fe4000fffe03f */
[----:B------:R-:W-:Y:S01]  /*8d30*/  UIMAD UR4, UR40, UR8, URZ ;  /* 0x00000008280472a4 */ /* 0x000fe2000f8e023f */
[----:B0-----:R-:W-:Y:S01]  /*8d40*/  @P0 SHF.R.U32.HI R5, RZ, R3, R2 ;  /* 0x00000003ff050219 */ /* 0x001fe20000011602 */
[----:B------:R-:W-:Y:S02]  /*8d50*/  UIMAD.WIDE.U32 UR6, UR41, UR8, UR6 ;  /* 0x00000008290672a5 */ /* 0x000fe4000f8e0006 */
[----:B------:R-:W-:Y:S01]  /*8d60*/  UIMAD UR4, UR41, UR9, UR4 ;  /* 0x00000009290472a4 */ /* 0x000fe2000f8e0204 */
[--C-:B------:R-:W-:Y:S01]  /*8d70*/  SHF.R.S32.HI R2, RZ, 0x1f, R5.reuse ;  /* 0x0000001fff027819 */ /* 0x100fe20000011405 */
[----:B------:R-:W-:Y:S01]  /*8d80*/  IMAD.MOV R7, RZ, RZ, -R5 ;  /* 0x000000ffff077224 */ /* 0x000fe200078e0a05 */
[----:B------:R-:W-:Y:S01]  /*8d90*/  ULDC.64 UR8, c[0x0][0xae0] ;  /* 0x0002b80000087ab9 */ /* 0x000fe20000000a00 */
[----:B------:R-:W-:-:S02]  /*8da0*/  UIADD3 UR4, UR7, UR4, URZ ;  /* 0x0000000407047290 */ /* 0x000fc4000fffe03f */
[----:B------:R-:W-:Y:S02]  /*8db0*/  IMAD.U32 R3, RZ, RZ, UR7 ;  /* 0x00000007ff037e24 */ /* 0x000fe4000f8e00ff */
[----:B------:R-:W-:Y:S02]  /*8dc0*/  IMAD R6, R2, UR8, RZ ;  /* 0x0000000802067c24 */ /* 0x000fe4000f8e02ff */
[----:B------:R-:W-:Y:S01]  /*8dd0*/  IMAD.U32 R2, RZ, RZ, UR6 ;  /* 0x00000006ff027e24 */ /* 0x000fe2000f8e00ff */
[----:B------:R-:W-:Y:S01]  /*8de0*/  ULDC.64 UR6, c[0x0][0xad8] ;  /* 0x0002b60000067ab9 */ /* 0x000fe20000000a00 */
[----:B------:R-:W-:Y:S02]  /*8df0*/  IMAD.U32 R3, RZ, RZ, UR4 ;  /* 0x00000004ff037e24 */ /* 0x000fe4000f8e00ff */
[----:B------:R-:W-:Y:S02]  /*8e00*/  IMAD R7, R11, R7, R4 ;  /* 0x000000070b077224 */ /* 0x000fe400078e0204 */
[----:B------:R-:W-:-:S02]  /*8e10*/  IMAD R9, R5, UR9, R6 ;  /* 0x0000000905097c24 */ /* 0x000fc4000f8e0206 */
[----:B------:R-:W-:Y:S01]  /*8e20*/  IMAD.WIDE.U32 R2, R5, UR8, R2 ;  /* 0x0000000805027c25 */ /* 0x000fe2000f8e0002 */
[----:B------:R-:W-:-:S03]  /*8e30*/  SHF.R.S32.HI R4, RZ, 0x1f, R7 ;  /* 0x0000001fff047819 */ /* 0x000fc60000011407 */
[----:B------:R-:W-:Y:S02]  /*8e40*/  IMAD.IADD R3, R3, 0x1, R9 ;  /* 0x0000000103037824 */ /* 0x000fe400078e0209 */
[----:B------:R-:W-:Y:S02]  /*8e50*/  IMAD.U32 R9, RZ, RZ, UR39 ;  /* 0x00000027ff097e24 */ /* 0x000fe4000f8e00ff */
[----:B------:R-:W-:Y:S02]  /*8e60*/  IMAD R4, R4, UR6, RZ ;  /* 0x0000000604047c24 */ /* 0x000fe4000f8e02ff */
[----:B-----5:R-:W-:Y:S02]  /*8e70*/  IMAD R11, R0, R11, RZ ;  /* 0x0000000b000b7224 */ /* 0x020fe400078e02ff */
[----:B------:R-:W-:Y:S02]  /*8e80*/  IMAD R0, R9, 0xc0, R22 ;  /* 0x000000c009007824 */ /* 0x000fe400078e0216 */
[----:B------:R-:W-:-:S02]  /*8e90*/  IMAD R5, R7, UR7, R4 ;  /* 0x0000000707057c24 */ /* 0x000fc4000f8e0204 */
[----:B------:R-:W-:Y:S01]  /*8ea0*/  IMAD.WIDE.U32 R2, R7, UR6, R2 ;  /* 0x0000000607027c25 */ /* 0x000fe2000f8e0002 */
[----:B------:R-:W-:Y:S01]  /*8eb0*/  ISETP.GE.AND P0, PT, R0, R11, PT ;  /* 0x0000000b0000720c */ /* 0x000fe20003f06270 */
[----:B------:R-:W-:Y:S02]  /*8ec0*/  ULDC.64 UR6, c[0x0][0xa80] ;  /* 0x0002a00000067ab9 */ /* 0x000fe40000000a00 */
[----:B------:R-:W-:Y:S01]  /*8ed0*/  IMAD.IADD R3, R3, 0x1, R5 ;  /* 0x0000000103037824 */ /* 0x000fe200078e0205 */
[----:B------:R-:W-:-:S04]  /*8ee0*/  LEA R4, P1, R2, UR6, 0x1 ;  /* 0x0000000602047c11 */ /* 0x000fc8000f8208ff */
[----:B------:R-:W-:Y:S02]  /*8ef0*/  LEA.HI.X R5, R2, UR7, R3, 0x1, P1 ;  /* 0x0000000702057c11 */ /* 0x000fe400088f0c03 */
[----:B------:R0:W1:Y:S04]  /*8f00*/  SHFL.IDX PT, R2, R4, RZ, 0x1c1f ;  /* 0x001c1fff04027589 */ /* 0x00006800000e0000 */
[----:B------:R0:W2:Y:S01]  /*8f10*/  SHFL.IDX PT, R3, R5, RZ, 0x1c1f ;  /* 0x001c1fff05037589 */ /* 0x0000a200000e0000 */
[----:B------:R-:W-:Y:S05]  /*8f20*/  @P0 BRA `(.L_x_170) ;  /* 0x0000000000300947 */ /* 0x000fea0003800000 */
[----:B------:R-:W-:Y:S02]  /*8f30*/  ULDC UR4, c[0x0][0xac8] ;  /* 0x0002b20000047ab9 */ /* 0x000fe40000000800 */
[----:B------:R-:W-:Y:S02]  /*8f40*/  ISETP.GE.AND P3, PT, R17, UR4, PT ;  /* 0x0000000411007c0c */ /* 0x000fe4000bf66270 */
[----:B------:R-:W-:Y:S02]  /*8f50*/  ISETP.GE.AND P4, PT, R18, UR4, PT ;  /* 0x0000000412007c0c */ /* 0x000fe4000bf86270 */
[----:B------:R-:W-:-:S09]  /*8f60*/  ISETP.GE.AND P2, PT, R16, UR4, PT ;  /* 0x0000000410007c0c */ /* 0x000fd2000bf46270 */
[CC--:B-1----:R-:W-:Y:S02]  /*8f70*/  @!P3 LEA R8, P0, R17.reuse, R2.reuse, 0x1 ;  /* 0x000000021108b211 */ /* 0x0c2fe400078008ff */
[----:B------:R-:W-:Y:S02]  /*8f80*/  @!P4 LEA R12, P1, R18, R2, 0x1 ;  /* 0x00000002120cc211 */ /* 0x000fe400078208ff */
[----:B--2---:R-:W-:Y:S01]  /*8f90*/  @!P2 IMAD.WIDE R6, R16, 0x2, R2 ;  /* 0x000000021006a825 */ /* 0x004fe200078e0202 */
[-C--:B------:R-:W-:Y:S02]  /*8fa0*/  @!P3 LEA.HI.X R9, R17, R3.reuse, R10, 0x1, P0 ;  /* 0x000000031109b211 */ /* 0x080fe400000f0c0a */
[----:B------:R-:W-:Y:S02]  /*8fb0*/  @!P4 LEA.HI.X R13, R18, R3, R157, 0x1, P1 ;  /* 0x00000003120dc211 */ /* 0x000fe400008f0c9d */
[----:B------:R3:W-:Y:S04]  /*8fc0*/  @!P2 ST.E.128 desc[UR52][R6.64], RZ ;  /* 0x000000ff0600a985 */ /* 0x0007e8000c101d34 */
[----:B------:R3:W-:Y:S04]  /*8fd0*/  @!P3 ST.E.128 desc[UR52][R8.64], RZ ;  /* 0x000000ff0800b985 */ /* 0x0007e8000c101d34 */
[----:B------:R3:W-:Y:S02]  /*8fe0*/  @!P4 ST.E.128 desc[UR52][R12.64], RZ ;  /* 0x000000ff0c00c985 */ /* 0x0007e4000c101d34 */
.L_x_170:
[----:B------:R-:W-:Y:S05]  /*8ff0*/  BSYNC B1 ;  /* 0x0000000000017941 */ /* 0x000fea0003800000 */
.L_x_169:
[----:B------:R-:W-:Y:S01]  /*9000*/  VIADD R0, R0, 0x60 ;  /* 0x0000006000007836 */ /* 0x000fe20000000000 */
[----:B--2---:R2:W4:Y:S04]  /*9010*/  SHFL.IDX PT, R3, R5, 0x1, 0x1c1f ;  /* 0x003c1f0005037f89 */ /* 0x00452800000e0000 */
[----:B------:R-:W-:Y:S01]  /*9020*/  ISETP.GE.AND P0, PT, R0, R11, PT ;  /* 0x0000000b0000720c */ /* 0x000fe20003f06270 */
[----:B-1----:R2:W1:-:S12]  /*9030*/  SHFL.IDX PT, R2, R4, 0x1, 0x1c1f ;  /* 0x003c1f0004027f89 */ /* 0x00245800000e0000 */
[----:B--2---:R-:W-:Y:S05]  /*9040*/  @P0 BRA `(.L_x_165) ;  /* 0x0000000000300947 */ /* 0x004fea0003800000 */
[----:B------:R-:W-:Y:S02]  /*9050*/  ULDC UR4, c[0x0][0xac8] ;  /* 0x0002b20000047ab9 */ /* 0x000fe40000000800 */
[----:B------:R-:W-:Y:S02]  /*9060*/  ISETP.GE.AND P3, PT, R17, UR4, PT ;  /* 0x0000000411007c0c */ /* 0x000fe4000bf66270 */
[----:B------:R-:W-:Y:S02]  /*9070*/  ISETP.GE.AND P4, PT, R18, UR4, PT ;  /* 0x0000000412007c0c */ /* 0x000fe4000bf86270 */
[----:B------:R-:W-:-:S09]  /*9080*/  ISETP.GE.AND P2, PT, R16, UR4, PT ;  /* 0x0000000410007c0c */ /* 0x000fd2000bf46270 */
[CC--:B-1-3--:R-:W-:Y:S02]  /*9090*/  @!P3 LEA R6, P0, R17.reuse, R2.reuse, 0x1 ;  /* 0x000000021106b211 */ /* 0x0cafe400078008ff */
[----:B------:R-:W-:Y:S02]  /*90a0*/  @!P4 LEA R8, P1, R18, R2, 0x1 ;  /* 0x000000021208c211 */ /* 0x000fe400078208ff */
[----:B0---4-:R-:W-:Y:S01]  /*90b0*/  @!P2 IMAD.WIDE R4, R16, 0x2, R2 ;  /* 0x000000021004a825 */ /* 0x011fe200078e0202 */
[-C--:B------:R-:W-:Y:S02]  /*90c0*/  @!P3 LEA.HI.X R7, R17, R3.reuse, R10, 0x1, P0 ;  /* 0x000000031107b211 */ /* 0x080fe400000f0c0a */
[----:B------:R-:W-:Y:S02]  /*90d0*/  @!P4 LEA.HI.X R9, R18, R3, R157, 0x1, P1 ;  /* 0x000000031209c211 */ /* 0x000fe400008f0c9d */
[----:B------:R0:W-:Y:S04]  /*90e0*/  @!P2 ST.E.128 desc[UR52][R4.64], RZ ;  /* 0x000000ff0400a985 */ /* 0x0001e8000c101d34 */
[----:B------:R0:W-:Y:S04]  /*90f0*/  @!P3 ST.E.128 desc[UR52][R6.64], RZ ;  /* 0x000000ff0600b985 */ /* 0x0001e8000c101d34 */
[----:B------:R0:W-:Y:S02]  /*9100*/  @!P4 ST.E.128 desc[UR52][R8.64], RZ ;  /* 0x000000ff0800c985 */ /* 0x0001e4000c101d34 */
.L_x_165:
[----:B------:R-:W-:Y:S05]  /*9110*/  BSYNC B0 ;  /* 0x0000000000007941 */ /* 0x000fea0003800000 */
.L_x_160:
[----:B------:R-:W-:Y:S02]  /*9120*/  ULDC UR4, c[0x0][0xc3c] ;  /* 0x00030f0000047ab9 */ /* 0x000fe40000000800 */
[----:B------:R-:W-:-:S13]  /*9130*/  ISETP.GE.AND P0, PT, R43, UR4, PT ;  /* 0x000000042b007c0c */ /* 0x000fda000bf06270 */
[----:B------:R-:W-:Y:S05]  /*9140*/  @!P0 BRA `(.L_x_171) ;  /* 0xffffff7c00208947 */ /* 0x000fea000383ffff */
[----:B------:R-:W-:Y:S05]  /*9150*/  EXIT ;  /* 0x000000000000794d */ /* 0x000fea0003800000 */
.L_x_134:
[----:B------:R-:W-:-:S08]  /*9160*/  NOP ;  /* 0x0000000000007918 */ /* 0x000fd00000000000 */
[----:B------:R-:W0:-:S00]  /*9170*/  USETMAXREG.DEALLOC.CTAPOOL 0x20 ;  /* 0x00000020000079c8 */ /* 0x000e0000080e0500 */
[----:B0-----:R-:W-:Y:S01]  /*9180*/  LOP3.LUT R2, R0, 0x3, RZ, 0xc0, !PT ;  /* 0x0000000300027812 */ /* 0x001fe200078ec0ff */
[----:B------:R-:W-:Y:S01]  /*9190*/  IMAD.MOV.U32 R4, RZ, RZ, RZ ;  /* 0x000000ffff047224 */ /* 0x000fe200078e00ff */
[----:B------:R-:W-:-:S04]  /*91a0*/  LOP3.LUT R23, R23, 0xfffffffd, RZ, 0xc0, !PT ;  /* 0xfffffffd17177812 */ /* 0x000fc800078ec0ff */
[----:B------:R-:W0:Y:S02]  /*91b0*/  SHFL.IDX PT, R2, R2, RZ, 0x1f ;  /* 0x00001fff02027589 */ /* 0x000e2400000e0000 */
[----:B0-----:R-:W-:-:S13]  /*91c0*/  ISETP.NE.AND P0, PT, R2, RZ, PT ;  /* 0x000000ff0200720c */ /* 0x001fda0003f05270 */
[----:B------:R-:W-:Y:S01]  /*91d0*/  @P0 LOP3.LUT R23, R23, 0x2, RZ, 0xfc, !PT ;  /* 0x0000000217170812 */ /* 0x000fe200078efcff */
[----:B------:R-:W-:Y:S06]  /*91e0*/  @!P0 BRA `(.L_x_172) ;  /* 0x0000000000248947 */ /* 0x000fec0003800000 */
[----:B------:R-:W0:Y:S08]  /*91f0*/  S2UR UR5, SR_CgaCtaId ;  /* 0x00000000000579c3 */ /* 0x000e300000008800 */
[----:B------:R-:W-:Y:S06]  /*9200*/  BAR.SYNC.DEFER_BLOCKING 0x5, 0x200 ;  /* 0x0148000000007b1d */ /* 0x000fec0000010000 */
[----:B------:R-:W-:-:S02]  /*9210*/  UMOV UR4, 0x400 ;  /* 0x0000040000047882 */ /* 0x000fc40000000000 */
[----:B0-----:R-:W-:-:S09]  /*9220*/  ULEA UR4, UR5, UR4, 0x18 ;  /* 0x0000000405047291 */ /* 0x001fd2000f8ec03f */
[----:B------:R-:W0:Y:S02]  /*9230*/  LDS.128 R24, [UR4+0x19cd0] ;  /* 0x019cd004ff187984 */ /* 0x000e240008000c00 */
[----:B0-----:R-:W-:Y:S02]  /*9240*/  R2UR UR45, R27 ;  /* 0x000000001b2d72ca */ /* 0x001fe400000e0000 */
[----:B------:R-:W-:Y:S01]  /*9250*/  R2UR UR36, R26 ;  /* 0x000000001a2472ca */ /* 0x000fe200000e0000 */
[----:B------:R-:W-:Y:S06]  /*9260*/  BAR.ARV 0x4, 0x200 ;  /* 0x0108000000007b1d */ /* 0x000fec0000002000 */
[----:B------:R-:W-:Y:S08]  /*9270*/  BRA `(.L_x_173) ;  /* 0x0000000800187947 */ /* 0x000ff00003800000 */
.L_x_172:
[----:B------:R-:W0:Y:S01]  /*9280*/  S2R R2, SR_TID.X ;  /* 0x0000000000027919 */ /* 0x000e220000002100 */
[----:B------:R-:W-:Y:S01]  /*9290*/  ULDC UR4, c[0x0][0xc3c] ;  /* 0x00030f0000047ab9 */ /* 0x000fe20000000800 */
[----:B------:R-:W1:Y:S01]  /*92a0*/  LDC R9, c[0x0][0xc38] ;  /* 0x00030e00ff097b82 */ /* 0x000e620000000800 */
[----:B0-----:R-:W-:-:S04]  /*92b0*/  LOP3.LUT R5, R2, 0x1f, RZ, 0xc0, !PT ;  /* 0x0000001f02057812 */ /* 0x001fc800078ec0ff */
[----:B------:R-:W-:-:S04]  /*92c0*/  ISETP.NE.AND P0, PT, R5, 0x1f, PT ;  /* 0x0000001f0500780c */ /* 0x000fc80003f05270 */
[----:B------:R-:W-:-:S13]  /*92d0*/  ISETP.GE.OR P1, PT, R5, UR4, !P0 ;  /* 0x0000000405007c0c */ /* 0x000fda000c726670 */
[----:B------:R-:W0:Y:S02]  /*92e0*/  @!P1 LDC.64 R2, c[0x0][0xc80] ;  /* 0x00032000ff029b82 */ /* 0x000e240000000a00 */
[----:B0-----:R-:W-:-:S05]  /*92f0*/  @!P1 IMAD.WIDE.U32 R2, R5, 0x4, R2 ;  /* 0x0000000405029825 */ /* 0x001fca00078e0002 */
[----:B------:R-:W2:Y:S01]  /*9300*/  @!P1 LDG.E R4, desc[UR52][R2.64] ;  /* 0x0000003402049981 */ /* 0x000ea2000c1e1900 */
[C---:B------:R-:W-:Y:S01]  /*9310*/  ISETP.NE.AND P1, PT, R5.reuse, RZ, PT ;  /* 0x000000ff0500720c */ /* 0x040fe20003f25270 */
[----:B------:R-:W-:Y:S01]  /*9320*/  UMOV UR45, URZ ;  /* 0x0000003f002d7c82 */ /* 0x000fe20008000000 */
[C---:B------:R-:W-:Y:S01]  /*9330*/  ISETP.GE.U32.AND P2, PT, R5.reuse, 0x2, PT ;  /* 0x000000020500780c */ /* 0x040fe20003f46070 */
[----:B------:R-:W-:Y:S01]  /*9340*/  IMAD.MOV.U32 R24, RZ, RZ, RZ ;  /* 0x000000ffff187224 */ /* 0x000fe200078e00ff */
[C---:B------:R-:W-:Y:S02]  /*9350*/  ISETP.GE.U32.AND P3, PT, R5.reuse, 0x4, PT ;  /* 0x000000040500780c */ /* 0x040fe40003f66070 */
[C---:B------:R-:W-:Y:S02]  /*9360*/  ISETP.GE.U32.AND P4, PT, R5.reuse, 0x8, PT ;  /* 0x000000080500780c */ /* 0x040fe40003f86070 */
[----:B------:R-:W-:Y:S01]  /*9370*/  ISETP.GE.U32.AND P5, PT, R5, 0x10, PT ;  /* 0x000000100500780c */ /* 0x000fe20003fa6070 */
[----:B--2---:R-:W0:Y:S02]  /*9380*/  SHFL.UP PT, R6, R4, 0x1, RZ ;  /* 0x0420000004067989 */ /* 0x004e2400000e00ff */
[----:B0-----:R-:W-:-:S05]  /*9390*/  SEL R7, R6, RZ, P1 ;  /* 0x000000ff06077207 */ /* 0x001fca0000800000 */
[----:B------:R-:W-:-:S05]  /*93a0*/  IMAD.IADD R7, R4, 0x1, R7 ;  /* 0x0000000104077824 */ /* 0x000fca00078e0207 */
[----:B------:R-:W0:Y:S02]  /*93b0*/  SHFL.UP PT, R6, R7, 0x2, RZ ;  /* 0x0440000007067989 */ /* 0x000e2400000e00ff */
[----:B0-----:R-:W-:-:S05]  /*93c0*/  SEL R6, R6, RZ, P2 ;  /* 0x000000ff06067207 */ /* 0x001fca0001000000 */
[----:B------:R-:W-:-:S05]  /*93d0*/  IMAD.IADD R6, R7, 0x1, R6 ;  /* 0x0000000107067824 */ /* 0x000fca00078e0206 */
[----:B------:R-:W0:Y:S02]  /*93e0*/  SHFL.UP PT, R8, R6, 0x4, RZ ;  /* 0x0480000006087989 */ /* 0x000e2400000e00ff */
[----:B0-----:R-:W-:-:S04]  /*93f0*/  SEL R3, R8, RZ, P3 ;  /* 0x000000ff08037207 */ /* 0x001fc80001800000 */
[----:B------:R-:W-:-:S05]  /*9400*/  IADD3 R3, R6, R3, RZ ;  /* 0x0000000306037210 */ /* 0x000fca0007ffe0ff */
[----:B------:R-:W0:Y:S02]  /*9410*/  SHFL.UP PT, R2, R3, 0x8, RZ ;  /* 0x0500000003027989 */ /* 0x000e2400000e00ff */
[----:B0-----:R-:W-:-:S05]  /*9420*/  SEL R2, R2, RZ, P4 ;  /* 0x000000ff02027207 */ /* 0x001fca0002000000 */
[----:B------:R-:W-:-:S05]  /*9430*/  IMAD.IADD R2, R3, 0x1, R2 ;  /* 0x0000000103027824 */ /* 0x000fca00078e0202 */
[----:B------:R-:W0:Y:S02]  /*9440*/  SHFL.UP PT, R7, R2, 0x10, RZ ;  /* 0x0600000002077989 */ /* 0x000e2400000e00ff */
[----:B0-----:R-:W-:-:S05]  /*9450*/  SEL R7, R7, RZ, P5 ;  /* 0x000000ff07077207 */ /* 0x001fca0002800000 */
[----:B------:R-:W-:Y:S02]  /*9460*/  IMAD.IADD R8, R2, 0x1, R7 ;  /* 0x0000000102087824 */ /* 0x000fe400078e0207 */
[----:B------:R-:W0:Y:S03]  /*9470*/  S2R R7, SR_CTAID.X ;  /* 0x0000000000077919 */ /* 0x000e260000002500 */
[----:B------:R-:W1:Y:S02]  /*9480*/  SHFL.IDX PT, R6, R8, 0x1f, 0x1f ;  /* 0x03e01f0008067f89 */ /* 0x000e6400000e0000 */
[----:B-1----:R-:W-:-:S04]  /*9490*/  IMAD R6, R6, R9, RZ ;  /* 0x0000000906067224 */ /* 0x002fc800078e02ff */
[----:B------:R-:W-:Y:S01]  /*94a0*/  IMAD.MOV.U32 R3, RZ, RZ, R6 ;  /* 0x000000ffff037224 */ /* 0x000fe200078e0006 */
[----:B0-----:R-:W-:-:S13]  /*94b0*/  ISETP.GT.AND P6, PT, R6, R7, PT ;  /* 0x000000070600720c */ /* 0x001fda0003fc4270 */
[----:B------:R-:W-:Y:S05]  /*94c0*/  @P6 BRA `(.L_x_174) ;  /* 0x0000000000a06947 */ /* 0x000fea0003800000 */
[----:B------:R-:W-:Y:S01]  /*94d0*/  IMAD.MOV.U32 R6, RZ, RZ, R3 ;  /* 0x000000ffff067224 */ /* 0x000fe200078e0003 */
[----:B------:R-:W-:Y:S01]  /*94e0*/  UMOV UR45, URZ ;  /* 0x0000003f002d7c82 */ /* 0x000fe20008000000 */
[----:B------:R-:W-:Y:S01]  /*94f0*/  ULDC UR6, c[0x0][0xc3c] ;  /* 0x00030f0000067ab9 */ /* 0x000fe20000000800 */
[----:B------:R-:W-:-:S05]  /*9500*/  ULDC UR5, c[0x0][0xc3c] ;  /* 0x00030f0000057ab9 */ /* 0x000fca0000000800 */
.L_x_178:
[----:B------:R-:W-:-:S03]  /*9510*/  UIADD3 UR4, UR45, 0x1f, URZ ;  /* 0x0000001f2d047890 */ /* 0x000fc6000fffe03f */
[----:B------:R-:W-:Y:S01]  /*9520*/  UMOV UR45, UR5 ;  /* 0x00000005002d7c82 */ /* 0x000fe20008000000 */
[----:B------:R-:W-:-:S06]  /*9530*/  UISETP.GE.AND UP0, UPT, UR4, UR6, UPT ;  /* 0x000000060400728c */ /* 0x000fcc000bf06270 */
[----:B------:R-:W-:-:S13]  /*9540*/  PLOP3.LUT P6, PT, PT, PT, UP0, 0x40, 0x0 ;  /* 0x000000000000781c */ /* 0x000fda0003fce808 */
[----:B------:R-:W-:Y:S05]  /*9550*/  @!P6 BRA `(.L_x_175) ;  /* 0x000000040034e947 */ /* 0x000fea0003800000 */
[----:B------:R-:W-:Y:S01]  /*9560*/  UMOV UR45, UR4 ;  /* 0x00000004002d7c82 */ /* 0x000fe20008000000 */
[----:B------:R-:W-:Y:S01]  /*9570*/  BSSY B0, `(.L_x_176) ;  /* 0x0000008000007945 */ /* 0x000fe20003800000 */
[----:B------:R-:W-:Y:S02]  /*9580*/  VIADD R9, R5, UR45 ;  /* 0x0000002d05097c36 */ /* 0x000fe40008000000 */
[----:B------:R-:W-:-:S03]  /*9590*/  IMAD.MOV.U32 R4, RZ, RZ, RZ ;  /* 0x000000ffff047224 */ /* 0x000fc600078e00ff */
[----:B------:R-:W-:-:S13]  /*95a0*/  ISETP.GE.OR P6, PT, R9, UR6, !P0 ;  /* 0x0000000609007c0c */ /* 0x000fda000c7c6670 */
[----:B------:R-:W-:Y:S05]  /*95b0*/  @P6 BRA `(.L_x_177) ;  /* 0x00000000000c6947 */ /* 0x000fea0003800000 */
[----:B------:R-:W0:Y:S02]  /*95c0*/  LDC.64 R2, c[0x0][0xc80] ;  /* 0x00032000ff027b82 */ /* 0x000e240000000a00 */
[----:B0-----:R-:W-:-:S05]  /*95d0*/  IMAD.WIDE R2, R9, 0x4, R2 ;  /* 0x0000000409027825 */ /* 0x001fca00078e0202 */
[----:B------:R0:W5:Y:S02]  /*95e0*/  LDG.E R4, desc[UR52][R2.64] ;  /* 0x0000003402047981 */ /* 0x000164000c1e1900 */
.L_x_177:
[----:B------:R-:W-:Y:S05]  /*95f0*/  BSYNC B0 ;  /* 0x0000000000007941 */ /* 0x000fea0003800000 */
.L_x_176:
[----:B0----5:R-:W0:Y:S02]  /*9600*/  SHFL.UP PT, R2, R4, 0x1, RZ ;  /* 0x0420000004027989 */ /* 0x021e2400000e00ff */
[----:B0-----:R-:W-:-:S05]  /*9610*/  SEL R3, R2, RZ, P1 ;  /* 0x000000ff02037207 */ /* 0x001fca0000800000 */
[----:B------:R-:W-:-:S05]  /*9620*/  IMAD.IADD R3, R4, 0x1, R3 ;  /* 0x0000000104037824 */ /* 0x000fca00078e0203 */
[----:B------:R-:W0:Y:S02]  /*9630*/  SHFL.UP PT, R2, R3, 0x2, RZ ;  /* 0x0440000003027989 */ /* 0x000e2400000e00ff */
        /* <DEDUP_REMOVED lines=10> */
[----:B------:R-:W-:Y:S02]  /*96e0*/  IMAD.IADD R8, R10, 0x1, R9 ;  /* 0x000000010a087824 */ /* 0x000fe400078e0209 */
[----:B------:R-:W0:Y:S03]  /*96f0*/  LDC R9, c[0x0][0xc38] ;  /* 0x00030e00ff097b82 */ /* 0x000e260000000800 */
[----:B------:R-:W0:Y:S02]  /*9700*/  SHFL.IDX PT, R12, R8, 0x1f, 0x1f ;  /* 0x03e01f00080c7f89 */ /* 0x000e2400000e0000 */
[----:B0-----:R-:W-:-:S04]  /*9710*/  IMAD R3, R12, R9, RZ ;  /* 0x000000090c037224 */ /* 0x001fc800078e02ff */
[----:B------:R-:W-:-:S05]  /*9720*/  IMAD.IADD R6, R3, 0x1, R6 ;  /* 0x0000000103067824 */ /* 0x000fca00078e0206 */
[----:B------:R-:W-:-:S13]  /*9730*/  ISETP.GT.AND P6, PT, R6, R7, PT ;  /* 0x000000070600720c */ /* 0x000fda0003fc4270 */
[----:B------:R-:W-:Y:S05]  /*9740*/  @!P6 BRA `(.L_x_178) ;  /* 0xfffffffc0070e947 */ /* 0x000fea000383ffff */
.L_x_174:
[----:B------:R-:W-:-:S04]  /*9750*/  IMAD.IADD R11, R6, 0x1, -R3 ;  /* 0x00000001060b7824 */ /* 0x000fc800078e0a03 */
[----:B------:R-:W-:-:S05]  /*9760*/  IMAD R2, R8, R9, R11 ;  /* 0x0000000908027224 */ /* 0x000fca00078e020b */
[----:B------:R-:W-:-:S13]  /*9770*/  ISETP.GT.AND P0, PT, R2, R7, PT ;  /* 0x000000070200720c */ /* 0x000fda0003f04270 */
[----:B------:R-:W-:Y:S02]  /*9780*/  VOTEU.ANY UR5, UPT, !P0 ;  /* 0x0000000000057886 */ /* 0x000fe400040e0100 */
[----:B------:R-:W-:Y:S02]  /*9790*/  UPOPC UR4, UR5 ;  /* 0x00000005000472bf */ /* 0x000fe40008000000 */
[----:B------:R-:W-:-:S04]  /*97a0*/  ISETP.NE.AND P0, PT, RZ, UR5, PT ;  /* 0x00000005ff007c0c */ /* 0x000fc8000bf05270 */
[----:B------:R-:W-:-:S05]  /*97b0*/  IMAD.U32 R13, RZ, RZ, UR4 ;  /* 0x00000004ff0d7e24 */ /* 0x000fca000f8e00ff */
[----:B------:R-:W0:Y:S02]  /*97c0*/  SHFL.IDX PT, R4, R4, R13, 0x1f ;  /* 0x00001f0d04047589 */ /* 0x000e2400000e0000 */
[----:B0-----:R-:W-:-:S04]  /*97d0*/  IABS R6, R4 ;  /* 0x0000000400067213 */ /* 0x001fc80000000000 */
[----:B------:R-:W0:Y:S08]  /*97e0*/  I2F.RP R10, R6 ;  /* 0x00000006000a7306 */ /* 0x000e300000209400 */
[----:B0-----:R-:W0:Y:S02]  /*97f0*/  MUFU.RCP R10, R10 ;  /* 0x0000000a000a7308 */ /* 0x001e240000001000 */
[----:B0-----:R-:W-:-:S06]  /*9800*/  VIADD R2, R10, 0xffffffe ;  /* 0x0ffffffe0a027836 */ /* 0x001fcc0000000000 */
[----:B------:R0:W1:Y:S01]  /*9810*/  F2I.FTZ.U32.TRUNC.NTZ R3, R2 ;  /* 0x0000000200037305 */ /* 0x000062000021f000 */
[----:B------:R-:W-:Y:S05]  /*9820*/  @!P0 BRA `(.L_x_179) ;  /* 0x00000000000c8947 */ /* 0x000fea0003800000 */
[----:B------:R-:W-:-:S06]  /*9830*/  UIADD3 UR5, UR4, -0x1, URZ ;  /* 0xffffffff04057890 */ /* 0x000fcc000fffe03f */
[----:B------:R-:W-:-:S05]  /*9840*/  IMAD.U32 R13, RZ, RZ, UR5 ;  /* 0x00000005ff0d7e24 */ /* 0x000fca000f8e00ff */
[----:B------:R2:W3:Y:S02]  /*9850*/  SHFL.IDX PT, R24, R8, R13, 0x1f ;  /* 0x00001f0d08187589 */ /* 0x0004e400000e0000 */
.L_x_179:
[----:B01----:R-:W-:Y:S01]  /*9860*/  IMAD.MOV R2, RZ, RZ, -R3 ;  /* 0x000000ffff027224 */ /* 0x003fe200078e0a03 */
[----:B------:R-:W-:Y:S01]  /*9870*/  UIADD3 UR45, UR4, UR45, URZ ;  /* 0x0000002d042d7290 */ /* 0x000fe2000fffe03f */
[----:B---3--:R-:W-:Y:S02]  /*9880*/  IMAD R24, R24, R9, R11 ;  /* 0x0000000918187224 */ /* 0x008fe400078e020b */
[----:B------:R-:W-:Y:S01]  /*9890*/  IMAD.MOV.U32 R11, RZ, RZ, R2 ;  /* 0x000000ffff0b7224 */ /* 0x000fe200078e0002 */
[----:B------:R-:W-:Y:S01]  /*98a0*/  IABS R2, R4 ;  /* 0x0000000400027213 */ /* 0x000fe20000000000 */
[----:B------:R-:W-:Y:S02]  /*98b0*/  IMAD.IADD R9, R7, 0x1, -R24 ;  /* 0x0000000107097824 */ /* 0x000fe400078e0a18 */
[----:B------:R-:W-:Y:S02]  /*98c0*/  IMAD R7, R11, R6, RZ ;  /* 0x000000060b077224 */ /* 0x000fe400078e02ff */
[----:B------:R-:W-:Y:S01]  /*98d0*/  IMAD.MOV R10, RZ, RZ, -R2 ;  /* 0x000000ffff0a7224 */ /* 0x000fe200078e0a02 */
[----:B--2---:R-:W-:Y:S01]  /*98e0*/  IABS R8, R9 ;  /* 0x0000000900087213 */ /* 0x004fe20000000000 */
[----:B------:R-:W-:-:S04]  /*98f0*/  IMAD.MOV.U32 R2, RZ, RZ, RZ ;  /* 0x000000ffff027224 */ /* 0x000fc800078e00ff */
[----:B------:R-:W-:-:S04]  /*9900*/  IMAD.HI.U32 R2, R3, R7, R2 ;  /* 0x0000000703027227 */ /* 0x000fc800078e0002 */
[----:B------:R-:W-:Y:S02]  /*9910*/  IMAD.MOV.U32 R3, RZ, RZ, R8 ;  /* 0x000000ffff037224 */ /* 0x000fe400078e0008 */
[----:B------:R-:W-:Y:S02]  /*9920*/  IMAD.MOV.U32 R7, RZ, RZ, R10 ;  /* 0x000000ffff077224 */ /* 0x000fe400078e000a */
[----:B------:R-:W-:-:S04]  /*9930*/  IMAD.HI.U32 R2, R2, R3, RZ ;  /* 0x0000000302027227 */ /* 0x000fc800078e00ff */
[----:B------:R-:W-:-:S05]  /*9940*/  IMAD R3, R2, R7, R3 ;  /* 0x0000000702037224 */ /* 0x000fca00078e0203 */
[----:B------:R-:W-:-:S13]  /*9950*/  ISETP.GT.U32.AND P1, PT, R6, R3, PT ;  /* 0x000000030600720c */ /* 0x000fda0003f24070 */
[----:B------:R-:W-:Y:S02]  /*9960*/  @!P1 IMAD.IADD R3, R3, 0x1, -R6 ;  /* 0x0000000103039824 */ /* 0x000fe400078e0a06 */
[----:B------:R-:W-:Y:S01]  /*9970*/  @!P1 VIADD R2, R2, 0x1 ;  /* 0x0000000102029836 */ /* 0x000fe20000000000 */
[----:B------:R-:W-:Y:S02]  /*9980*/  ISETP.NE.AND P1, PT, R4, RZ, PT ;  /* 0x000000ff0400720c */ /* 0x000fe40003f25270 */
[----:B------:R-:W-:Y:S02]  /*9990*/  ISETP.GE.U32.AND P0, PT, R3, R6, PT ;  /* 0x000000060300720c */ /* 0x000fe40003f06070 */
[----:B------:R-:W-:-:S04]  /*99a0*/  LOP3.LUT R3, R9, R4, RZ, 0x3c, !PT ;  /* 0x0000000409037212 */ /* 0x000fc800078e3cff */
[----:B------:R-:W-:-:S07]  /*99b0*/  ISETP.GE.AND P2, PT, R3, RZ, PT ;  /* 0x000000ff0300720c */ /* 0x000fce0003f46270 */
[----:B------:R-:W-:-:S06]  /*99c0*/  @P0 VIADD R2, R2, 0x1 ;  /* 0x0000000102020836 */ /* 0x000fcc0000000000 */
[----:B------:R-:W-:Y:S01]  /*99d0*/  @!P2 IMAD.MOV R2, RZ, RZ, -R2 ;  /* 0x000000ffff02a224 */ /* 0x000fe200078e0a02 */
[----:B------:R-:W-:-:S04]  /*99e0*/  @!P1 LOP3.LUT R2, RZ, R4, RZ, 0x33, !PT ;  /* 0x00000004ff029212 */ /* 0x000fc800078e33ff */
[----:B------:R-:W-:Y:S01]  /*99f0*/  R2UR UR36, R2 ;  /* 0x00000000022472ca */ /* 0x000fe200000e0000 */
[----:B------:R-:W-:-:S04]  /*9a00*/  IMAD.MOV R25, RZ, RZ, -R2 ;  /* 0x000000ffff197224 */ /* 0x000fc800078e0a02 */
[----:B------:R-:W-:Y:S01]  /*9a10*/  IMAD R25, R4, R25, R9 ;  /* 0x0000001904197224 */ /* 0x000fe200078e0209 */
[----:B------:R-:W-:Y:S09]  /*9a20*/  BRA `(.L_x_180) ;  /* 0x00000000000c7947 */ /* 0x000ff20003800000 */
.L_x_175:
[----:B------:R-:W-:Y:S01]  /*9a30*/  IMAD.MOV.U32 R24, RZ, RZ, R7 ;  /* 0x000000ffff187224 */ /* 0x000fe200078e0007 */
[----:B------:R-:W-:Y:S01]  /*9a40*/  UMOV UR36, URZ ;  /* 0x0000003f00247c82 */ /* 0x000fe20008000000 */
[----:B------:R-:W-:-:S07]  /*9a50*/  IMAD.MOV.U32 R25, RZ, RZ, RZ ;  /* 0x000000ffff197224 */ /* 0x000fce00078e00ff */
.L_x_180:
[----:B------:R-:W-:Y:S01]  /*9a60*/  ISETP.NE.AND P0, PT, R5, RZ, PT ;  /* 0x000000ff0500720c */ /* 0x000fe20003f05270 */
[----:B------:R-:W-:Y:S02]  /*9a70*/  IMAD.U32 R26, RZ, RZ, UR36 ;  /* 0x00000024ff1a7e24 */ /* 0x000fe4000f8e00ff */
[----:B------:R-:W-:-:S10]  /*9a80*/  IMAD.U32 R27, RZ, RZ, UR45 ;  /* 0x0000002dff1b7e24 */ /* 0x000fd4000f8e00ff */
[----:B------:R-:W0:Y:S01]  /*9a90*/  @!P0 S2R R3, SR_CgaCtaId ;  /* 0x0000000000038919 */ /* 0x000e220000008800 */
[----:B------:R-:W-:-:S04]  /*9aa0*/  @!P0 MOV R2, 0x400 ;  /* 0x0000040000028802 */ /* 0x000fc80000000f00 */
[----:B0-----:R-:W-:-:S05]  /*9ab0*/  @!P0 LEA R2, R3, R2, 0x18 ;  /* 0x0000000203028211 */ /* 0x001fca00078ec0ff */
[----:B------:R0:W-:Y:S01]  /*9ac0*/  @!P0 STS.128 [R2+0x19cd0], R24 ;  /* 0x019cd01802008388 */ /* 0x0001e20000000c00 */
[----:B------:R-:W-:Y:S06]  /*9ad0*/  BAR.ARV 0x5, 0x200 ;  /* 0x0148000000007b1d */ /* 0x000fec0000002000 */
.L_x_173:
[----:B------:R-:W-:Y:S01]  /*9ae0*/  ULDC UR4, c[0x0][0xc3c] ;  /* 0x00030f0000047ab9 */ /* 0x000fe20000000800 */
[----:B------:R1:W-:Y:S01]  /*9af0*/  STL [R1+0x8], RZ ;  /* 0x000008ff01007387 */ /* 0x0003e20000100800 */
[----:B------:R-:W-:Y:S01]  /*9b00*/  UISETP.GE.AND UP0, UPT, UR45, UR4, UPT ;  /* 0x000000042d00728c */ /* 0x000fe2000bf06270 */
[----:B------:R-:W-:Y:S02]  /*9b10*/  IMAD.MOV.U32 R19, RZ, RZ, 0x1 ;  /* 0x00000001ff137424 */ /* 0x000fe400078e00ff */
[----:B------:R-:W-:-:S03]  /*9b20*/  IMAD.MOV.U32 R18, RZ, RZ, RZ ;  /* 0x000000ffff127224 */ /* 0x000fc600078e00ff */
[----:B------:R-:W-:-:S13]  /*9b30*/  PLOP3.LUT P0, PT, PT, PT, UP0, 0x80, 0x0 ;  /* 0x000000000000781c */ /* 0x000fda0003f0f008 */
[----:B-1----:R-:W-:Y:S05]  /*9b40*/  @P0 BRA `(.L_x_181) ;  /* 0x0000004000880947 */ /* 0x002fea0003800000 */
[----:B------:R-:W1:Y:S01]  /*9b50*/  S2R R12, SR_TID.X ;  /* 0x00000000000c7919 */ /* 0x000e620000002100 */
[----:B------:R-:W2:Y:S01]  /*9b60*/  S2UR UR5, SR_CgaCtaId ;  /* 0x00000000000579c3 */ /* 0x000ea20000008800 */
[----:B------:R-:W-:Y:S01]  /*9b70*/  IMAD.SHL.U32 R9, R0, 0x800, RZ ;  /* 0x0000080000097824 */ /* 0x000fe200078e00ff */
[----:B------:R-:W-:Y:S01]  /*9b80*/  UMOV UR4, 0x400 ;  /* 0x0000040000047882 */ /* 0x000fe20000000000 */
[----:B------:R-:W-:Y:S01]  /*9b90*/  IMAD.MOV.U32 R29, RZ, RZ, 0x40 ;  /* 0x00000040ff1d7424 */ /* 0x000fe200078e00ff */
[----:B------:R-:W-:Y:S01]  /*9ba0*/  ULDC UR43, c[0x0][0xc] ;  /* 0x00000300002b7ab9 */ /* 0x000fe20000000800 */
[----:B------:R-:W-:Y:S01]  /*9bb0*/  IMAD.MOV.U32 R19, RZ, RZ, 0x1 ;  /* 0x00000001ff137424 */ /* 0x000fe200078e00ff */
[----:B------:R-:W-:Y:S01]  /*9bc0*/  ULOP3.LUT UR38, UR42, 0x1, URZ, 0xfc, !UPT ;  /* 0x000000012a267892 */ /* 0x000fe2000f8efc3f */
[----:B------:R-:W-:Y:S01]  /*9bd0*/  IMAD.MOV.U32 R18, RZ, RZ, RZ ;  /* 0x000000ffff127224 */ /* 0x000fe200078e00ff */
[----:B------:R-:W-:Y:S01]  /*9be0*/  ULOP3.LUT UR44, UR42, 0x2, URZ, 0xfc, !UPT ;  /* 0x000000022a2c7892 */ /* 0x000fe2000f8efc3f */
[----:B------:R-:W-:Y:S01]  /*9bf0*/  ULDC.64 UR50, c[0x0][0x198] ;  /* 0x0000660000327ab9 */ /* 0x000fe20000000a00 */
[----:B--2---:R-:W-:-:S06]  /*9c00*/  ULEA UR4, UR5, UR4, 0x18 ;  /* 0x0000000405047291 */ /* 0x004fcc000f8ec03f */
[----:B------:R-:W-:Y:S01]  /*9c10*/  IMAD.U32 R17, RZ, RZ, UR4 ;  /* 0x00000004ff117e24 */ /* 0x000fe2000f8e00ff */
[C---:B-1----:R-:W-:Y:S01]  /*9c20*/  LOP3.LUT R10, R12.reuse, 0x7f, RZ, 0xc0, !PT ;  /* 0x0000007f0c0a7812 */ /* 0x042fe200078ec0ff */
[C---:B------:R-:W-:Y:S01]  /*9c30*/  IMAD.SHL.U32 R3, R12.reuse, 0x20, RZ ;  /* 0x000000200c037824 */ /* 0x040fe200078e00ff */
[----:B------:R-:W-:Y:S01]  /*9c40*/  SHF.R.U32.HI R4, RZ, 0x1, R12 ;  /* 0x00000001ff047819 */ /* 0x000fe2000001160c */
[C---:B0-----:R-:W-:Y:S01]  /*9c50*/  IMAD.SHL.U32 R2, R12.reuse, 0x10, RZ ;  /* 0x000000100c027824 */ /* 0x041fe200078e00ff */
[----:B------:R-:W-:Y:S01]  /*9c60*/  LOP3.LUT P0, RZ, R12, 0x4, RZ, 0xc0, !PT ;  /* 0x000000040cff7812 */ /* 0x000fe2000780c0ff */
[----:B------:R-:W-:Y:S01]  /*9c70*/  IMAD.SHL.U32 R6, R10, 0x10, RZ ;  /* 0x000000100a067824 */ /* 0x000fe200078e00ff */
[C---:B------:R-:W-:Y:S01]  /*9c80*/  LOP3.LUT R5, R3.reuse, 0x360, RZ, 0xc0, !PT ;  /* 0x0000036003057812 */ /* 0x040fe200078ec0ff */
[C---:B------:R-:W-:Y:S01]  /*9c90*/  IMAD.SHL.U32 R0, R12.reuse, 0x80, RZ ;  /* 0x000000800c007824 */ /* 0x040fe200078e00ff */
[----:B------:R-:W-:Y:S01]  /*9ca0*/  LOP3.LUT R3, R3, 0x80, RZ, 0xc0, !PT ;  /* 0x0000008003037812 */ /* 0x000fe200078ec0ff */
[----:B------:R-:W-:Y:S01]  /*9cb0*/  IMAD.SHL.U32 R11, R12, 0x2, RZ ;  /* 0x000000020c0b7824 */ /* 0x000fe200078e00ff */
[----:B------:R-:W-:Y:S01]  /*9cc0*/  LOP3.LUT R7, R2, 0x60, RZ, 0xc0, !PT ;  /* 0x0000006002077812 */ /* 0x000fe200078ec0ff */
[----:B------:R-:W-:Y:S01]  /*9cd0*/  IMAD.SHL.U32 R8, R12, 0x4, RZ ;  /* 0x000000040c087824 */ /* 0x000fe200078e00ff */
[----:B------:R-:W-:-:S02]  /*9ce0*/  LOP3.LUT R3, R3, 0x10, R4, 0xf8, !PT ;  /* 0x0000001003037812 */ /* 0x000fc400078ef804 */
[----:B------:R-:W-:Y:S02]  /*9cf0*/  LOP3.LUT R4, R4, 0x20, RZ, 0xc0, !PT ;  /* 0x0000002004047812 */ /* 0x000fe400078ec0ff */
[--C-:B------:R-:W-:Y:S02]  /*9d00*/  LOP3.LUT R5, R5, 0x400, R6.reuse, 0xf8, !PT ;  /* 0x0000040005057812 */ /* 0x100fe400078ef806 */
[----:B------:R-:W-:Y:S02]  /*9d10*/  LOP3.LUT R13, R7, 0x700, R6, 0xf8, !PT ;  /* 0x00000700070d7812 */ /* 0x000fe400078ef806 */
[----:B------:R-:W-:Y:S02]  /*9d20*/  LOP3.LUT R7, R4, 0x10, R12, 0xf8, !PT ;  /* 0x0000001004077812 */ /* 0x000fe400078ef80c */
[----:B------:R-:W-:Y:S02]  /*9d30*/  LOP3.LUT R6, R2, 0x90, RZ, 0xc0, !PT ;  /* 0x0000009002067812 */ /* 0x000fe400078ec0ff */
[----:B------:R-:W-:-:S02]  /*9d40*/  LOP3.LUT R4, R0, 0x400, RZ, 0xc0, !PT ;  /* 0x0000040000047812 */ /* 0x000fc400078ec0ff */
[----:B------:R-:W-:Y:S02]  /*9d50*/  LOP3.LUT R7, R7, 0x380, R0, 0xf8, !PT ;  /* 0x0000038007077812 */ /* 0x000fe400078ef800 */
[----:B------:R-:W-:Y:S02]  /*9d60*/  LOP3.LUT R6, R6, 0x10, R11, 0x78, !PT ;  /* 0x0000001006067812 */ /* 0x000fe400078e780b */
[----:B------:R-:W-:Y:S02]  /*9d70*/  LOP3.LUT R0, R3, 0x10, R8, 0x78, !PT ;  /* 0x0000001003007812 */ /* 0x000fe400078e7808 */
[----:B------:R-:W-:Y:S02]  /*9d80*/  LOP3.LUT R4, R4, 0x800, R9, 0xf8, !PT ;  /* 0x0000080004047812 */ /* 0x000fe400078ef809 */
[----:B------:R-:W-:Y:S02]  /*9d90*/  LOP3.LUT R7, R7, 0x70, R2, 0x78, !PT ;  /* 0x0000007007077812 */ /* 0x000fe400078e7802 */
[----:B------:R-:W-:-:S02]  /*9da0*/  LOP3.LUT R6, R13, R6, RZ, 0xfc, !PT ;  /* 0x000000060d067212 */ /* 0x000fc400078efcff */
[----:B------:R-:W-:Y:S02]  /*9db0*/  LOP3.LUT R0, R5, R0, RZ, 0xfc, !PT ;  /* 0x0000000005007212 */ /* 0x000fe400078efcff */
[----:B------:R-:W-:Y:S01]  /*9dc0*/  LOP3.LUT R28, R4, R7, RZ, 0xfc, !PT ;  /* 0x00000007041c7212 */ /* 0x000fe200078efcff */
[----:B------:R-:W-:Y:S01]  /*9dd0*/  IMAD.IADD R4, R17, 0x1, R6 ;  /* 0x0000000111047824 */ /* 0x000fe200078e0206 */
[----:B------:R-:W-:Y:S01]  /*9de0*/  SHF.R.U32.HI R3, RZ, 0x1, R10 ;  /* 0x00000001ff037819 */ /* 0x000fe2000001160a */
[----:B------:R0:W-:Y:S01]  /*9df0*/  STL [R1], R0 ;  /* 0x0000000001007387 */ /* 0x0001e20000100800 */
[----:B------:R-:W-:Y:S02]  /*9e00*/  LOP3.LUT R2, R2, 0x10, RZ, 0xc0, !PT ;  /* 0x0000001002027812 */ /* 0x000fe400078ec0ff */
[----:B------:R-:W-:Y:S01]  /*9e10*/  SEL R29, R29, 0xffffffc0, !P0 ;  /* 0xffffffc01d1d7807 */ /* 0x000fe20004000000 */
[----:B------:R1:W-:Y:S04]  /*9e20*/  STL [R1+0x8], RZ ;  /* 0x000008ff01007387 */ /* 0x0003e80000100800 */
[----:B------:R1:W-:Y:S01]  /*9e30*/  STL [R1+0x4], R4 ;  /* 0x0000040401007387 */ /* 0x0003e20000100800 */
[----:B0-----:R-:W-:-:S05]  /*9e40*/  IMAD.SHL.U32 R0, R12, 0x40, RZ ;  /* 0x000000400c007824 */ /* 0x001fca00078e00ff */
[----:B------:R-:W-:Y:S02]  /*9e50*/  LOP3.LUT R0, R3, 0x40, R0, 0xf8, !PT ;  /* 0x0000004003007812 */ /* 0x000fe400078ef800 */
[C---:B------:R-:W-:Y:S02]  /*9e60*/  LOP3.LUT R3, R2.reuse, 0x20, RZ, 0xfc, !PT ;  /* 0x0000002002037812 */ /* 0x040fe400078efcff */
[----:B-1----:R-:W-:-:S07]  /*9e70*/  LOP3.LUT R0, R2, 0x40, RZ, 0xfc, !PT ;  /* 0x0000004002007812 */ /* 0x002fce00078efcff */
.L_x_254:
[----:B------:R-:W-:Y:S01]  /*9e80*/  ULDC.64 UR4, c[0x0][0xc88] ;  /* 0x0003220000047ab9 */ /* 0x000fe20000000a00 */
[----:B------:R-:W-:Y:S01]  /*9e90*/  ULDC.64 UR6, c[0x0][0xa18] ;  /* 0x0002860000067ab9 */ /* 0x000fe20000000a00 */
[----:B------:R-:W-:-:S06]  /*9ea0*/  UIMAD.WIDE UR4, UR45, 0x4, UR4 ;  /* 0x000000042d0478a5 */ /* 0x000fcc000f8e0204 */
[----:B0-----:R-:W-:Y:S02]  /*9eb0*/  IMAD.U32 R2, RZ, RZ, UR4 ;  /* 0x00000004ff027e24 */ /* 0x001fe4000f8e00ff */
[----:B------:R-:W-:Y:S01]  /*9ec0*/  IMAD.U32 R3, RZ, RZ, UR5 ;  /* 0x00000005ff037e24 */ /* 0x000fe2000f8e00ff */
[----:B------:R-:W-:Y:S01]  /*9ed0*/  UISETP.NE.U32.AND UP0, UPT, UR6, URZ, UPT ;  /* 0x0000003f0600728c */ /* 0x000fe2000bf05070 */
[----:B------:R-:W-:-:S03]  /*9ee0*/  ULDC.64 UR4, c[0x0][0xa28] ;  /* 0x00028a0000047ab9 */ /* 0x000fc60000000a00 */
[----:B------:R-:W2:Y:S01]  /*9ef0*/  LDG.E R2, desc[UR52][R2.64] ;  /* 0x0000003402027981 */ /* 0x000ea2000c1e1900 */
[----:B------:R-:W-:Y:S02]  /*9f00*/  UISETP.NE.AND.EX UP0, UPT, UR7, URZ, UPT, UP0 ;  /* 0x0000003f0700728c */ /* 0x000fe4000bf05300 */
[----:B------:R-:W-:Y:S01]  /*9f10*/  UISETP.NE.U32.AND UP1, UPT, UR4, URZ, UPT ;  /* 0x0000003f0400728c */ /* 0x000fe2000bf25070 */
[----:B------:R-:W-:-:S03]  /*9f20*/  ULDC UR8, c[0x0][0x288] ;  /* 0x0000a20000087ab9 */ /* 0x000fc60000000800 */
[----:B------:R-:W-:Y:S01]  /*9f30*/  UISETP.NE.AND.EX UP1, UPT, UR5, URZ, UPT, UP1 ;  /* 0x0000003f0500728c */ /* 0x000fe2000bf25310 */
[----:B------:R-:W-:Y:S01]  /*9f40*/  PLOP3.LUT P3, PT, PT, PT, UP0, 0x80, 0x0 ;  /* 0x000000000000781c */ /* 0x000fe20003f6f008 */
[----:B------:R-:W-:-:S04]  /*9f50*/  IMAD.U32 R27, RZ, RZ, UR8 ;  /* 0x00000008ff1b7e24 */ /* 0x000fc8000f8e00ff */
[----:B------:R-:W-:Y:S02]  /*9f60*/  PLOP3.LUT P2, PT, PT, PT, UP1, 0x80, 0x0 ;  /* 0x000000000000781c */ /* 0x000fe40003f4f018 */
[----:B--2---:R-:W-:-:S13]  /*9f70*/  R2UR UR46, R2 ;  /* 0x00000000022e72ca */ /* 0x004fda00000e0000 */
[----:B------:R-:W-:Y:S02]  /*9f80*/  USHF.R.S32.HI UR48, URZ, 0x1f, UR46 ;  /* 0x0000001f3f307899 */ /* 0x000fe4000801142e */
[----:B------:R-:W-:Y:S02]  /*9f90*/  USHF.L.U32 UR47, UR46, 0x2, URZ ;  /* 0x000000022e2f7899 */ /* 0x000fe4000800063f */
[----:B------:R-:W-:Y:S02]  /*9fa0*/  USHF.L.U64.HI UR49, UR46, 0x2, UR48 ;  /* 0x000000022e317899 */ /* 0x000fe40008010230 */
[----:B------:R-:W-:Y:S02]  /*9fb0*/  @UP0 UIADD3 UR6, UP3, UR47, UR6, URZ ;  /* 0x000000062f060290 */ /* 0x000fe4000ff7e03f */
[----:B------:R-:W-:Y:S02]  /*9fc0*/  @UP1 ULEA UR4, UP2, UR46, UR4, 0x2 ;  /* 0x000000042e041291 */ /* 0x000fe4000f84103f */
[----:B------:R-:W-:-:S02]  /*9fd0*/  @UP0 UIADD3.X UR7, UR49, UR7, URZ, UP3, !UPT ;  /* 0x0000000731070290 */ /* 0x000fc40009ffe43f */
[----:B------:R-:W-:Y:S01]  /*9fe0*/  @UP1 ULEA.HI.X UR5, UR46, UR5, UR48, 0x2, UP2 ;  /* 0x000000052e051291 */ /* 0x000fe200090f1430 */
[----:B------:R-:W-:-:S03]  /*9ff0*/  IMAD.U32 R2, RZ, RZ, UR6 ;  /* 0x00000006ff027e24 */ /* 0x000fc6000f8e00ff */
[----:B------:R-:W-:Y:S01]  /*a000*/  IMAD.U32 R3, RZ, RZ, UR7 ;  /* 0x00000007ff037e24 */ /* 0x000fe2000f8e00ff */
[----:B------:R-:W-:-:S04]  /*a010*/  ULDC.64 UR6, c[0x0][0xa08] ;  /* 0x0002820000067ab9 */ /* 0x000fc80000000a00 */
[----:B------:R0:W5:Y:S01]  /*a020*/  @P3 LDG.E R27, desc[UR52][R2.64] ;  /* 0x00000034021b3981 */ /* 0x000162000c1e1900 */
[----:B------:R-:W-:Y:S01]  /*a030*/  ISETP.NE.U32.AND P1, PT, RZ, UR6, PT ;  /* 0x00000006ff007c0c */ /* 0x000fe2000bf25070 */
[----:B------:R-:W-:Y:S01]  /*a040*/  UIADD3 UR6, UP1, UR47, UR6, URZ ;  /* 0x000000062f067290 */ /* 0x000fe2000ff3e03f */
[----:B0-----:R-:W-:Y:S02]  /*a050*/  IMAD.U32 R2, RZ, RZ, UR4 ;  /* 0x00000004ff027e24 */ /* 0x001fe4000f8e00ff */
[----:B------:R-:W-:Y:S01]  /*a060*/  IMAD.U32 R3, RZ, RZ, UR5 ;  /* 0x00000005ff037e24 */ /* 0x000fe2000f8e00ff */
[----:B------:R-:W-:Y:S02]  /*a070*/  ULDC.64 UR4, c[0x0][0xa00] ;  /* 0x0002800000047ab9 */ /* 0x000fe40000000a00 */
[----:B------:R-:W-:Y:S01]  /*a080*/  ISETP.NE.U32.AND P0, PT, RZ, UR4, PT ;  /* 0x00000004ff007c0c */ /* 0x000fe2000bf05070 */
[----:B------:R-:W-:Y:S01]  /*a090*/  UIADD3 UR4, UP0, UR47, UR4, URZ ;  /* 0x000000042f047290 */ /* 0x000fe2000ff1e03f */
[----:B------:R-:W-:Y:S01]  /*a0a0*/  ISETP.NE.AND.EX P1, PT, RZ, UR7, PT, P1 ;  /* 0x00000007ff007c0c */ /* 0x000fe2000bf25310 */
[----:B------:R0:W2:Y:S01]  /*a0b0*/  @P2 LDG.E R0, desc[UR52][R2.64] ;  /* 0x0000003402002981 */ /* 0x0000a2000c1e1900 */
[----:B------:R-:W-:Y:S01]  /*a0c0*/  ISETP.NE.AND.EX P0, PT, RZ, UR5, PT, P0 ;  /* 0x00000005ff007c0c */ /* 0x000fe2000bf05300 */
[----:B------:R-:W-:Y:S01]  /*a0d0*/  UIADD3.X UR5, UR49, UR5, URZ, UP0, !UPT ;  /* 0x0000000531057290 */ /* 0x000fe200087fe43f */
[----:B------:R-:W-:Y:S01]  /*a0e0*/  IMAD.U32 R4, RZ, RZ, UR6 ;  /* 0x00000006ff047e24 */ /* 0x000fe2000f8e00ff */
[----:B------:R-:W-:Y:S01]  /*a0f0*/  UIADD3.X UR7, UR49, UR7, URZ, UP1, !UPT ;  /* 0x0000000731077290 */ /* 0x000fe20008ffe43f */
[----:B0-----:R-:W-:-:S03]  /*a100*/  IMAD.U32 R2, RZ, RZ, UR4 ;  /* 0x00000004ff027e24 */ /* 0x001fc6000f8e00ff */
[----:B------:R-:W-:Y:S02]  /*a110*/  IMAD.U32 R3, RZ, RZ, UR5 ;  /* 0x00000005ff037e24 */ /* 0x000fe4000f8e00ff */
[----:B------:R-:W-:-:S04]  /*a120*/  IMAD.U32 R5, RZ, RZ, UR7 ;  /* 0x00000007ff057e24 */ /* 0x000fc8000f8e00ff */
[----:B------:R0:W5:Y:S04]  /*a130*/  @P0 LDG.E R7, desc[UR52][R2.64] ;  /* 0x0000003402070981 */ /* 0x000168000c1e1900 */
[----:B------:R0:W5:Y:S01]  /*a140*/  @P1 LDG.E R6, desc[UR52][R4.64] ;  /* 0x0000003404061981 */ /* 0x000162000c1e1900 */
[----:B------:R-:W-:Y:S01]  /*a150*/  UMOV UR40, URZ ;  /* 0x0000003f00287c82 */ /* 0x000fe20008000000 */
[----:B--2---:R-:W-:Y:S01]  /*a160*/  @P2 R2UR UR40, R0 ;  /* 0x00000000002822ca */ /* 0x004fe200000e0000 */
[----:B01----:R-:W-:-:S14]  /*a170*/  @P3 BRA `(.L_x_182) ;  /* 0x0000000000103947 */ /* 0x003fdc0003800000 */
[----:B------:R-:W-:Y:S05]  /*a180*/  @!P0 BRA `(.L_x_182) ;  /* 0x00000000000c8947 */ /* 0x000fea0003800000 */
[----:B------:R-:W2:Y:S04]  /*a190*/  LDG.E R0, desc[UR52][R2.64] ;  /* 0x0000003402007981 */ /* 0x000ea8000c1e1900 */
[----:B-----5:R-:W2:Y:S02]  /*a1a0*/  LDG.E R27, desc[UR52][R2.64+0x4] ;  /* 0x00000434021b7981 */ /* 0x020ea4000c1e1900 */
[----:B--2---:R-:W-:-:S07]  /*a1b0*/  IMAD.IADD R27, R27, 0x1, -R0 ;  /* 0x000000011b1b7824 */ /* 0x004fce00078e0a00 */
.L_x_182:
[----:B------:R-:W-:Y:S01]  /*a1c0*/  UMOV UR54, URZ ;  /* 0x0000003f00367c82 */ /* 0x000fe20008000000 */
[----:B------:R-:W-:Y:S01]  /*a1d0*/  ULDC.64 UR6, c[0x0][0xa20] ;  /* 0x0002880000067ab9 */ /* 0x000fe20000000a00 */
[----:B-----5:R-:W-:Y:S01]  /*a1e0*/  @P0 R2UR UR54, R7 ;  /* 0x00000000073602ca */ /* 0x020fe200000e0000 */
[----:B------:R-:W-:Y:S01]  /*a1f0*/  UMOV UR41, URZ ;  /* 0x0000003f00297c82 */ /* 0x000fe20008000000 */
[----:B------:R-:W-:Y:S01]  /*a200*/  ISETP.NE.U32.AND P0, PT, RZ, UR6, PT ;  /* 0x00000006ff007c0c */ /* 0x000fe2000bf05070 */
[----:B------:R-:W-:Y:S01]  /*a210*/  ULDC.64 UR4, c[0x0][0x418] ;  /* 0x0001060000047ab9 */ /* 0x000fe20000000a00 */
[----:B------:R-:W-:Y:S01]  /*a220*/  @P1 R2UR UR41, R6 ;  /* 0x00000000062912ca */ /* 0x000fe200000e0000 */
[----:B------:R-:W-:Y:S01]  /*a230*/  UISETP.NE.U32.AND UP0, UPT, UR4, URZ, UPT ;  /* 0x0000003f0400728c */ /* 0x000fe2000bf05070 */
[----:B------:R-:W-:Y:S01]  /*a240*/  ISETP.NE.AND.EX P0, PT, RZ, UR7, PT, P0 ;  /* 0x00000007ff007c0c */ /* 0x000fe2000bf05300 */
[----:B------:R-:W-:Y:S01]  /*a250*/  IMAD.U32 R22, RZ, RZ, UR46 ;  /* 0x0000002eff167e24 */ /* 0x000fe2000f8e00ff */
[----:B------:R-:W-:Y:S01]  /*a260*/  ULDC UR4, c[0x0][0x424] ;  /* 0x0001090000047ab9 */ /* 0x000fe20000000800 */
[----:B------:R-:W-:-:S03]  /*a270*/  UISETP.NE.AND.EX UP0, UPT, UR5, URZ, UPT, UP0 ;  /* 0x0000003f0500728c */ /* 0x000fc6000bf05300 */
[----:B------:R-:W-:Y:S01]  /*a280*/  ULDC UR5, c[0x0][0x2f0] ;  /* 0x0000bc0000057ab9 */ /* 0x000fe20000000800 */
[----:B------:R-:W-:-:S04]  /*a290*/  USEL UR4, UR4, 0x1, UP0 ;  /* 0x0000000104047887 */ /* 0x000fc80008000000 */
[----:B------:R-:W-:Y:S02]  /*a2a0*/  UIMAD UR4, UR4, UR5, URZ ;  /* 0x00000005040472a4 */ /* 0x000fe4000f8e023f */
[----:B------:R-:W-:Y:S01]  /*a2b0*/  UIADD3 UR41, UR41, UR40, URZ ;  /* 0x0000002829297290 */ /* 0x000fe2000fffe03f */
[----:B------:R-:W-:Y:S11]  /*a2c0*/  @!P0 BRA `(.L_x_183) ;  /* 0x00000000001c8947 */ /* 0x000ff60003800000 */
[----:B------:R-:W-:-:S04]  /*a2d0*/  UIADD3 UR4, UP0, UR47, UR6, URZ ;  /* 0x000000062f047290 */ /* 0x000fc8000ff1e03f */
[----:B------:R-:W-:Y:S02]  /*a2e0*/  UIADD3.X UR5, UR49, UR7, URZ, UP0, !UPT ;  /* 0x0000000731057290 */ /* 0x000fe400087fe43f */
[----:B------:R-:W-:-:S04]  /*a2f0*/  IMAD.U32 R2, RZ, RZ, UR4 ;  /* 0x00000004ff027e24 */ /* 0x000fc8000f8e00ff */
[----:B------:R-:W-:-:S05]  /*a300*/  IMAD.U32 R3, RZ, RZ, UR5 ;  /* 0x00000005ff037e24 */ /* 0x000fca000f8e00ff */
[----:B------:R-:W2:Y:S02]  /*a310*/  LDG.E R2, desc[UR52][R2.64] ;  /* 0x0000003402027981 */ /* 0x000ea4000c1e1900 */
[----:B--2---:R-:W-:Y:S01]  /*a320*/  R2UR UR4, R2 ;  /* 0x00000000020472ca */ /* 0x004fe200000e0000 */
[----:B------:R-:W-:-:S14]  /*a330*/  BRA `(.L_x_184) ;  /* 0x0000000000187947 */ /* 0x000fdc0003800000 */
.L_x_183:
[----:B------:R-:W-:Y:S05]  /*a340*/  @!P1 BRA `(.L_x_184) ;  /* 0x0000000000149947 */ /* 0x000fea0003800000 */
[----:B------:R-:W2:Y:S04]  /*a350*/  LDG.E R2, desc[UR52][R4.64] ;  /* 0x0000003404027981 */ /* 0x000ea8000c1e1900 */
[----:B------:R-:W3:Y:S01]  /*a360*/  LDG.E R0, desc[UR52][R4.64+0x4] ;  /* 0x0000043404007981 */ /* 0x000ee2000c1e1900 */
[----:B--2---:R-:W-:Y:S02]  /*a370*/  R2UR UR5, R2 ;  /* 0x00000000020572ca */ /* 0x004fe400000e0000 */
[----:B---3--:R-:W-:-:S13]  /*a380*/  R2UR UR4, R0 ;  /* 0x00000000000472ca */ /* 0x008fda00000e0000 */
[----:B------:R-:W-:-:S12]  /*a390*/  UIADD3 UR4, -UR5, UR4, URZ ;  /* 0x0000000405047290 */ /* 0x000fd8000fffe13f */
.L_x_184:
[----:B------:R-:W-:Y:S01]  /*a3a0*/  UIADD3 UR40, -UR40, UR4, URZ ;  /* 0x0000000428287290 */ /* 0x000fe2000fffe13f */
[----:B------:R-:W-:Y:S03]  /*a3b0*/  BSSY B7, `(.L_x_185) ;  /* 0x0000302000077945 */ /* 0x000fe60003800000 */
[----:B------:R-:W-:Y:S02]  /*a3c0*/  UIADD3 UR39, UR40, 0x7f, URZ ;  /* 0x0000007f28277890 */ /* 0x000fe4000fffe03f */
[----:B------:R-:W-:Y:S02]  /*a3d0*/  ISETP.LT.AND P0, PT, RZ, UR40, PT ;  /* 0x00000028ff007c0c */ /* 0x000fe4000bf01270 */
[----:B------:R-:W-:-:S04]  /*a3e0*/  USHF.R.S32.HI UR4, URZ, 0x1f, UR39 ;  /* 0x0000001f3f047899 */ /* 0x000fc80008011427 */
[----:B------:R-:W-:-:S07]  /*a3f0*/  ULEA.HI UR39, UR4, UR39, URZ, 0x7 ;  /* 0x0000002704277291 */ /* 0x000fce000f8f383f */
[----:B------:R-:W-:Y:S05]  /*a400*/  @P0 BRA `(.L_x_186) ;  /* 0x0000000000440947 */ /* 0x000fea0003800000 */
[----:B------:R-:W0:Y:S02]  /*a410*/  S2R R0, SR_TID.X ;  /* 0x0000000000007919 */ /* 0x000e240000002100 */
[----:B0-----:R-:W-:-:S04]  /*a420*/  LOP3.LUT R0, R0, 0x7f, RZ, 0xc0, !PT ;  /* 0x0000007f00007812 */ /* 0x001fc800078ec0ff */
[----:B------:R-:W-:-:S13]  /*a430*/  ISETP.NE.AND P0, PT, R0, RZ, PT ;  /* 0x000000ff0000720c */ /* 0x000fda0003f05270 */
[----:B------:R-:W-:Y:S05]  /*a440*/  @P0 BRA `(.L_x_187) ;  /* 0x0000002c00e00947 */ /* 0x000fea0003800000 */
[----:B------:R-:W0:Y:S01]  /*a450*/  S2R R5, SR_LANEID ;  /* 0x0000000000057919 */ /* 0x000e220000000000 */
[----:B------:R-:W-:Y:S01]  /*a460*/  VOTEU.ANY UR4, UPT, PT ;  /* 0x0000000000047886 */ /* 0x000fe200038e0100 */
[----:B------:R-:W1:Y:S01]  /*a470*/  LDC.64 R2, c[0x0][0xc60] ;  /* 0x00031800ff027b82 */ /* 0x000e620000000a00 */
[----:B------:R-:W0:Y:S02]  /*a480*/  FLO.U32 R0, UR4 ;  /* 0x0000000400007d00 */ /* 0x000e2400080e0000 */
[----:B0-----:R-:W-:-:S06]  /*a490*/  ISETP.EQ.U32.AND P0, PT, R0, R5, PT ;  /* 0x000000050000720c */ /* 0x001fcc0003f02070 */
[----:B------:R-:W1:Y:S07]  /*a4a0*/  POPC R5, UR4 ;  /* 0x0000000400057d09 */ /* 0x000e6e0008000000 */
[----:B-1----:R-:W2:Y:S01]  /*a4b0*/  @P0 ATOMG.E.ADD.STRONG.GPU PT, R3, desc[UR52][R2.64], R5 ;  /* 0x00000005020309a8 */ /* 0x002ea200081ee1f4 */
[----:B------:R-:W0:Y:S02]  /*a4c0*/  S2R R4, SR_LTMASK ;  /* 0x0000000000047919 */ /* 0x000e240000003900 */
[----:B0-----:R-:W-:-:S04]  /*a4d0*/  LOP3.LUT R4, R4, UR4, RZ, 0xc0, !PT ;  /* 0x0000000404047c12 */ /* 0x001fc8000f8ec0ff */
[----:B------:R-:W0:Y:S01]  /*a4e0*/  POPC R7, R4 ;  /* 0x0000000400077309 */ /* 0x000e220000000000 */
[----:B--2---:R-:W0:Y:S02]  /*a4f0*/  SHFL.IDX PT, R0, R3, R0, 0x1f ;  /* 0x00001f0003007589 */ /* 0x004e2400000e0000 */
[----:B0-----:R-:W-:Y:S01]  /*a500*/  IADD3 R24, R0, UR43, R7 ;  /* 0x0000002b00187c10 */ /* 0x001fe2000fffe007 */
[----:B------:R-:W-:Y:S06]  /*a510*/  BRA `(.L_x_187) ;  /* 0x0000002c00ac7947 */ /* 0x000fec0003800000 */
.L_x_186:
[----:B------:R-:W-:Y:S01]  /*a520*/  VIADD R0, R17, 0x13800 ;  /* 0x0001380011007836 */ /* 0x000fe20000000000 */
[----:B------:R-:W-:Y:S04]  /*a530*/  BSSY B6, `(.L_x_188) ;  /* 0x0000013000067945 */ /* 0x000fe80003800000 */
        /* <DEDUP_REMOVED lines=18> */
.L_x_189:
[----:B------:R-:W-:Y:S05]  /*a660*/  BSYNC B6 ;  /* 0x0000000000067941 */ /* 0x000fea0003800000 */
.L_x_188:
[----:B------:R-:W-:Y:S01]  /*a670*/  VIADD R0, R17, 0x9000 ;  /* 0x0000900011007836 */ /* 0x000fe20000000000 */
[----:B------:R-:W-:Y:S01]  /*a680*/  LOP3.LUT R23, R23, 0xfffffffe, RZ, 0xc0, !PT ;  /* 0xfffffffe17177812 */ /* 0x000fe200078ec0ff */
[----:B------:R-:W-:Y:S03]  /*a690*/  BSSY B6, `(.L_x_190) ;  /* 0x0000014000067945 */ /* 0x000fe60003800000 */
[----:B------:R-:W-:-:S13]  /*a6a0*/  LOP3.LUT P0, RZ, R0, 0x9f, RZ, 0xc0, !PT ;  /* 0x0000009f00ff7812 */ /* 0x000fda000780c0ff */
[----:B------:R-:W-:Y:S01]  /*a6b0*/  @P0 LOP3.LUT R23, R23, 0x1, RZ, 0xfc, !PT ;  /* 0x0000000117170812 */ /* 0x000fe200078efcff */
[----:B------:R-:W-:Y:S06]  /*a6c0*/  @!P0 BRA `(.L_x_191) ;  /* 0x0000000000408947 */ /* 0x000fec0003800000 */
        /* <DEDUP_REMOVED lines=16> */
.L_x_191:
[----:B------:R-:W-:Y:S05]  /*a7d0*/  BSYNC B6 ;  /* 0x0000000000067941 */ /* 0x000fea0003800000 */
.L_x_190:
        /* <DEDUP_REMOVED lines=20> */
.L_x_193:
[----:B------:R-:W-:Y:S05]  /*a920*/  BSYNC B6 ;  /* 0x0000000000067941 */ /* 0x000fea0003800000 */
.L_x_192:
[----:B------:R-:W-:Y:S01]  /*a930*/  LOP3.LUT P6, RZ, R23, 0x1, RZ, 0xc0, !PT ;  /* 0x0000000117ff7812 */ /* 0x000fe200078cc0ff */
[----:B------:R-:W-:-:S12]  /*a940*/  BSSY B6, `(.L_x_194) ;  /* 0x0000012000067945 */ /* 0x000fd80003800000 */
        /* <DEDUP_REMOVED lines=17> */
.L_x_195:
[----:B------:R-:W-:Y:S05]  /*aa60*/  BSYNC B6 ;  /* 0x0000000000067941 */ /* 0x000fea0003800000 */
.L_x_194:
[----:B------:R-:W-:Y:S02]  /*aa70*/  ULDC.64 UR4, c[0x0][0x9f8] ;  /* 0x00027e0000047ab9 */ /* 0x000fe40000000a00 */
[----:B------:R-:W-:-:S04]  /*aa80*/  UISETP.NE.U32.AND UP0, UPT, UR4, URZ, UPT ;  /* 0x0000003f0400728c */ /* 0x000fc8000bf05070 */
[----:B------:R-:W-:-:S06]  /*aa90*/  UISETP.NE.AND.EX UP0, UPT, UR5, URZ, UPT, UP0 ;  /* 0x0000003f0500728c */ /* 0x000fcc000bf05300 */
[----:B------:R-:W-:-:S05]  /*aaa0*/  PLOP3.LUT P0, PT, PT, PT, UP0, 0x80, 0x0 ;  /* 0x000000000000781c */ /* 0x000fca0003f0f008 */
[----:B------:R-:W-:-:S04]  /*aab0*/  @UP0 UIADD3 UR4, UP1, UR47, UR4, URZ ;  /* 0x000000042f040290 */ /* 0x000fc8000ff3e03f */
[----:B------:R-:W-:Y:S02]  /*aac0*/  @UP0 UIADD3.X UR5, UR49, UR5, URZ, UP1, !UPT ;  /* 0x0000000531050290 */ /* 0x000fe40008ffe43f */
[----:B------:R-:W-:-:S04]  /*aad0*/  IMAD.U32 R2, RZ, RZ, UR4 ;  /* 0x00000004ff027e24 */ /* 0x000fc8000f8e00ff */
[----:B------:R-:W-:Y:S01]  /*aae0*/  IMAD.U32 R3, RZ, RZ, UR5 ;  /* 0x00000005ff037e24 */ /* 0x000fe2000f8e00ff */
[----:B------:R-:W0:Y:S01]  /*aaf0*/  S2R R16, SR_TID.X ;  /* 0x0000000000107919 */ /* 0x000e220000002100 */
[----:B------:R-:W-:-:S03]  /*ab00*/  ULDC.64 UR4, c[0x0][0xa08] ;  /* 0x0002820000047ab9 */ /* 0x000fc60000000a00 */
[----:B------:R1:W2:Y:S02]  /*ab10*/  @P0 LDG.E R22, desc[UR52][R2.64] ;  /* 0x0000003402160981 */ /* 0x0002a4000c1e1900 */
[----:B-1----:R-:W1:Y:S01]  /*ab20*/  LDC.64 R2, c[0x0][0x418] ;  /* 0x00010600ff027b82 */ /* 0x002e620000000a00 */
[----:B0-----:R-:W-:-:S04]  /*ab30*/  SHF.R.U32.HI R20, RZ, 0x5, R16 ;  /* 0x00000005ff147819 */ /* 0x001fc80000011610 */
[----:B------:R-:W-:Y:S02]  /*ab40*/  LOP3.LUT R20, R20, 0x3, RZ, 0xc0, !PT ;  /* 0x0000000314147812 */ /* 0x000fe400078ec0ff */
[----:B-1----:R-:W-:Y:S01]  /*ab50*/  LOP3.LUT P0, RZ, R2, UR4, RZ, 0xfc, !PT ;  /* 0x0000000402ff7c12 */ /* 0x002fe2000f80fcff */
[----:B------:R-:W-:-:S03]  /*ab60*/  UMOV UR4, 0xffffffff ;  /* 0xffffffff00047882 */ /* 0x000fc60000000000 */
[----:B------:R-:W-:Y:S02]  /*ab70*/  LOP3.LUT P0, RZ, R3, UR5, RZ, 0xfc, P0 ;  /* 0x0000000503ff7c12 */ /* 0x000fe4000800fcff */
[----:B--2---:R-:W-:Y:S02]  /*ab80*/  SHF.R.S32.HI R26, RZ, 0x1f, R22 ;  /* 0x0000001fff1a7819 */ /* 0x004fe40000011416 */
[----:B------:R-:W-:Y:S01]  /*ab90*/  SEL R16, R22, RZ, !P0 ;  /* 0x000000ff16107207 */ /* 0x000fe20004000000 */
[----:B------:R-:W-:Y:S08]  /*aba0*/  BRA.DIV UR4, `(.L_x_196) ;  /* 0x0000003604dc7947 */ /* 0x000ff0000b800000 */
[----:B------:R0:W1:Y:S02]  /*abb0*/  SHFL.IDX PT, R14, R20, RZ, 0x1f ;  /* 0x00001fff140e7589 */ /* 0x00006400000e0000 */
.L_x_273:
        /* <DEDUP_REMOVED lines=10> */
.L_x_276:
[----:B------:R-:W-:Y:S05]  /*ac60*/  @!P6 BRA `(.L_x_197) ;  /* 0x0000000400a0e947 */ /* 0x000fea0003800000 */
[----:B------:R-:W-:-:S04]  /*ac70*/  ISETP.NE.U32.AND P0, PT, R2, RZ, PT ;  /* 0x000000ff0200720c */ /* 0x000fc80003f05070 */
[----:B------:R-:W-:-:S13]  /*ac80*/  ISETP.NE.AND.EX P0, PT, R3, RZ, PT, P0 ;  /* 0x000000ff0300720c */ /* 0x000fda0003f05300 */
[----:B------:R-:W-:Y:S05]  /*ac90*/  @!P0 BRA `(.L_x_199) ;  /* 0x0000000000448947 */ /* 0x000fea0003800000 */
[----:B------:R-:W1:Y:S01]  /*aca0*/  LDC R7, c[0x0][0x43c] ;  /* 0x00010f00ff077b82 */ /* 0x000e620000000800 */
[----:B------:R-:W-:Y:S01]  /*acb0*/  ULDC.64 UR4, c[0x0][0x428] ;  /* 0x00010a0000047ab9 */ /* 0x000fe20000000a00 */
[----:B-1----:R-:W-:-:S13]  /*acc0*/  ISETP.NE.AND P0, PT, R7, 0x1, PT ;  /* 0x000000010700780c */ /* 0x002fda0003f05270 */
[----:B------:R-:W1:Y:S02]  /*acd0*/  @P0 LDC.64 R4, c[0x0][0x440] ;  /* 0x00011000ff040b82 */ /* 0x000e640000000a00 */
[----:B-1----:R-:W-:-:S04]  /*ace0*/  @P0 IMAD.HI.U32 R6, R0, R4, RZ ;  /* 0x0000000400060227 */ /* 0x002fc800078e00ff */
[----:B------:R-:W-:Y:S01]  /*acf0*/  IMAD.MOV.U32 R4, RZ, RZ, R0 ;  /* 0x000000ffff047224 */ /* 0x000fe200078e0000 */
[----:B------:R-:W-:Y:S01]  /*ad00*/  @P0 SHF.R.U32.HI R4, RZ, R5, R6 ;  /* 0x00000005ff040219 */ /* 0x000fe20000011606 */
[----:B------:R-:W-:-:S04]  /*ad10*/  IMAD R6, R26, UR4, RZ ;  /* 0x000000041a067c24 */ /* 0x000fc8000f8e02ff */
[----:B------:R-:W-:Y:S02]  /*ad20*/  IMAD.MOV R5, RZ, RZ, -R4 ;  /* 0x000000ffff057224 */ /* 0x000fe400078e0a04 */
[----:B------:R-:W-:Y:S02]  /*ad30*/  IMAD R6, R22, UR5, R6 ;  /* 0x0000000516067c24 */ /* 0x000fe4000f8e0206 */
[----:B------:R-:W-:Y:S01]  /*ad40*/  IMAD R0, R7, R5, R0 ;  /* 0x0000000507007224 */ /* 0x000fe200078e0200 */
[----:B------:R-:W-:-:S03]  /*ad50*/  SHF.R.S32.HI R5, RZ, 0x1f, R4 ;  /* 0x0000001fff057819 */ /* 0x000fc60000011404 */
[----:B------:R-:W-:-:S04]  /*ad60*/  IMAD.WIDE.U32 R4, R22, UR4, R4 ;  /* 0x0000000416047c25 */ /* 0x000fc8000f8e0004 */
[----:B------:R-:W-:Y:S01]  /*ad70*/  IMAD.IADD R6, R5, 0x1, R6 ;  /* 0x0000000105067824 */ /* 0x000fe200078e0206 */
[----:B------:R-:W-:-:S04]  /*ad80*/  LEA R2, P0, R4, R2, 0x2 ;  /* 0x0000000204027211 */ /* 0x000fc800078010ff */
[----:B------:R-:W-:-:S05]  /*ad90*/  LEA.HI.X R3, R4, R3, R6, 0x2, P0 ;  /* 0x0000000304037211 */ /* 0x000fca00000f1406 */
[----:B------:R1:W5:Y:S04]  /*ada0*/  LDG.E R16, desc[UR52][R2.64] ;  /* 0x0000003402107981 */ /* 0x000368000c1e1900 */
.L_x_199:
[----:B-1----:R-:W1:Y:S01]  /*adb0*/  S2R R2, SR_TID.X ;  /* 0x0000000000027919 */ /* 0x002e620000002100 */
[----:B------:R-:W-:Y:S02]  /*adc0*/  SHF.L.U32 R3, R19, 0x1f, RZ ;  /* 0x0000001f13037819 */ /* 0x000fe400000006ff */
[----:B-1----:R-:W-:Y:S01]  /*add0*/  LOP3.LUT R4, R2, 0x7f, RZ, 0xc0, !PT ;  /* 0x0000007f02047812 */ /* 0x002fe200078ec0ff */
[----:B------:R-:W-:-:S03]  /*ade0*/  IMAD R2, R18, 0x8, R17 ;  /* 0x0000000812027824 */ /* 0x000fc600078e0211 */
[----:B------:R-:W-:Y:S01]  /*adf0*/  ISETP.NE.AND P1, PT, R4, RZ, PT ;  /* 0x000000ff0400720c */ /* 0x000fe20003f25270 */
[----:B------:R-:W1:Y:S02]  /*ae00*/  SYNCS.PHASECHK.TRANS64.TRYWAIT P0, [R2+URZ+0x19c80], R3 ;  /* 0x019c8003020075a7 */ /* 0x000e64000800017f */
[----:B-1----:R-:W-:Y:S10]  /*ae10*/  @!P0 BRA `(.L_x_200) ;  /* 0x0000003400808947 */ /* 0x002ff40003800000 */
.L_x_277:
[----:B------:R-:W-:Y:S05]  /*ae20*/  @P1 BRA `(.L_x_201) ;  /* 0x00000000001c1947 */ /* 0x000fea0003800000 */
[----:B------:R-:W2:Y:S01]  /*ae30*/  S2R R4, SR_TID.X ;  /* 0x0000000000047919 */ /* 0x000ea20000002100 */
[----:B------:R-:W-:-:S04]  /*ae40*/  IMAD.MOV.U32 R5, RZ, RZ, 0x3000 ;  /* 0x00003000ff057424 */ /* 0x000fc800078e00ff */
[----:B------:R3:W-:Y:S01]  /*ae50*/  SYNCS.ARRIVE.TRANS64 RZ, [R2+URZ+0x19c70], R5 ;  /* 0x019c700502ff79a7 */ /* 0x0007e2000800003f */
[----:B--2---:R-:W-:-:S04]  /*ae60*/  LOP3.LUT R4, R4, 0x1f, RZ, 0xc0, !PT ;  /* 0x0000001f04047812 */ /* 0x004fc800078ec0ff */
[----:B------:R-:W-:-:S13]  /*ae70*/  ISETP.NE.AND P0, PT, R4, RZ, PT ;  /* 0x000000ff0400720c */ /* 0x000fda0003f05270 */
[----:B---3--:R-:W-:Y:S05]  /*ae80*/  @!P0 BRA `(.L_x_201) ;  /* 0x0000000000048947 */ /* 0x008fea0003800000 */
[----:B------:R-:W-:Y:S01]  /*ae90*/  BPT.TRAP 0x1 ;  /* 0x000000040000795c */ /* 0x000fe20000300000 */
.L_x_201:
[----:B------:R-:W-:Y:S01]  /*aea0*/  IMAD R4, R18, 0x3000, R17 ;  /* 0x0000300012047824 */ /* 0x000fe200078e0211 */
[----:B------:R-:W-:Y:S01]  /*aeb0*/  R2UR UR33, R2 ;  /* 0x00000000022172ca */ /* 0x000fe200000e0000 */
[----:B------:R-:W-:Y:S01]  /*aec0*/  UIADD3 UR4, UP0, UR50, 0x470, URZ ;  /* 0x0000047032047890 */ /* 0x000fe2000ff1e03f */
[----:B------:R-:W-:Y:S01]  /*aed0*/  LEA R0, R0, UR41, 0x7 ;  /* 0x0000002900007c11 */ /* 0x000fe2000f8e38ff */
[----:B------:R-:W-:Y:S01]  /*aee0*/  UMOV UR6, 0x0 ;  /* 0x0000000000067882 */ /* 0x000fe20000000000 */
[----:B------:R-:W-:Y:S01]  /*aef0*/  R2UR UR8, R4 ;  /* 0x00000000040872ca */ /* 0x000fe200000e0000 */
[----:B------:R-:W-:Y:S01]  /*af00*/  UIADD3.X UR5, URZ, UR51, URZ, UP0, !UPT ;  /* 0x000000333f057290 */ /* 0x000fe200087fe43f */
[----:B-----5:R-:W-:Y:S01]  /*af10*/  R2UR UR37, R16 ;  /* 0x00000000102572ca */ /* 0x020fe200000e0000 */
[----:B------:R-:W-:Y:S01]  /*af20*/  UMOV UR7, 0x14f00000 ;  /* 0x14f0000000077882 */ /* 0x000fe20000000000 */
[----:B------:R-:W-:Y:S01]  /*af30*/  R2UR UR35, R0 ;  /* 0x00000000002372ca */ /* 0x000fe200000e0000 */
[----:B------:R-:W-:Y:S01]  /*af40*/  UMOV UR34, URZ ;  /* 0x0000003f00227c82 */ /* 0x000fe20008000000 */
[----:B------:R-:W-:Y:S01]  /*af50*/  UMOV UR18, 0x20 ;  /* 0x0000002000127882 */ /* 0x000fe20000000000 */
[----:B------:R-:W-:Y:S01]  /*af60*/  UMOV UR20, UR36 ;  /* 0x0000002400147c82 */ /* 0x000fe20008000000 */
[----:B------:R-:W-:Y:S01]  /*af70*/  UMOV UR10, 0x40 ;  /* 0x00000040000a7882 */ /* 0x000fe20000000000 */
[----:B------:R-:W-:Y:S01]  /*af80*/  UIADD3 UR33, UR33, 0x19c70, URZ ;  /* 0x00019c7021217890 */ /* 0x000fe2000fffe03f */
[----:B------:R-:W-:-:S03]  /*af90*/  UMOV UR12, UR36 ;  /* 0x00000024000c7c82 */ /* 0x000fc60008000000 */
[----:B------:R-:W-:Y:S02]  /*afa0*/  UIADD3 UR32, UR8, 0x9000, URZ ;  /* 0x0000900008207890 */ /* 0x000fe4000fffe03f */
[----:B------:R-:W-:Y:S02]  /*afb0*/  UIADD3 UR16, UR8, 0xa000, URZ ;  /* 0x0000a00008107890 */ /* 0x000fe4000fffe03f */
        /* <DEDUP_REMOVED lines=8> */
[----:B------:R2:W-:Y:S01]  /*b040*/  UTMALDG.4D [UR16], [UR4], desc[UR6] ;  /* 0x00000610040075b4 */ /* 0x0005e20008019000 */
[----:B------:R2:W-:Y:S01]  /*b050*/  UTMALDG.4D [UR8], [UR4], desc[UR6] ;  /* 0x00000608040075b4 */ /* 0x0005e20008019000 */
[----:B------:R-:W3:Y:S02]  /*b060*/  SYNCS.PHASECHK.TRANS64.TRYWAIT P0, [R2+URZ+0x19c40], R3 ;  /* 0x019c4003020075a7 */ /* 0x000ee4000800017f */
[----:B--23--:R-:W-:Y:S05]  /*b070*/  @!P0 BRA `(.L_x_202) ;  /* 0x0000003000fc8947 */ /* 0x00cfea0003800000 */
.L_x_278:
        /* <DEDUP_REMOVED lines=8> */
.L_x_203:
        /* <DEDUP_REMOVED lines=31> */
.L_x_197:
[----:B------:R-:W-:Y:S05]  /*b2f0*/  WARPSYNC.ALL ;  /* 0x0000000000007948 */ /* 0x000fea0003800000 */
[----:B------:R-:W-:Y:S01]  /*b300*/  VIADD R0, R17, 0xf000 ;  /* 0x0000f00011007836 */ /* 0x000fe20000000000 */
[----:B------:R-:W-:Y:S01]  /*b310*/  USHF.R.S32.HI UR4, URZ, 0x1f, UR54 ;  /* 0x0000001f3f047899 */ /* 0x000fe20008011436 */
[----:B------:R-:W-:Y:S01]  /*b320*/  BAR.SYNC.DEFER_BLOCKING 0x8, 0x200 ;  /* 0x0208000000007b1d */ /* 0x000fe20000010000 */
[----:B------:R-:W-:Y:S02]  /*b330*/  USHF.R.S32.HI UR47, URZ, 0x1f, UR36 ;  /* 0x0000001f3f2f7899 */ /* 0x000fe40008011424 */
[----:B------:R-:W-:-:S03]  /*b340*/  LOP3.LUT P0, RZ, R0, 0x9f, RZ, 0xc0, !PT ;  /* 0x0000009f00ff7812 */ /* 0x000fc6000780c0ff */
[----:B------:R-:W-:Y:S01]  /*b350*/  ULDC.64 UR6, c[0x0][0x298] ;  /* 0x0000a60000067ab9 */ /* 0x000fe20000000a00 */
[----:B------:R-:W-:Y:S01]  /*b360*/  ULDC.64 UR8, c[0x0][0xa00] ;  /* 0x0002800000087ab9 */ /* 0x000fe20000000a00 */
[----:B------:R-:W-:Y:S01]  /*b370*/  UIMAD UR4, UR4, UR6, URZ ;  /* 0x00000006040472a4 */ /* 0x000fe2000f8e023f */
[----:B------:R-:W-:Y:S01]  /*b380*/  BSSY B6, `(.L_x_204) ;  /* 0x0000019000067945 */ /* 0x000fe20003800000 */
[----:B------:R-:W-:Y:S02]  /*b390*/  UISETP.NE.U32.AND UP0, UPT, UR8, URZ, UPT ;  /* 0x0000003f0800728c */ /* 0x000fe4000bf05070 */
[----:B------:R-:W-:Y:S02]  /*b3a0*/  UIMAD.WIDE.U32 UR56, UR54, UR6, URZ ;  /* 0x00000006363872a5 */ /* 0x000fe4000f8e003f */
[----:B------:R-:W-:Y:S02]  /*b3b0*/  UIMAD UR4, UR54, UR7, UR4 ;  /* 0x00000007360472a4 */ /* 0x000fe4000f8e0204 */
[----:B------:R-:W-:-:S02]  /*b3c0*/  UISETP.NE.AND.EX UP0, UPT, UR9, URZ, UPT, UP0 ;  /* 0x0000003f0900728c */ /* 0x000fc4000bf05300 */
[----:B------:R-:W-:Y:S02]  /*b3d0*/  UIADD3 UR49, UR57, UR4, URZ ;  /* 0x0000000439317290 */ /* 0x000fe4000fffe03f */
[----:B------:R-:W-:Y:S02]  /*b3e0*/  USEL UR46, UR46, URZ, !UP0 ;  /* 0x0000003f2e2e7287 */ /* 0x000fe4000c000000 */
[----:B------:R-:W-:Y:S01]  /*b3f0*/  USEL UR37, UR48, URZ, !UP0 ;  /* 0x0000003f30257287 */ /* 0x000fe2000c000000 */
[----:B------:R-:W-:Y:S11]  /*b400*/  @!P0 BRA `(.L_x_205) ;  /* 0x0000000000408947 */ /* 0x000ff60003800000 */
[----:B-12---:R-:W-:Y:S01]  /*b410*/  MOV R2, 0x0 ;  /* 0x0000000000027802 */ /* 0x006fe20000000f00 */
[----:B------:R-:W-:Y:S01]  /*b420*/  ULDC.64 UR6, c[0x4][0x98] ;  /* 0x0100260000067ab9 */ /* 0x000fe20000000a00 */
[----:B------:R-:W-:Y:S01]  /*b430*/  ULDC.64 UR8, c[0x4][0xa0] ;  /* 0x0100280000087ab9 */ /* 0x000fe20000000a00 */
[----:B------:R-:W-:Y:S01]  /*b440*/  ULDC.64 UR4, c[0x4][0x28] ;  /* 0x01000a0000047ab9 */ /* 0x000fe20000000a00 */
[----:B------:R-:W-:Y:S02]  /*b450*/  IMAD.U32 R4, RZ, RZ, UR6 ;  /* 0x00000006ff047e24 */ /* 0x000fe4000f8e00ff */
[----:B------:R-:W1:Y:S01]  /*b460*/  LDC.64 R2, c[0x4][R2] ;  /* 0x0100000002027b82 */ /* 0x000e620000000a00 */
        /* <DEDUP_REMOVED lines=8> */
[----:B0-----:R-:W-:-:S07]  /*b4f0*/  LEPC R20, `(.L_x_205) ;  /* 0x000000001014794e */ /* 0x001fce0000000000 */
[----:B-1----:R-:W-:Y:S05]  /*b500*/  CALL.ABS.NOINC R2 ;  /* 0x0000000002007343 */ /* 0x002fea0003c00000 */
.L_x_205:
[----:B------:R-:W-:Y:S05]  /*b510*/  BSYNC B6 ;  /* 0x0000000000067941 */ /* 0x000fea0003800000 */
.L_x_204:
[----:B------:R-:W3:Y:S01]  /*b520*/  LDC R7, c[0x0][0x448] ;  /* 0x00011200ff077b82 */ /* 0x000ee20000000800 */
[----:B-12---:R-:W0:Y:S01]  /*b530*/  S2R R2, SR_TID.X ;  /* 0x0000000000027919 */ /* 0x006e220000002100 */
[----:B------:R-:W-:Y:S01]  /*b540*/  ULDC.64 UR8, c[0x0][0x2d8] ;  /* 0x0000b60000087ab9 */ /* 0x000fe20000000a00 */
[----:B------:R-:W-:Y:S01]  /*b550*/  UMOV UR48, UR56 ;  /* 0x0000003800307c82 */ /* 0x000fe20008000000 */
[----:B------:R-:W-:Y:S01]  /*b560*/  UIMAD UR6, UR47, UR8, URZ ;  /* 0x000000082f0672a4 */ /* 0x000fe2000f8e023f */
[----:B------:R-:W1:Y:S01]  /*b570*/  S2R R21, SR_TID.X ;  /* 0x0000000000157919 */ /* 0x000e620000002100 */
[----:B------:R-:W-:Y:S02]  /*b580*/  UIMAD.WIDE.U32 UR4, UR36, UR8, UR48 ;  /* 0x00000008240472a5 */ /* 0x000fe4000f8e0030 */
[----:B------:R-:W-:Y:S01]  /*b590*/  UIMAD UR6, UR36, UR9, UR6 ;  /* 0x00000009240672a4 */ /* 0x000fe2000f8e0206 */
[----:B------:R-:W-:Y:S02]  /*b5a0*/  ULDC.64 UR10, c[0x0][0x280] ;  /* 0x0000a000000a7ab9 */ /* 0x000fe40000000a00 */
[----:B------:R-:W-:Y:S01]  /*b5b0*/  ULDC.64 UR8, c[0x0][0x2e0] ;  /* 0x0000b80000087ab9 */ /* 0x000fe20000000a00 */
[----:B------:R-:W-:-:S02]  /*b5c0*/  UIADD3 UR5, UR5, UR6, URZ ;  /* 0x0000000605057290 */ /* 0x000fc4000fffe03f */
[----:B------:R-:W-:Y:S02]  /*b5d0*/  UIMAD UR6, UR37, UR8, URZ ;  /* 0x00000008250672a4 */ /* 0x000fe4000f8e023f */
[----:B------:R-:W-:Y:S02]  /*b5e0*/  UIMAD.WIDE.U32 UR4, UR46, UR8, UR4 ;  /* 0x000000082e0472a5 */ /* 0x000fe4000f8e0004 */
[----:B------:R-:W-:-:S03]  /*b5f0*/  UIMAD UR6, UR46, UR9, UR6 ;  /* 0x000000092e0672a4 */ /* 0x000fc6000f8e0206 */
[----:B------:R-:W-:Y:S01]  /*b600*/  ULDC.64 UR8, c[0x0][0x2c8] ;  /* 0x0000b20000087ab9 */ /* 0x000fe20000000a00 */
[----:B------:R-:W-:Y:S01]  /*b610*/  UIADD3 UR5, UR5, UR6, URZ ;  /* 0x0000000605057290 */ /* 0x000fe2000fffe03f */
[----:B---3--:R-:W-:Y:S02]  /*b620*/  ISETP.NE.AND P0, PT, R7, 0x1, PT ;  /* 0x000000010700780c */ /* 0x008fe40003f05270 */
[----:B------:R-:W-:Y:S01]  /*b630*/  ULDC.64 UR6, c[0x0][0x2d0] ;  /* 0x0000b40000067ab9 */ /* 0x000fe20000000a00 */
[C---:B0-----:R-:W-:Y:S01]  /*b640*/  LOP3.LUT R20, R2.reuse, 0x7f, RZ, 0xc0, !PT ;  /* 0x0000007f02147812 */ /* 0x041fe200078ec0ff */
[----:B------:R-:W-:-:S09]  /*b650*/  IMAD.SHL.U32 R2, R2, 0x40, RZ ;  /* 0x0000004002027824 */ /* 0x000fd200078e00ff */
[----:B------:R-:W0:Y:S01]  /*b660*/  @P0 LDC R3, c[0x0][0x44c] ;  /* 0x00011300ff030b82 */ /* 0x000e220000000800 */
[----:B------:R-:W-:Y:S01]  /*b670*/  SHF.R.U32.HI R20, RZ, 0x1, R20 ;  /* 0x00000001ff147819 */ /* 0x000fe20000011614 */
[----:B-1----:R-:W-:-:S03]  /*b680*/  IMAD.SHL.U32 R21, R21, 0x10, RZ ;  /* 0x0000001015157824 */ /* 0x002fc600078e00ff */
[----:B------:R-:W-:Y:S02]  /*b690*/  LOP3.LUT R2, R20, 0x40, R2, 0xf8, !PT ;  /* 0x0000004014027812 */ /* 0x000fe400078ef802 */
[----:B------:R-:W-:Y:S01]  /*b6a0*/  LOP3.LUT R21, R21, 0x10, RZ, 0xc0, !PT ;  /* 0x0000001015157812 */ /* 0x000fe200078ec0ff */
[----:B------:R-:W1:Y:S01]  /*b6b0*/  @P0 LDC R5, c[0x0][0x450] ;  /* 0x00011400ff050b82 */ /* 0x000e620000000800 */
[----:B------:R-:W2:Y:S01]  /*b6c0*/  S2R R20, SR_TID.X ;  /* 0x0000000000147919 */ /* 0x000ea20000002100 */
[----:B------:R-:W-:Y:S01]  /*b6d0*/  IMAD R6, R25, 0xc0, R2 ;  /* 0x000000c019067824 */ /* 0x000fe200078e0202 */
[C---:B------:R-:W-:Y:S02]  /*b6e0*/  LOP3.LUT R9, R21.reuse, 0x20, RZ, 0xfc, !PT ;  /* 0x0000002015097812 */ /* 0x040fe400078efcff */
[----:B------:R-:W-:Y:S01]  /*b6f0*/  LOP3.LUT R11, R21, 0x40, RZ, 0xfc, !PT ;  /* 0x00000040150b7812 */ /* 0x000fe200078efcff */
[----:B------:R-:W-:Y:S02]  /*b700*/  IMAD.MOV.U32 R2, RZ, RZ, R6 ;  /* 0x000000ffff027224 */ /* 0x000fe400078e0006 */
[----:B0-----:R-:W-:-:S05]  /*b710*/  @P0 IMAD.HI.U32 R0, R6, R3, RZ ;  /* 0x0000000306000227 */ /* 0x001fca00078e00ff */
[----:B-1----:R-:W-:Y:S01]  /*b720*/  @P0 SHF.R.U32.HI R2, RZ, R5, R0 ;  /* 0x00000005ff020219 */ /* 0x002fe20000011600 */
[----:B------:R-:W-:-:S03]  /*b730*/  IMAD.U32 R5, RZ, RZ, UR6 ;  /* 0x00000006ff057e24 */ /* 0x000fc6000f8e00ff */
[----:B------:R-:W-:-:S05]  /*b740*/  SHF.R.S32.HI R0, RZ, 0x1f, R2 ;  /* 0x0000001fff007819 */ /* 0x000fca0000011402 */
[----:B------:R-:W-:Y:S02]  /*b750*/  IMAD R3, R0, UR6, RZ ;  /* 0x0000000600037c24 */ /* 0x000fe4000f8e02ff */
[----:B------:R-:W-:Y:S02]  /*b760*/  IMAD.MOV R0, RZ, RZ, -R2 ;  /* 0x000000ffff007224 */ /* 0x000fe400078e0a02 */
[C---:B------:R-:W-:Y:S02]  /*b770*/  IMAD R4, R2.reuse, UR7, R3 ;  /* 0x0000000702047c24 */ /* 0x040fe4000f8e0203 */
[----:B------:R-:W-:-:S04]  /*b780*/  IMAD.WIDE.U32 R2, R2, R5, UR4 ;  /* 0x0000000402027e25 */ /* 0x000fc8000f8e0005 */
[----:B------:R-:W-:Y:S02]  /*b790*/  IMAD R0, R7, R0, R6 ;  /* 0x0000000007007224 */ /* 0x000fe400078e0206 */
[----:B------:R-:W-:Y:S02]  /*b7a0*/  IMAD.IADD R3, R3, 0x1, R4 ;  /* 0x0000000103037824 */ /* 0x000fe400078e0204 */
[----:B------:R-:W-:Y:S01]  /*b7b0*/  VIADD R6, R6, 0x80 ;  /* 0x0000008006067836 */ /* 0x000fe20000000000 */
[----:B------:R-:W-:Y:S01]  /*b7c0*/  SHF.R.S32.HI R4, RZ, 0x1f, R0 ;  /* 0x0000001fff047819 */ /* 0x000fe20000011400 */
[----:B------:R-:W-:-:S04]  /*b7d0*/  IMAD.WIDE.U32 R2, R0, UR8, R2 ;  /* 0x0000000800027c25 */ /* 0x000fc8000f8e0002 */
[----:B------:R-:W-:Y:S02]  /*b7e0*/  IMAD R4, R4, UR8, RZ ;  /* 0x0000000804047c24 */ /* 0x000fe4000f8e02ff */
[----:B--2---:R-:W-:Y:S02]  /*b7f0*/  IMAD.SHL.U32 R10, R20, 0x10, RZ ;  /* 0x00000010140a7824 */ /* 0x004fe400078e00ff */
[----:B------:R-:W-:Y:S01]  /*b800*/  IMAD R4, R0, UR9, R4 ;  /* 0x0000000900047c24 */ /* 0x000fe2000f8e0204 */
[----:B------:R-:W-:Y:S02]  /*b810*/  IADD3 R0, P1, R2, UR10, RZ ;  /* 0x0000000a02007c10 */ /* 0x000fe4000ff3e0ff */
[----:B------:R-:W0:Y:S01]  /*b820*/  @P0 LDC R2, c[0x0][0x44c] ;  /* 0x00011300ff020b82 */ /* 0x000e220000000800 */
[----:B------:R-:W-:Y:S02]  /*b830*/  LOP3.LUT R10, R10, 0x10, RZ, 0xc0, !PT ;  /* 0x000000100a0a7812 */ /* 0x000fe400078ec0ff */
[----:B------:R-:W-:-:S05]  /*b840*/  IADD3.X R4, R3, UR11, R4, P1, !PT ;  /* 0x0000000b03047c10 */ /* 0x000fca0008ffe404 */
[----:B------:R-:W1:Y:S01]  /*b850*/  @P0 LDC R3, c[0x0][0x450] ;  /* 0x00011400ff030b82 */ /* 0x000e620000000800 */
[----:B0-----:R-:W-:-:S04]  /*b860*/  @P0 IMAD.HI.U32 R8, R6, R2, RZ ;  /* 0x0000000206080227 */ /* 0x001fc800078e00ff */
[----:B------:R-:W-:Y:S01]  /*b870*/  IMAD.MOV.U32 R2, RZ, RZ, R6 ;  /* 0x000000ffff027224 */ /* 0x000fe200078e0006 */
[----:B-1----:R-:W-:-:S05]  /*b880*/  @P0 SHF.R.U32.HI R2, RZ, R3, R8 ;  /* 0x00000003ff020219 */ /* 0x002fca0000011608 */
[----:B------:R-:W-:-:S04]  /*b890*/  IMAD.MOV R3, RZ, RZ, -R2 ;  /* 0x000000ffff037224 */ /* 0x000fc800078e0a02 */
[----:B------:R-:W-:Y:S01]  /*b8a0*/  IMAD R6, R7, R3, R6 ;  /* 0x0000000307067224 */ /* 0x000fe200078e0206 */
[----:B------:R-:W-:-:S05]  /*b8b0*/  SHF.R.S32.HI R3, RZ, 0x1f, R2 ;  /* 0x0000001fff037819 */ /* 0x000fca0000011402 */
[----:B------:R-:W-:-:S04]  /*b8c0*/  IMAD R3, R3, UR6, RZ ;  /* 0x0000000603037c24 */ /* 0x000fc8000f8e02ff */
[C---:B------:R-:W-:Y:S02]  /*b8d0*/  IMAD R8, R2.reuse, UR7, R3 ;  /* 0x0000000702087c24 */ /* 0x040fe4000f8e0203 */
[----:B------:R-:W-:Y:S01]  /*b8e0*/  IMAD.WIDE.U32 R2, R2, R5, UR4 ;  /* 0x0000000402027e25 */ /* 0x000fe2000f8e0005 */
[----:B------:R-:W-:Y:S01]  /*b8f0*/  ULDC UR4, c[0x0][0x2b8] ;  /* 0x0000ae0000047ab9 */ /* 0x000fe20000000800 */
[----:B------:R-:W-:Y:S02]  /*b900*/  SHF.R.S32.HI R5, RZ, 0x1f, R6 ;  /* 0x0000001fff057819 */ /* 0x000fe40000011406 */
[----:B------:R-:W-:Y:S01]  /*b910*/  ISETP.GE.AND P1, PT, R9, UR4, PT ;  /* 0x0000000409007c0c */ /* 0x000fe2000bf26270 */
[----:B------:R-:W-:Y:S01]  /*b920*/  IMAD.IADD R3, R3, 0x1, R8 ;  /* 0x0000000103037824 */ /* 0x000fe200078e0208 */
[----:B------:R0:W5:Y:S01]  /*b930*/  LDL R9, [R1+0x4] ;  /* 0x0000040001097983 */ /* 0x0001620000100800 */
[----:B------:R-:W-:Y:S01]  /*b940*/  IMAD R5, R5, UR8, RZ ;  /* 0x0000000805057c24 */ /* 0x000fe2000f8e02ff */
[----:B------:R-:W-:Y:S01]  /*b950*/  ISETP.GE.AND P2, PT, R10, UR4, PT ;  /* 0x000000040a007c0c */ /* 0x000fe2000bf46270 */
[----:B------:R-:W-:-:S04]  /*b960*/  IMAD.WIDE.U32 R2, R6, UR8, R2 ;  /* 0x0000000806027c25 */ /* 0x000fc8000f8e0002 */
[----:B------:R-:W-:Y:S01]  /*b970*/  IMAD R6, R6, UR9, R5 ;  /* 0x0000000906067c24 */ /* 0x000fe2000f8e0205 */
[----:B------:R-:W-:-:S04]  /*b980*/  IADD3 R5, P0, R2, UR10, RZ ;  /* 0x0000000a02057c10 */ /* 0x000fc8000ff1e0ff */
[----:B------:R-:W-:Y:S02]  /*b990*/  IADD3.X R6, R3, UR11, R6, P0, !PT ;  /* 0x0000000b03067c10 */ /* 0x000fe400087fe406 */
[----:B------:R-:W-:Y:S01]  /*b9a0*/  ISETP.GE.AND P0, PT, R11, UR4, PT ;  /* 0x000000040b007c0c */ /* 0x000fe2000bf06270 */
[----:B------:R-:W-:Y:S01]  /*b9b0*/  UMOV UR4, 0xffffffff ;  /* 0xffffffff00047882 */ /* 0x000fe20000000000 */
[----:B------:R-:W-:-:S04]  /*b9c0*/  LOP3.LUT R20, R20, 0x7f, RZ, 0xc0, !PT ;  /* 0x0000007f14147812 */ /* 0x000fc800078ec0ff */
[----:B------:R-:W-:Y:S01]  /*b9d0*/  SHF.R.U32.HI R8, RZ, 0x1, R20 ;  /* 0x00000001ff087819 */ /* 0x000fe20000011614 */
[----:B0-----:R-:W-:Y:S06]  /*b9e0*/  BRA.DIV UR4, `(.L_x_206) ;  /* 0x0000002a04b47947 */ /* 0x001fec000b800000 */
[----:B------:R-:W0:Y:S01]  /*b9f0*/  SHFL.IDX PT, R3, R0, RZ, 0x1e1f ;  /* 0x001e1fff00037589 */ /* 0x000e2200000e0000 */
[----:B------:R-:W-:Y:S02]  /*ba00*/  IMAD R27, R27, R7, RZ ;  /* 0x000000071b1b7224 */ /* 0x000fe400078e02ff */
[----:B------:R-:W-:Y:S01]  /*ba10*/  IMAD R25, R25, 0xc0, R8 ;  /* 0x000000c019197824 */ /* 0x000fe200078e0208 */
[----:B------:R-:W1:Y:S03]  /*ba20*/  SHFL.IDX PT, R2, R4, RZ, 0x1e1f ;  /* 0x001e1fff04027589 */ /* 0x000e6600000e0000 */
[C---:B------:R-:W-:Y:S01]  /*ba30*/  VIADD R8, R25.reuse, 0x40 ;  /* 0x0000004019087836 */ /* 0x040fe20000000000 */
[----:B------:R-:W-:Y:S01]  /*ba40*/  ISETP.GE.AND P4, PT, R25, R27, PT ;  /* 0x0000001b1900720c */ /* 0x000fe20003f86270 */
[----:B------:R-:W2:Y:S04]  /*ba50*/  SHFL.IDX PT, R14, R0, 0x1, 0x1e1f ;  /* 0x003e1f00000e7f89 */ /* 0x000ea800000e0000 */
[----:B------:R-:W3:Y:S04]  /*ba60*/  SHFL.IDX PT, R4, R4, 0x1, 0x1e1f ;  /* 0x003e1f0004047f89 */ /* 0x000ee800000e0000 */
[----:B------:R-:W4:Y:S04]  /*ba70*/  SHFL.IDX PT, R6, R6, RZ, 0x1e1f ;  /* 0x001e1fff06067589 */ /* 0x000f2800000e0000 */
[----:B0-----:R-:W-:-:S05]  /*ba80*/  @!P4 IADD3 R7, P3, R10, R3, RZ ;  /* 0x000000030a07c210 */ /* 0x001fca0007f7e0ff */
[----:B-1----:R-:W-:Y:S02]  /*ba90*/  @!P4 IMAD.X R3, RZ, RZ, R2, P3 ;  /* 0x000000ffff03c224 */ /* 0x002fe400018e0602 */
[----:B------:R-:W-:-:S05]  /*baa0*/  @!P4 IMAD.MOV.U32 R2, RZ, RZ, R7 ;  /* 0x000000ffff02c224 */ /* 0x000fca00078e0007 */
[----:B-----5:R-:W-:Y:S04]  /*bab0*/  @!P4 LDGSTS.E.BYPASS.LTC128B.128 [R9+0xf000], desc[UR52][R2.64], !P2 ;  /* 0x0f0000000209cfae */ /* 0x020fe8000d101d74 */
[----:B------:R-:W-:Y:S04]  /*bac0*/  @!P4 LDGSTS.E.BYPASS.LTC128B.128 [R9+0x10800], desc[UR52][R2.64+0x20], !P1 ;  /* 0x108000200209cfae */ /* 0x000fe8000c901d74 */
[----:B------:R0:W-:Y:S01]  /*bad0*/  @!P4 LDGSTS.E.BYPASS.LTC128B.128 [R9+0x12000], desc[UR52][R2.64+0x40], !P0 ;  /* 0x120000400209cfae */ /* 0x0001e2000c101d74 */
[----:B------:R-:W-:-:S13]  /*bae0*/  ISETP.GE.AND P4, PT, R8, R27, PT ;  /* 0x0000001b0800720c */ /* 0x000fda0003f86270 */
[----:B--2---:R-:W-:-:S05]  /*baf0*/  @!P4 IADD3 R14, P3, R10, R14, RZ ;  /* 0x0000000e0a0ec210 */ /* 0x004fca0007f7e0ff */
[----:B---3--:R-:W-:Y:S02]  /*bb00*/  @!P4 IMAD.X R7, RZ, RZ, R4, P3 ;  /* 0x000000ffff07c224 */ /* 0x008fe400018e0604 */
[----:B0-----:R-:W-:Y:S02]  /*bb10*/  @!P4 IMAD.MOV.U32 R2, RZ, RZ, R14 ;  /* 0x000000ffff02c224 */ /* 0x001fe400078e000e */
[----:B------:R-:W-:Y:S01]  /*bb20*/  @!P4 IMAD.MOV.U32 R3, RZ, RZ, R7 ;  /* 0x000000ffff03c224 */ /* 0x000fe200078e0007 */
[----:B------:R0:W1:Y:S04]  /*bb30*/  SHFL.IDX PT, R14, R5, RZ, 0x1e1f ;  /* 0x001e1fff050e7589 */ /* 0x00006800000e0000 */
[----:B------:R0:W-:Y:S04]  /*bb40*/  @!P4 LDGSTS.E.BYPASS.LTC128B.128 [R9+0xf800], desc[UR52][R2.64], !P2 ;  /* 0x0f8000000209cfae */ /* 0x0001e8000d101d74 */
[----:B------:R0:W-:Y:S04]  /*bb50*/  @!P4 LDGSTS.E.BYPASS.LTC128B.128 [R9+0x11000], desc[UR52][R2.64+0x20], !P1 ;  /* 0x110000200209cfae */ /* 0x0001e8000c901d74 */
[----:B----4-:R0:W-:Y:S02]  /*bb60*/  @!P4 LDGSTS.E.BYPASS.LTC128B.128 [R9+0x12800], desc[UR52][R2.64+0x40], !P0 ;  /* 0x128000400209cfae */ /* 0x0101e4000c101d74 */
.L_x_285:
[----:B------:R-:W-:Y:S01]  /*bb70*/  VIADD R0, R25, 0x80 ;  /* 0x0000008019007836 */ /* 0x000fe20000000000 */
[----:B------:R-:W-:Y:S04]  /*bb80*/  BSSY B0, `(.L_x_207) ;  /* 0x000000b000007945 */ /* 0x000fe80003800000 */
[----:B------:R-:W-:-:S13]  /*bb90*/  ISETP.GE.AND P3, PT, R0, R27, PT ;  /* 0x0000001b0000720c */ /* 0x000fda0003f66270 */
[----:B------:R-:W-:Y:S05]  /*bba0*/  @P3 BRA `(.L_x_208) ;  /* 0x0000000000203947 */ /* 0x000fea0003800000 */
[----:B01----:R-:W-:-:S05]  /*bbb0*/  IADD3 R2, P3, R10, R14, RZ ;  /* 0x0000000e0a027210 */ /* 0x003fca0007f7e0ff */
[----:B------:R-:W-:-:S05]  /*bbc0*/  IMAD.X R3, RZ, RZ, R6, P3 ;  /* 0x000000ffff037224 */ /* 0x000fca00018e0606 */
[----:B------:R-:W-:Y:S01]  /*bbd0*/  @!PT LDS RZ, [RZ] ;  /* 0x00000000fffff984 */ /* 0x000fe20000000800 */
[----:B------:R-:W-:Y:S01]  /*bbe0*/  @!PT LDS RZ, [RZ] ;  /* 0x00000000fffff984 */ /* 0x000fe20000000800 */
[----:B------:R-:W-:Y:S01]  /*bbf0*/  @!PT LDS RZ, [RZ] ;  /* 0x00000000fffff984 */ /* 0x000fe20000000800 */
[----:B------:R2:W-:Y:S04]  /*bc00*/  LDGSTS.E.BYPASS.LTC128B.128 [R9+0x10000], desc[UR52][R2.64], !P2 ;  /* 0x1000000002097fae */ /* 0x0005e8000d101d74 */
[----:B------:R2:W-:Y:S04]  /*bc10*/  LDGSTS.E.BYPASS.LTC128B.128 [R9+0x11800], desc[UR52][R2.64+0x20], !P1 ;  /* 0x1180002002097fae */ /* 0x0005e8000c901d74 */
[----:B------:R2:W-:Y:S02]  /*bc20*/  LDGSTS.E.BYPASS.LTC128B.128 [R9+0x13000], desc[UR52][R2.64+0x40], !P0 ;  /* 0x1300004002097fae */ /* 0x0005e4000c101d74 */
.L_x_208:
[----:B------:R-:W-:Y:S05]  /*bc30*/  BSYNC B0 ;  /* 0x0000000000007941 */ /* 0x000fea0003800000 */
.L_x_207:
[----:B------:R-:W-:Y:S01]  /*bc40*/  NOP ;  /* 0x0000000000007918 */ /* 0x000fe20000000000 */
[----:B------:R-:W-:-:S13]  /*bc50*/  PLOP3.LUT P0, PT, PT, PT, PT, 0x80, 0x0 ;  /* 0x000000000000781c */ /* 0x000fda0003f0f070 */
.L_x_209:
[----:B------:R-:W-:Y:S02]  /*bc60*/  PLOP3.LUT P1, PT, P1, P0, PT, 0xa2, 0x0 ;  /* 0x000000000000781c */ /* 0x000fe40000f21472 */
[----:B------:R-:W-:-:S08]  /*bc70*/  @P0 R2UR P1, UR4, R17 ;  /* 0x00000000110402ca */ /* 0x000fd00000020000 */
[----:B------:R-:W-:-:S05]  /*bc80*/  @P0 PLOP3.LUT P0, PT, P1, PT, PT, 0x80, 0x0 ;  /* 0x000000000000081c */ /* 0x000fca0000f0f070 */
[----:B------:R-:W-:Y:S01]  /*bc90*/  @!P1 SYNCS.ARRIVE.TRANS64.RED.A0T1 RZ, [UR4+0x19c00], RZ ;  /* 0x019c00ffffff99a7 */ /* 0x000fe20008200404 */
[----:B------:R-:W-:Y:S07]  /*bca0*/  @!P1 ARRIVES.LDGSTSBAR.64.TRANSCNT [UR4+0x19c00] ;  /* 0x019c0000ff0099b0 */ /* 0x000fee0008000a84 */
[----:B------:R-:W-:Y:S05]  /*bcb0*/  @P0 BRA.U.ANY `(.L_x_209) ;  /* 0xfffffffd00e80947 */ /* 0x000fea000393ffff */
[----:B0-2---:R-:W2:Y:S02]  /*bcc0*/  LDL.LU R2, [R1+0x8] ;  /* 0x0000080001027983 */ /* 0x005ea40000300800 */
[----:B--2---:R-:W-:-:S05]  /*bcd0*/  VIADD R2, R2, 0x1 ;  /* 0x0000000102027836 */ /* 0x004fca0000000000 */
[----:B------:R0:W-:Y:S01]  /*bce0*/  STL [R1+0x8], R2 ;  /* 0x0000080201007387 */ /* 0x0001e20000100800 */
[----:B------:R-:W-:-:S04]  /*bcf0*/  LEA.HI R0, R2, R2, RZ, 0x1 ;  /* 0x0000000202007211 */ /* 0x000fc800078f08ff */
[----:B------:R-:W-:-:S05]  /*bd00*/  LOP3.LUT R0, R0, 0xfffffffe, RZ, 0xc0, !PT ;  /* 0xfffffffe00007812 */ /* 0x000fca00078ec0ff */
[----:B------:R-:W-:-:S05]  /*bd10*/  IMAD.IADD R0, R2, 0x1, -R0 ;  /* 0x0000000102007824 */ /* 0x000fca00078e0a00 */
[----:B------:R-:W-:Y:S01]  /*bd20*/  SHF.L.U32 R0, R0, 0x1f, RZ ;  /* 0x0000001f00007819 */ /* 0x000fe200000006ff */
[----:B------:R-:W-:Y:S01]  /*bd30*/  NOP ;  /* 0x0000000000007918 */ /* 0x000fe20000000000 */
[----:B------:R0:W-:Y:S01]  /*bd40*/  SYNCS.ARRIVE.TRANS64.A1T0 RZ, [R17+URZ+0x19c00], RZ ;  /* 0x019c00ff11ff79a7 */ /* 0x0001e2000810003f */
[----:B------:R-:W-:Y:S01]  /*bd50*/  BSSY B0, `(.L_x_210) ;  /* 0x0000003000007945 */ /* 0x000fe20003800000 */
[----:B------:R-:W2:Y:S03]  /*bd60*/  SYNCS.PHASECHK.TRANS64.TRYWAIT P0, [R17+URZ+0x19c20], R0 ;  /* 0x019c2000110075a7 */ /* 0x000ea6000800017f */
[----:B0-2---:R-:W-:Y:S05]  /*bd70*/  @!P0 BRA `(.L_x_211) ;  /* 0x0000002800b88947 */ /* 0x005fea0003800000 */
.L_x_286:
[----:B------:R-:W-:Y:S05]  /*bd80*/  BSYNC B0 ;  /* 0x0000000000007941 */ /* 0x000fea0003800000 */
.L_x_210:
[----:B------:R-:W-:-:S06]  /*bd90*/  UISETP.GE.AND UP0, UPT, UR40, 0x81, UPT ;  /* 0x000000812800788c */ /* 0x000fcc000bf06270 */
[----:B------:R-:W-:-:S13]  /*bda0*/  PLOP3.LUT P0, PT, PT, PT, UP0, 0x80, 0x0 ;  /* 0x000000000000781c */ /* 0x000fda0003f0f008 */
[----:B------:R-:W-:Y:S05]  /*bdb0*/  @!P0 BRA `(.L_x_212) ;  /* 0x0000000c00fc8947 */ /* 0x000fea0003800000 */
[----:B------:R-:W-:Y:S01]  /*bdc0*/  ULEA.HI.SX32 UR4, UR39, 0xfffffffe, 0x19 ;  /* 0xfffffffe27047891 */ /* 0x000fe2000f8fca3f */
[----:B------:R-:W-:Y:S02]  /*bdd0*/  IMAD.MOV.U32 R6, RZ, RZ, R19 ;  /* 0x000000ffff067224 */ /* 0x000fe400078e0013 */
[----:B------:R-:W-:-:S03]  /*bde0*/  IMAD.MOV.U32 R7, RZ, RZ, R18 ;  /* 0x000000ffff077224 */ /* 0x000fc600078e0012 */
[----:B0-----:R-:W-:-:S07]  /*bdf0*/  IMAD.U32 R0, RZ, RZ, UR4 ;  /* 0x00000004ff007e24 */ /* 0x001fce000f8e00ff */
.L_x_236:
[----:B------:R-:W-:Y:S01]  /*be00*/  LOP3.LUT P1, RZ, R23, 0x1, RZ, 0xc0, !PT ;  /* 0x0000000117ff7812 */ /* 0x000fe2000782c0ff */
[----:B------:R-:W-:Y:S01]  /*be10*/  VIADD R18, R7, 0x1 ;  /* 0x0000000107127836 */ /* 0x000fe20000000000 */
[----:B------:R-:W-:Y:S05]  /*be20*/  YIELD ;  /* 0x0000000000007946 */ /* 0x000fea0003800000 */
[----:B------:R-:W-:Y:S01]  /*be30*/  ISETP.NE.AND P0, PT, R18, 0x2, PT ;  /* 0x000000021200780c */ /* 0x000fe20003f05270 */
[----:B------:R-:W-:Y:S03]  /*be40*/  BSSY B0, `(.L_x_213) ;  /* 0x00000a3000007945 */ /* 0x000fe60003800000 */
[----:B------:R-:W-:-:S02]  /*be50*/  SEL R19, RZ, 0x1, P0 ;  /* 0x00000001ff137807 */ /* 0x000fc40000000000 */
[----:B------:R-:W-:Y:S02]  /*be60*/  SEL R18, R18, RZ, P0 ;  /* 0x000000ff12127207 */ /* 0x000fe40000000000 */
[----:B------:R-:W-:Y:S01]  /*be70*/  LOP3.LUT R19, R6, R19, RZ, 0x3c, !PT ;  /* 0x0000001306137212 */ /* 0x000fe200078e3cff */
[----:B0-----:R-:W-:Y:S06]  /*be80*/  @!P1 BRA `(.L_x_214) ;  /* 0x0000000800789947 */ /* 0x001fec0003800000 */
[----:B------:R-:W-:Y:S01]  /*be90*/  ULDC.64 UR4, c[0x0][0x418] ;  /* 0x0001060000047ab9 */ /* 0x000fe20000000a00 */
[----:B------:R-:W-:Y:S01]  /*bea0*/  IMAD.MOV.U32 R8, RZ, RZ, R0 ;  /* 0x000000ffff087224 */ /* 0x000fe200078e0000 */
[----:B------:R-:W-:-:S04]  /*beb0*/  ISETP.NE.U32.AND P0, PT, RZ, UR4, PT ;  /* 0x00000004ff007c0c */ /* 0x000fc8000bf05070 */
[----:B------:R-:W-:-:S13]  /*bec0*/  ISETP.NE.AND.EX P0, PT, RZ, UR5, PT, P0 ;  /* 0x00000005ff007c0c */ /* 0x000fda000bf05300 */
[----:B------:R-:W-:Y:S05]  /*bed0*/  @!P0 BRA `(.L_x_215) ;  /* 0x0000000000448947 */ /* 0x000fea0003800000 */
[----:B------:R-:W0:Y:S01]  /*bee0*/  LDC R8, c[0x0][0x43c] ;  /* 0x00010f00ff087b82 */ /* 0x000e220000000800 */
[----:B------:R-:W-:Y:S02]  /*bef0*/  ULDC.64 UR6, c[0x0][0x428] ;  /* 0x00010a0000067ab9 */ /* 0x000fe40000000a00 */
[----:B------:R-:W-:-:S04]  /*bf00*/  IMAD R5, R26, UR6, RZ ;  /* 0x000000061a057c24 */ /* 0x000fc8000f8e02ff */
[----:B------:R-:W-:Y:S01]  /*bf10*/  IMAD R5, R22, UR7, R5 ;  /* 0x0000000716057c24 */ /* 0x000fe2000f8e0205 */
[----:B0-----:R-:W-:-:S13]  /*bf20*/  ISETP.NE.AND P0, PT, R8, 0x1, PT ;  /* 0x000000010800780c */ /* 0x001fda0003f05270 */
[----:B------:R-:W0:Y:S02]  /*bf30*/  @P0 LDC.64 R2, c[0x0][0x440] ;  /* 0x00011000ff020b82 */ /* 0x000e240000000a00 */
[----:B0-----:R-:W-:-:S04]  /*bf40*/  @P0 IMAD.HI.U32 R4, R0, R2, RZ ;  /* 0x0000000200040227 */ /* 0x001fc800078e00ff */
[----:B------:R-:W-:Y:S01]  /*bf50*/  IMAD.MOV.U32 R2, RZ, RZ, R0 ;  /* 0x000000ffff027224 */ /* 0x000fe200078e0000 */
[----:B------:R-:W-:-:S05]  /*bf60*/  @P0 SHF.R.U32.HI R2, RZ, R3, R4 ;  /* 0x00000003ff020219 */ /* 0x000fca0000011604 */
[----:B------:R-:W-:-:S04]  /*bf70*/  IMAD.MOV R3, RZ, RZ, -R2 ;  /* 0x000000ffff037224 */ /* 0x000fc800078e0a02 */
[----:B------:R-:W-:Y:S01]  /*bf80*/  IMAD R8, R8, R3, R0 ;  /* 0x0000000308087224 */ /* 0x000fe200078e0200 */
[----:B------:R-:W-:-:S03]  /*bf90*/  SHF.R.S32.HI R3, RZ, 0x1f, R2 ;  /* 0x0000001fff037819 */ /* 0x000fc60000011402 */
[----:B------:R-:W-:-:S04]  /*bfa0*/  IMAD.WIDE.U32 R2, R22, UR6, R2 ;  /* 0x0000000616027c25 */ /* 0x000fc8000f8e0002 */
[----:B------:R-:W-:Y:S01]  /*bfb0*/  IMAD.IADD R5, R5, 0x1, R3 ;  /* 0x0000000105057824 */ /* 0x000fe200078e0203 */
[----:B------:R-:W-:-:S04]  /*bfc0*/  LEA R4, P0, R2, UR4, 0x2 ;  /* 0x0000000402047c11 */ /* 0x000fc8000f8010ff */
[----:B------:R-:W-:-:S05]  /*bfd0*/  LEA.HI.X R5, R2, UR5, R5, 0x2, P0 ;  /* 0x0000000502057c11 */ /* 0x000fca00080f1405 */
[----:B------:R0:W5:Y:S04]  /*bfe0*/  LDG.E R16, desc[UR52][R4.64] ;  /* 0x0000003404107981 */ /* 0x000168000c1e1900 */
.L_x_215:
[----:B------:R-:W2:Y:S01]  /*bff0*/  S2R R2, SR_TID.X ;  /* 0x0000000000027919 */ /* 0x000ea20000002100 */
[----:B0-----:R-:W-:Y:S01]  /*c000*/  IMAD R4, R18, 0x8, R17 ;  /* 0x0000000812047824 */ /* 0x001fe200078e0211 */
[----:B------:R-:W-:Y:S01]  /*c010*/  BSSY B1, `(.L_x_216) ;  /* 0x0000006000017945 */ /* 0x000fe20003800000 */
[----:B--2---:R-:W-:Y:S02]  /*c020*/  LOP3.LUT R3, R2, 0x7f, RZ, 0xc0, !PT ;  /* 0x0000007f02037812 */ /* 0x004fe400078ec0ff */
[----:B------:R-:W-:Y:S02]  /*c030*/  SHF.L.U32 R2, R19, 0x1f, RZ ;  /* 0x0000001f13027819 */ /* 0x000fe400000006ff */
[----:B------:R-:W-:Y:S02]  /*c040*/  ISETP.NE.AND P1, PT, R3, RZ, PT ;  /* 0x000000ff0300720c */ /* 0x000fe40003f25270 */
[----:B------:R-:W0:Y:S02]  /*c050*/  SYNCS.PHASECHK.TRANS64.TRYWAIT P0, [R4+URZ+0x19c80], R2 ;  /* 0x019c8002040075a7 */ /* 0x000e24000800017f */
[----:B0-----:R-:W-:Y:S09]  /*c060*/  @!P0 BRA `(.L_x_217) ;  /* 0x0000002800108947 */ /* 0x001ff20003800000 */
.L_x_287:
[----:B------:R-:W-:Y:S05]  /*c070*/  BSYNC B1 ;  /* 0x0000000000017941 */ /* 0x000fea0003800000 */
.L_x_216:
        /* <DEDUP_REMOVED lines=9> */
.L_x_219:
[----:B------:R-:W-:Y:S05]  /*c110*/  BSYNC B1 ;  /* 0x0000000000017941 */ /* 0x000fea0003800000 */
.L_x_218:
[----:B------:R-:W-:Y:S01]  /*c120*/  IMAD.MOV.U32 R5, RZ, RZ, RZ ;  /* 0x000000ffff057224 */ /* 0x000fe200078e00ff */
[----:B------:R-:W-:Y:S01]  /*c130*/  UIADD3 UR4, UP0, UR50, 0x470, URZ ;  /* 0x0000047032047890 */ /* 0x000fe2000ff1e03f */
[----:B------:R-:W-:Y:S01]  /*c140*/  IMAD R9, R18, 0x3000, R17 ;  /* 0x0000300012097824 */ /* 0x000fe200078e0211 */
[----:B------:R-:W-:Y:S01]  /*c150*/  PLOP3.LUT P0, PT, PT, PT, PT, 0x80, 0x0 ;  /* 0x000000000000781c */ /* 0x000fe20003f0f070 */
[----:B------:R-:W-:Y:S01]  /*c160*/  VIADD R3, R4, 0x19c70 ;  /* 0x00019c7004037836 */ /* 0x000fe20000000000 */
[----:B------:R-:W-:Y:S01]  /*c170*/  R2UR UR10, R5 ;  /* 0x00000000050a72ca */ /* 0x000fe200000e0000 */
[----:B------:R-:W-:Y:S01]  /*c180*/  VIADD R10, R9, 0x9000 ;  /* 0x00009000090a7836 */ /* 0x000fe20000000000 */
[----:B------:R-:W-:Y:S01]  /*c190*/  LEA R8, R8, UR41, 0x7 ;  /* 0x0000002908087c11 */ /* 0x000fe2000f8e38ff */
[----:B------:R-:W-:Y:S01]  /*c1a0*/  UIADD3.X UR5, URZ, UR51, URZ, UP0, !UPT ;  /* 0x000000333f057290 */ /* 0x000fe200087fe43f */
[----:B------:R-:W-:Y:S01]  /*c1b0*/  UMOV UR6, 0x0 ;  /* 0x0000000000067882 */ /* 0x000fe20000000000 */
[----:B------:R-:W-:-:S10]  /*c1c0*/  UMOV UR7, 0x14f00000 ;  /* 0x14f0000000077882 */ /* 0x000fd40000000000 */
.L_x_220:
        /* <DEDUP_REMOVED lines=16> */
.L_x_221:
        /* <DEDUP_REMOVED lines=16> */
.L_x_222:
        /* <DEDUP_REMOVED lines=13> */
.L_x_288:
[----:B------:R-:W-:Y:S05]  /*c4a0*/  BSYNC B1 ;  /* 0x0000000000017941 */ /* 0x000fea0003800000 */
.L_x_223:
[----:B------:R-:W-:Y:S01]  /*c4b0*/  BSSY B1, `(.L_x_225) ;  /* 0x000000b000017945 */ /* 0x000fe20003800000 */
[----:B0-2---:R-:W-:Y:S02]  /*c4c0*/  IMAD.MOV.U32 R2, RZ, RZ, 0x0 ;  /* 0x00000000ff027424 */ /* 0x005fe400078e00ff */
[----:B------:R-:W-:Y:S01]  /*c4d0*/  IMAD.MOV.U32 R3, RZ, RZ, 0x14f00000 ;  /* 0x14f00000ff037424 */ /* 0x000fe200078e00ff */
[----:B------:R-:W-:Y:S06]  /*c4e0*/  @P1 BRA `(.L_x_226) ;  /* 0x00000000001c1947 */ /* 0x000fec0003800000 */
[----:B------:R-:W0:Y:S02]  /*c4f0*/  S2R R12, SR_TID.X ;  /* 0x00000000000c7919 */ /* 0x000e240000002100 */
[----:B0-----:R-:W-:Y:S01]  /*c500*/  LOP3.LUT R13, R12, 0x1f, RZ, 0xc0, !PT ;  /* 0x0000001f0c0d7812 */ /* 0x001fe200078ec0ff */
[----:B------:R-:W-:-:S03]  /*c510*/  IMAD.MOV.U32 R12, RZ, RZ, 0x3000 ;  /* 0x00003000ff0c7424 */ /* 0x000fc600078e00ff */
[----:B------:R-:W-:Y:S01]  /*c520*/  ISETP.NE.AND P0, PT, R13, RZ, PT ;  /* 0x000000ff0d00720c */ /* 0x000fe20003f05270 */
[----:B------:R0:W-:-:S12]  /*c530*/  SYNCS.ARRIVE.TRANS64 RZ, [R4+URZ+0x19c30], R12 ;  /* 0x019c300c04ff79a7 */ /* 0x0001d8000800003f */
[----:B0-----:R-:W-:Y:S05]  /*c540*/  @!P0 BRA `(.L_x_226) ;  /* 0x0000000000048947 */ /* 0x001fea0003800000 */
[----:B------:R-:W-:Y:S01]  /*c550*/  BPT.TRAP 0x1 ;  /* 0x000000040000795c */ /* 0x000fe20000300000 */
.L_x_226:
[----:B------:R-:W-:Y:S05]  /*c560*/  BSYNC B1 ;  /* 0x0000000000017941 */ /* 0x000fea0003800000 */
.L_x_225:
        /* <DEDUP_REMOVED lines=8> */
.L_x_227:
        /* <DEDUP_REMOVED lines=9> */
[----:B0-----:R-:W-:Y:S05]  /*c680*/  @P0 BRA.U.ANY `(.L_x_227) ;  /* 0xfffffffd00d80947 */ /* 0x001fea000393ffff */
[----:B------:R-:W-:Y:S01]  /*c690*/  R2UR UR10, R10 ;  /* 0x000000000a0a72ca */ /* 0x000fe200000e0000 */
[----:B------:R-:W-:Y:S01]  /*c6a0*/  VIADD R5, R9, 0x14800 ;  /* 0x0001480009057836 */ /* 0x000fe20000000000 */
[----:B------:R-:W-:Y:S02]  /*c6b0*/  R2UR UR6, R2 ;  /* 0x00000000020672ca */ /* 0x000fe400000e0000 */
[----:B------:R-:W-:Y:S02]  /*c6c0*/  R2UR UR7, R3 ;  /* 0x00000000030772ca */ /* 0x000fe400000e0000 */
[----:B------:R-:W-:-:S13]  /*c6d0*/  PLOP3.LUT P0, PT, PT, PT, PT, 0x80, 0x0 ;  /* 0x000000000000781c */ /* 0x000fda0003f0f070 */
.L_x_228:
        /* <DEDUP_REMOVED lines=15> */
.L_x_229:
        /* <DEDUP_REMOVED lines=10> */
.L_x_214:
[----:B------:R-:W-:Y:S05]  /*c870*/  BSYNC B0 ;  /* 0x0000000000007941 */ /* 0x000fea0003800000 */
.L_x_213:
[----:B------:R-:W-:-:S06]  /*c880*/  UISETP.NE.AND UP0, UPT, UR38, 0x3, UPT ;  /* 0x000000032600788c */ /* 0x000fcc000bf05270 */
[----:B------:R-:W-:-:S13]  /*c890*/  PLOP3.LUT P0, PT, PT, PT, UP0, 0x80, 0x0 ;  /* 0x000000000000781c */ /* 0x000fda0003f0f008 */
[----:B------:R-:W-:Y:S05]  /*c8a0*/  @!P0 BRA `(.L_x_230) ;  /* 0x0000000000048947 */ /* 0x000fea0003800000 */
[----:B------:R-:W-:Y:S01]  /*c8b0*/  BPT.TRAP 0x1 ;  /* 0x000000040000795c */ /* 0x000fe20000300000 */
.L_x_230:
[----:B------:R-:W-:Y:S01]  /*c8c0*/  LOP3.LUT R2, R6, 0x1, RZ, 0x3c, !PT ;  /* 0x0000000106027812 */ /* 0x000fe200078e3cff */
[----:B------:R-:W-:Y:S01]  /*c8d0*/  IMAD R3, R7, 0x8, R17 ;  /* 0x0000000807037824 */ /* 0x000fe200078e0211 */
[----:B------:R-:W-:Y:S01]  /*c8e0*/  BSSY B0, `(.L_x_231) ;  /* 0x0000006000007945 */ /* 0x000fe20003800000 */
[----:B------:R-:W-:Y:S01]  /*c8f0*/  IMAD.U32 R4, RZ, RZ, UR44 ;  /* 0x0000002cff047e24 */ /* 0x000fe2000f8e00ff */
[----:B------:R-:W-:-:S04]  /*c900*/  SHF.L.U32 R2, R2, 0x1f, RZ ;  /* 0x0000001f02027819 */ /* 0x000fc800000006ff */
[----:B------:R-:W0:Y:S01]  /*c910*/  SYNCS.PHASECHK.TRANS64.TRYWAIT P0, [R3+URZ+0x19c70], R2 ;  /* 0x019c7002030075a7 */ /* 0x000e22000800017f */
[----:B------:R-:W-:Y:S01]  /*c920*/  ISETP.NE.AND P1, PT, R4, 0x3, PT ;  /* 0x000000030400780c */ /* 0x000fe20003f25270 */
[----:B0-----:R-:W-:-:S12]  /*c930*/  @!P0 BRA `(.L_x_232) ;  /* 0x0000002000048947 */ /* 0x001fd80003800000 */
.L_x_289:
[----:B------:R-:W-:Y:S05]  /*c940*/  BSYNC B0 ;  /* 0x0000000000007941 */ /* 0x000fea0003800000 */
.L_x_231:
[----:B------:R-:W-:Y:S05]  /*c950*/  @!P1 BRA `(.L_x_233) ;  /* 0x0000000000049947 */ /* 0x000fea0003800000 */
[----:B------:R-:W-:Y:S01]  /*c960*/  BPT.TRAP 0x1 ;  /* 0x000000040000795c */ /* 0x000fe20000300000 */
.L_x_233:
[----:B0-----:R-:W-:Y:S01]  /*c970*/  SHF.L.U32 R2, R6, 0x1f, RZ ;  /* 0x0000001f06027819 */ /* 0x001fe200000006ff */
[----:B------:R-:W-:-:S03]  /*c980*/  IMAD R10, R7, 0x3000, RZ ;  /* 0x00003000070a7824 */ /* 0x000fc600078e02ff */
[----:B------:R-:W0:Y:S02]  /*c990*/  SYNCS.PHASECHK.TRANS64.TRYWAIT P0, [R3+URZ+0x19c60], R2 ;  /* 0x019c6002030075a7 */ /* 0x000e24000800017f */
[----:B0-----:R-:W-:Y:S05]  /*c9a0*/  @!P0 BRA `(.L_x_234) ;  /* 0x0000001c00fc8947 */ /* 0x001fea0003800000 */
.L_x_290:
[----:B------:R-:W0:Y:S01]  /*c9b0*/  LDL R4, [R1] ;  /* 0x0000000001047983 */ /* 0x000e220000100800 */
[----:B------:R-:W-:Y:S05]  /*c9c0*/  WARPSYNC.ALL ;  /* 0x0000000000007948 */ /* 0x000fea0003800000 */
[----:B------:R-:W-:-:S05]  /*c9d0*/  LOP3.LUT R12, R10, R28, RZ, 0xfc, !PT ;  /* 0x0000001c0a0c7212 */ /* 0x000fca00078efcff */
[----:B------:R-:W-:Y:S01]  /*c9e0*/  IMAD.IADD R12, R17, 0x1, R12 ;  /* 0x00000001110c7824 */ /* 0x000fe200078e020c */
[----:B0-----:R-:W-:-:S05]  /*c9f0*/  LOP3.LUT R2, R10, R4, RZ, 0xfc, !PT ;  /* 0x000000040a027212 */ /* 0x001fca00078efcff */
[----:B------:R-:W-:-:S05]  /*ca00*/  IMAD.IADD R2, R17, 0x1, R2 ;  /* 0x0000000111027824 */ /* 0x000fca00078e0202 */
[----:B------:R-:W0:Y:S02]  /*ca10*/  LDSM.16.MT88.4 R4, [R2+0x9000] ;  /* 0x009000000204783b */ /* 0x000e240000004200 */
[C-C-:B0-----:R-:W-:Y:S02]  /*ca20*/  PRMT R8, R4.reuse, 0x6420, R5.reuse ;  /* 0x0000642004087816 */ /* 0x141fe40000000005 */
[----:B------:R-:W-:Y:S02]  /*ca30*/  PRMT R9, R4, 0x7531, R5 ;  /* 0x0000753104097816 */ /* 0x000fe40000000005 */
[C-C-:B------:R-:W-:Y:S02]  /*ca40*/  PRMT R10, R6.reuse, 0x6420, R7.reuse ;  /* 0x00006420060a7816 */ /* 0x140fe40000000007 */
[----:B------:R-:W-:-:S05]  /*ca50*/  PRMT R11, R6, 0x7531, R7 ;  /* 0x00007531060b7816 */ /* 0x000fca0000000007 */
[----:B------:R-:W-:Y:S04]  /*ca60*/  STSM.16.M88.4 [R12+0x3000], R8 ;  /* 0x003000080c007844 */ /* 0x000fe80000000200 */
[----:B------:R-:W0:Y:S02]  /*ca70*/  LDSM.16.MT88.4 R4, [R2+0xa000] ;  /* 0x00a000000204783b */ /* 0x000e240000004200 */
[C-C-:B0-----:R-:W-:Y:S02]  /*ca80*/  PRMT R8, R4.reuse, 0x6420, R5.reuse ;  /* 0x0000642004087816 */ /* 0x141fe40000000005 */
[----:B------:R-:W-:Y:S02]  /*ca90*/  PRMT R9, R4, 0x7531, R5 ;  /* 0x0000753104097816 */ /* 0x000fe40000000005 */
[----:B------:R-:W-:-:S02]  /*caa0*/  PRMT R10, R6, 0x6420, R7 ;  /* 0x00006420060a7816 */ /* 0x000fc40000000007 */
[----:B------:R-:W-:-:S05]  /*cab0*/  PRMT R11, R6, 0x7531, R7 ;  /* 0x00007531060b7816 */ /* 0x000fca0000000007 */
[----:B------:R-:W-:Y:S04]  /*cac0*/  STSM.16.M88.4 [R12+0x4000], R8 ;  /* 0x004000080c007844 */ /* 0x000fe80000000200 */
[----:B------:R-:W0:Y:S02]  /*cad0*/  LDSM.16.MT88.4 R4, [R2+0xb000] ;  /* 0x00b000000204783b */ /* 0x000e240000004200 */
[C-C-:B0-----:R-:W-:Y:S02]  /*cae0*/  PRMT R8, R4.reuse, 0x6420, R5.reuse ;  /* 0x0000642004087816 */ /* 0x141fe40000000005 */
[----:B------:R-:W-:Y:S02]  /*caf0*/  PRMT R9, R4, 0x7531, R5 ;  /* 0x0000753104097816 */ /* 0x000fe40000000005 */
[----:B------:R-:W-:-:S02]  /*cb00*/  PRMT R10, R6, 0x6420, R7 ;  /* 0x00006420060a7816 */ /* 0x000fc40000000007 */
[----:B------:R-:W-:-:S05]  /*cb10*/  PRMT R11, R6, 0x7531, R7 ;  /* 0x00007531060b7816 */ /* 0x000fca0000000007 */
[----:B------:R0:W-:Y:S04]  /*cb20*/  STSM.16.M88.4 [R12+0x5000], R8 ;  /* 0x005000080c007844 */ /* 0x0001e80000000200 */
[----:B------:R-:W2:Y:S01]  /*cb30*/  LDSM.16.MT88.4 R4, [R2+0x9800] ;  /* 0x009800000204783b */ /* 0x000ea20000004200 */
[----:B0-----:R-:W-:Y:S02]  /*cb40*/  IADD3 R12, R29, 0x3000, R12 ;  /* 0x000030001d0c7810 */ /* 0x001fe40007ffe00c */
[C-C-:B--2---:R-:W-:Y:S02]  /*cb50*/  PRMT R8, R4.reuse, 0x6420, R5.reuse ;  /* 0x0000642004087816 */ /* 0x144fe40000000005 */
[----:B------:R-:W-:Y:S02]  /*cb60*/  PRMT R9, R4, 0x7531, R5 ;  /* 0x0000753104097816 */ /* 0x000fe40000000005 */
[----:B------:R-:W-:-:S02]  /*cb70*/  PRMT R10, R6, 0x6420, R7 ;  /* 0x00006420060a7816 */ /* 0x000fc40000000007 */
[----:B------:R-:W-:-:S05]  /*cb80*/  PRMT R11, R6, 0x7531, R7 ;  /* 0x00007531060b7816 */ /* 0x000fca0000000007 */
[----:B------:R-:W-:Y:S04]  /*cb90*/  STSM.16.M88.4 [R12], R8 ;  /* 0x000000080c007844 */ /* 0x000fe80000000200 */
        /* <DEDUP_REMOVED lines=20> */
.L_x_235:
[----:B------:R-:W3:Y:S01]  /*cce0*/  S2R R2, SR_TID.X ;  /* 0x0000000000027919 */ /* 0x000ee20000002100 */
[----:B--2---:R2:W-:Y:S01]  /*ccf0*/  SYNCS.ARRIVE.TRANS64.A1T0 RZ, [R3+URZ+0x19c50], RZ ;  /* 0x019c50ff03ff79a7 */ /* 0x0045e2000810003f */
[----:B------:R-:W-:Y:S01]  /*cd00*/  IMAD.MOV.U32 R6, RZ, RZ, R19 ;  /* 0x000000ffff067224 */ /* 0x000fe200078e0013 */
[----:B------:R-:W-:Y:S02]  /*cd10*/  MOV R7, R18 ;  /* 0x0000001200077202 */ /* 0x000fe40000000f00 */
[----:B---3--:R-:W-:Y:S01]  /*cd20*/  LOP3.LUT R2, R2, 0x7f, RZ, 0xc0, !PT ;  /* 0x0000007f02027812 */ /* 0x008fe200078ec0ff */
[----:B------:R-:W-:Y:S03]  /*cd30*/  BAR.SYNC.DEFER_BLOCKING 0x2, 0x80 ;  /* 0x0082000000007b1d */ /* 0x000fe60000010000 */
[----:B------:R-:W-:-:S13]  /*cd40*/  ISETP.NE.AND P0, PT, R2, RZ, PT ;  /* 0x000000ff0200720c */ /* 0x000fda0003f05270 */
[----:B------:R-:W-:-:S05]  /*cd50*/  @!P0 VIADD R2, R3, 0x19c80 ;  /* 0x00019c8003028836 */ /* 0x000fca0000000000 */
[----:B------:R-:W-:-:S04]  /*cd60*/  @!P0 PRMT R2, RZ, 0x654, R2 ;  /* 0x00000654ff028816 */ /* 0x000fc80000000002 */
[----:B------:R2:W-:Y:S01]  /*cd70*/  @!P0 SYNCS.ARRIVE.TRANS64.RED.A1T0 RZ, [R2+URZ], RZ ;  /* 0x000000ff02ff89a7 */ /* 0x0005e2000810043f */
[C---:B------:R-:W-:Y:S01]  /*cd80*/  ISETP.GT.AND P0, PT, R0.reuse, RZ, PT ;  /* 0x000000ff0000720c */ /* 0x040fe20003f04270 */
[----:B------:R-:W-:-:S12]  /*cd90*/  VIADD R0, R0, 0xffffffff ;  /* 0xffffffff00007836 */ /* 0x000fd80000000000 */
[----:B--2---:R-:W-:Y:S05]  /*cda0*/  @P0 BRA `(.L_x_236) ;  /* 0xfffffff000140947 */ /* 0x004fea000383ffff */
.L_x_212:
[----:B------:R-:W2:Y:S01]  /*cdb0*/  S2R R2, SR_TID.X ;  /* 0x0000000000027919 */ /* 0x000ea20000002100 */
[----:B------:R-:W-:Y:S01]  /*cdc0*/  BSSY B0, `(.L_x_237) ;  /* 0x0000010000007945 */ /* 0x000fe20003800000 */
[----:B--2---:R-:W-:-:S04]  /*cdd0*/  LOP3.LUT R2, R2, 0x7f, RZ, 0xc0, !PT ;  /* 0x0000007f02027812 */ /* 0x004fc800078ec0ff */
[----:B------:R-:W-:-:S13]  /*cde0*/  ISETP.NE.AND P0, PT, R2, RZ, PT ;  /* 0x000000ff0200720c */ /* 0x000fda0003f05270 */
[----:B------:R-:W-:Y:S05]  /*cdf0*/  @P0 BRA `(.L_x_238) ;  /* 0x0000000000300947 */ /* 0x000fea0003800000 */
[----:B------:R-:W2:Y:S01]  /*ce00*/  S2R R5, SR_LANEID ;  /* 0x0000000000057919 */ /* 0x000ea20000000000 */
[----:B------:R-:W-:Y:S01]  /*ce10*/  VOTEU.ANY UR4, UPT, PT ;  /* 0x0000000000047886 */ /* 0x000fe200038e0100 */
[----:B------:R-:W3:Y:S01]  /*ce20*/  LDC.64 R2, c[0x0][0xc60] ;  /* 0x00031800ff027b82 */ /* 0x000ee20000000a00 */
[----:B0-----:R-:W2:Y:S02]  /*ce30*/  FLO.U32 R0, UR4 ;  /* 0x0000000400007d00 */ /* 0x001ea400080e0000 */
[----:B--2---:R-:W-:-:S06]  /*ce40*/  ISETP.EQ.U32.AND P1, PT, R0, R5, PT ;  /* 0x000000050000720c */ /* 0x004fcc0003f22070 */
[----:B------:R-:W3:Y:S07]  /*ce50*/  POPC R5, UR4 ;  /* 0x0000000400057d09 */ /* 0x000eee0008000000 */
[----:B---3--:R-:W2:Y:S01]  /*ce60*/  @P1 ATOMG.E.ADD.STRONG.GPU PT, R3, desc[UR52][R2.64], R5 ;  /* 0x00000005020319a8 */ /* 0x008ea200081ee1f4 */
[----:B------:R-:W0:Y:S02]  /*ce70*/  S2R R4, SR_LTMASK ;  /* 0x0000000000047919 */ /* 0x000e240000003900 */
[----:B0-----:R-:W-:-:S04]  /*ce80*/  LOP3.LUT R4, R4, UR4, RZ, 0xc0, !PT ;  /* 0x0000000404047c12 */ /* 0x001fc8000f8ec0ff */
[----:B------:R-:W0:Y:S01]  /*ce90*/  POPC R7, R4 ;  /* 0x0000000400077309 */ /* 0x000e220000000000 */
[----:B--2---:R-:W0:Y:S02]  /*cea0*/  SHFL.IDX PT, R0, R3, R0, 0x1f ;  /* 0x00001f0003007589 */ /* 0x004e2400000e0000 */
[----:B0-----:R-:W-:-:S07]  /*ceb0*/  IADD3 R24, R0, UR43, R7 ;  /* 0x0000002b00187c10 */ /* 0x001fce000fffe007 */
.L_x_238:
[----:B------:R-:W-:Y:S05]  /*cec0*/  BSYNC B0 ;  /* 0x0000000000007941 */ /* 0x000fea0003800000 */
.L_x_237:
[----:B------:R-:W-:-:S06]  /*ced0*/  UISETP.NE.AND UP0, UPT, UR38, 0x3, UPT ;  /* 0x000000032600788c */ /* 0x000fcc000bf05270 */
[----:B------:R-:W-:-:S13]  /*cee0*/  PLOP3.LUT P1, PT, PT, PT, UP0, 0x80, 0x0 ;  /* 0x000000000000781c */ /* 0x000fda0003f2f008 */
[----:B------:R-:W-:Y:S05]  /*cef0*/  @!P1 BRA `(.L_x_239) ;  /* 0x0000000000049947 */ /* 0x000fea0003800000 */
[----:B------:R-:W-:Y:S01]  /*cf00*/  BPT.TRAP 0x1 ;  /* 0x000000040000795c */ /* 0x000fe20000300000 */
.L_x_239:
[----:B0-----:R-:W-:Y:S01]  /*cf10*/  LOP3.LUT R0, R19, 0x1, RZ, 0x3c, !PT ;  /* 0x0000000113007812 */ /* 0x001fe200078e3cff */
[----:B------:R-:W-:Y:S01]  /*cf20*/  IMAD R3, R18, 0x8, R17 ;  /* 0x0000000812037824 */ /* 0x000fe200078e0211 */
[----:B------:R-:W-:Y:S01]  /*cf30*/  BSSY B0, `(.L_x_240) ;  /* 0x0000006000007945 */ /* 0x000fe20003800000 */
[----:B------:R-:W-:Y:S01]  /*cf40*/  IMAD.U32 R2, RZ, RZ, UR44 ;  /* 0x0000002cff027e24 */ /* 0x000fe2000f8e00ff */
[----:B------:R-:W-:-:S04]  /*cf50*/  SHF.L.U32 R0, R0, 0x1f, RZ ;  /* 0x0000001f00007819 */ /* 0x000fc800000006ff */
[----:B------:R-:W0:Y:S01]  /*cf60*/  SYNCS.PHASECHK.TRANS64.TRYWAIT P1, [R3+URZ+0x19c70], R0 ;  /* 0x019c7000030075a7 */ /* 0x000e22000802017f */
[----:B------:R-:W-:Y:S01]  /*cf70*/  ISETP.NE.AND P2, PT, R2, 0x3, PT ;  /* 0x000000030200780c */ /* 0x000fe20003f45270 */
[----:B0-----:R-:W-:-:S12]  /*cf80*/  @!P1 BRA `(.L_x_241) ;  /* 0x0000001800989947 */ /* 0x001fd80003800000 */
.L_x_291:
[----:B------:R-:W-:Y:S05]  /*cf90*/  BSYNC B0 ;  /* 0x0000000000007941 */ /* 0x000fea0003800000 */
.L_x_240:
[----:B------:R-:W-:Y:S05]  /*cfa0*/  @!P2 BRA `(.L_x_242) ;  /* 0x000000000004a947 */ /* 0x000fea0003800000 */
[----:B------:R-:W-:Y:S01]  /*cfb0*/  BPT.TRAP 0x1 ;  /* 0x000000040000795c */ /* 0x000fe20000300000 */
.L_x_242:
[----:B0-----:R-:W-:-:S04]  /*cfc0*/  SHF.L.U32 R0, R19, 0x1f, RZ ;  /* 0x0000001f13007819 */ /* 0x001fc800000006ff */
[----:B------:R-:W0:Y:S02]  /*cfd0*/  SYNCS.PHASECHK.TRANS64.TRYWAIT P1, [R3+URZ+0x19c60], R0 ;  /* 0x019c6000030075a7 */ /* 0x000e24000802017f */
[----:B0-----:R-:W-:Y:S05]  /*cfe0*/  @!P1 BRA `(.L_x_243) ;  /* 0x0000001800949947 */ /* 0x001fea0003800000 */
.L_x_292:
[----:B------:R-:W0:Y:S01]  /*cff0*/  LDL R2, [R1] ;  /* 0x0000000001027983 */ /* 0x000e220000100800 */
[----:B------:R-:W-:Y:S01]  /*d000*/  IMAD R11, R18, 0x3000, RZ ;  /* 0x00003000120b7824 */ /* 0x000fe200078e02ff */
[----:B------:R-:W-:Y:S05]  /*d010*/  WARPSYNC.ALL ;  /* 0x0000000000007948 */ /* 0x000fea0003800000 */
[C---:B0-----:R-:W-:Y:S02]  /*d020*/  LOP3.LUT R0, R11.reuse, R2, RZ, 0xfc, !PT ;  /* 0x000000020b007212 */ /* 0x041fe400078efcff */
[----:B------:R-:W-:-:S03]  /*d030*/  LOP3.LUT R2, R11, R28, RZ, 0xfc, !PT ;  /* 0x0000001c0b027212 */ /* 0x000fc600078efcff */
[C---:B------:R-:W-:Y:S02]  /*d040*/  IMAD.IADD R0, R17.reuse, 0x1, R0 ;  /* 0x0000000111007824 */ /* 0x040fe400078e0200 */
[----:B------:R-:W-:-:S03]  /*d050*/  IMAD.IADD R2, R17, 0x1, R2 ;  /* 0x0000000111027824 */ /* 0x000fc600078e0202 */
        /* <DEDUP_REMOVED lines=45> */
.L_x_244:
[----:B--2---:R-:W-:Y:S01]  /*d330*/  SYNCS.ARRIVE.TRANS64.A1T0 RZ, [R3+URZ+0x19c50], RZ ;  /* 0x019c50ff03ff79a7 */ /* 0x004fe2000810003f */
[----:B------:R-:W-:Y:S02]  /*d340*/  @!P0 VIADD R0, R3, 0x19c80 ;  /* 0x00019c8003008836 */ /* 0x000fe40000000000 */
[----:B------:R-:W-:-:S03]  /*d350*/  VIADD R18, R18, 0x1 ;  /* 0x0000000112127836 */ /* 0x000fc60000000000 */
[----:B------:R-:W-:Y:S01]  /*d360*/  @!P0 PRMT R0, RZ, 0x654, R0 ;  /* 0x00000654ff008816 */ /* 0x000fe20000000000 */
[----:B------:R-:W-:Y:S06]  /*d370*/  BAR.SYNC.DEFER_BLOCKING 0x2, 0x80 ;  /* 0x0082000000007b1d */ /* 0x000fec0000010000 */
[----:B------:R2:W-:Y:S01]  /*d380*/  @!P0 SYNCS.ARRIVE.TRANS64.RED.A1T0 RZ, [R0+URZ], RZ ;  /* 0x000000ff00ff89a7 */ /* 0x0005e2000810043f */
[----:B------:R-:W-:-:S04]  /*d390*/  ISETP.NE.AND P0, PT, R18, 0x2, PT ;  /* 0x000000021200780c */ /* 0x000fc80003f05270 */
[----:B------:R-:W-:Y:S02]  /*d3a0*/  SEL R18, R18, RZ, P0 ;  /* 0x000000ff12127207 */ /* 0x000fe40000000000 */
[----:B--2---:R-:W-:-:S04]  /*d3b0*/  SEL R0, RZ, 0x1, P0 ;  /* 0x00000001ff007807 */ /* 0x004fc80000000000 */
[----:B------:R-:W-:-:S07]  /*d3c0*/  LOP3.LUT R19, R19, R0, RZ, 0x3c, !PT ;  /* 0x0000000013137212 */ /* 0x000fce00078e3cff */
.L_x_187:
[----:B------:R-:W-:Y:S05]  /*d3d0*/  BSYNC B7 ;  /* 0x0000000000077941 */ /* 0x000fea0003800000 */
.L_x_185:
[----:B------:R-:W-:-:S13]  /*d3e0*/  LOP3.LUT P0, RZ, R23, 0x2, RZ, 0xc0, !PT ;  /* 0x0000000217ff7812 */ /* 0x000fda000780c0ff */
[----:B------:R-:W-:Y:S05]  /*d3f0*/  @!P0 BRA `(.L_x_245) ;  /* 0x0000000000288947 */ /* 0x000fea0003800000 */
[----:B------:R-:W2:Y:S08]  /*d400*/  S2UR UR5, SR_CgaCtaId ;  /* 0x00000000000579c3 */ /* 0x000eb00000008800 */
[----:B------:R-:W-:Y:S06]  /*d410*/  BAR.SYNC.DEFER_BLOCKING 0x5, 0x200 ;  /* 0x0148000000007b1d */ /* 0x000fec0000010000 */
[----:B------:R-:W-:-:S02]  /*d420*/  UMOV UR4, 0x400 ;  /* 0x0000040000047882 */ /* 0x000fc40000000000 */
[----:B--2---:R-:W-:-:S06]  /*d430*/  ULEA UR4, UR5, UR4, 0x18 ;  /* 0x0000000405047291 */ /* 0x004fcc000f8ec03f */
[----:B------:R-:W-:-:S05]  /*d440*/  IMAD.U32 R17, RZ, RZ, UR4 ;  /* 0x00000004ff117e24 */ /* 0x000fca000f8e00ff */
[----:B------:R-:W2:Y:S02]  /*d450*/  LDS.128 R24, [R17+0x19cd0] ;  /* 0x019cd00011187984 */ /* 0x000ea40000000c00 */
[----:B--2---:R-:W-:Y:S02]  /*d460*/  R2UR UR45, R27 ;  /* 0x000000001b2d72ca */ /* 0x004fe400000e0000 */
[----:B------:R-:W-:Y:S01]  /*d470*/  R2UR UR36, R26 ;  /* 0x000000001a2472ca */ /* 0x000fe200000e0000 */
[----:B------:R-:W-:Y:S06]  /*d480*/  BAR.ARV 0x4, 0x200 ;  /* 0x0108000000007b1d */ /* 0x000fec0000002000 */
[----:B------:R-:W-:Y:S08]  /*d490*/  BRA `(.L_x_246) ;  /* 0x0000000800247947 */ /* 0x000ff00003800000 */
.L_x_245:
[----:B------:R-:W0:Y:S01]  /*d4a0*/  S2R R0, SR_TID.X ;  /* 0x0000000000007919 */ /* 0x000e220000002100 */
[----:B------:R-:W-:Y:S01]  /*d4b0*/  ULDC UR4, c[0x0][0xc3c] ;  /* 0x00030f0000047ab9 */ /* 0x000fe20000000800 */
[----:B0-----:R-:W-:Y:S01]  /*d4c0*/  LOP3.LUT R8, R0, 0x1f, RZ, 0xc0, !PT ;  /* 0x0000001f00087812 */ /* 0x001fe200078ec0ff */
[----:B------:R-:W-:-:S03]  /*d4d0*/  IMAD.MOV.U32 R0, RZ, RZ, RZ ;  /* 0x000000ffff007224 */ /* 0x000fc600078e00ff */
[C---:B------:R-:W-:Y:S01]  /*d4e0*/  ISETP.NE.AND P0, PT, R8.reuse, 0x1f, PT ;  /* 0x0000001f0800780c */ /* 0x040fe20003f05270 */
[----:B------:R-:W-:-:S05]  /*d4f0*/  VIADD R5, R8, UR45 ;  /* 0x0000002d08057c36 */ /* 0x000fca0008000000 */
[----:B------:R-:W-:Y:S01]  /*d500*/  ISETP.GE.OR P1, PT, R5, UR4, !P0 ;  /* 0x0000000405007c0c */ /* 0x000fe2000c726670 */
[----:B------:R-:W-:-:S12]  /*d510*/  ULDC UR4, c[0x0][0xc3c] ;  /* 0x00030f0000047ab9 */ /* 0x000fd80000000800 */
[----:B------:R-:W0:Y:S02]  /*d520*/  @!P1 LDC.64 R2, c[0x0][0xc80] ;  /* 0x00032000ff029b82 */ /* 0x000e240000000a00 */
[----:B0-----:R-:W-:-:S05]  /*d530*/  @!P1 IMAD.WIDE R2, R5, 0x4, R2 ;  /* 0x0000000405029825 */ /* 0x001fca00078e0202 */
[----:B------:R-:W2:Y:S01]  /*d540*/  @!P1 LDG.E R0, desc[UR52][R2.64] ;  /* 0x0000003402009981 */ /* 0x000ea2000c1e1900 */
[C---:B------:R-:W-:Y:S02]  /*d550*/  ISETP.NE.AND P1, PT, R8.reuse, RZ, PT ;  /* 0x000000ff0800720c */ /* 0x040fe40003f25270 */
[C---:B------:R-:W-:Y:S02]  /*d560*/  ISETP.GE.U32.AND P2, PT, R8.reuse, 0x2, PT ;  /* 0x000000020800780c */ /* 0x040fe40003f46070 */
        /* <DEDUP_REMOVED lines=8> */
[----:B------:R-:W-:Y:S02]  /*d5f0*/  IMAD.IADD R4, R5, 0x1, R4 ;  /* 0x0000000105047824 */ /* 0x000fe400078e0204 */
[----:B------:R-:W-:Y:S04]  /*d600*/  SHFL.IDX PT, R5, R24, RZ, 0x1f ;  /* 0x00001fff18057589 */ /* 0x000fe800000e0000 */
[----:B------:R-:W0:Y:S02]  /*d610*/  SHFL.UP PT, R6, R4, 0x4, RZ ;  /* 0x0480000004067989 */ /* 0x000e2400000e00ff */
[----:B0-----:R-:W-:-:S05]  /*d620*/  SEL R3, R6, RZ, P3 ;  /* 0x000000ff06037207 */ /* 0x001fca0001800000 */
[----:B------:R-:W-:Y:S02]  /*d630*/  IMAD.IADD R6, R4, 0x1, R3 ;  /* 0x0000000104067824 */ /* 0x000fe400078e0203 */
[----:B------:R-:W-:Y:S04]  /*d640*/  SHFL.IDX PT, R4, R24, 0x1, 0x1f ;  /* 0x00201f0018047f89 */ /* 0x000fe800000e0000 */
        /* <DEDUP_REMOVED lines=11> */
[----:B------:R-:W-:Y:S05]  /*d700*/  @P6 BRA `(.L_x_247) ;  /* 0x0000000000906947 */ /* 0x000fea0003800000 */
.L_x_251:
[----:B------:R-:W-:-:S04]  /*d710*/  UIADD3 UR45, UR45, 0x1f, URZ ;  /* 0x0000001f2d2d7890 */ /* 0x000fc8000fffe03f */
[----:B------:R-:W-:-:S06]  /*d720*/  UISETP.GE.AND UP0, UPT, UR45, UR4, UPT ;  /* 0x000000042d00728c */ /* 0x000fcc000bf06270 */
[----:B------:R-:W-:-:S13]  /*d730*/  PLOP3.LUT P6, PT, PT, PT, UP0, 0x40, 0x0 ;  /* 0x000000000000781c */ /* 0x000fda0003fce808 */
[----:B------:R-:W-:Y:S05]  /*d740*/  @!P6 BRA `(.L_x_248) ;  /* 0x000000040034e947 */ /* 0x000fea0003800000 */
[----:B------:R-:W0:Y:S01]  /*d750*/  S2R R0, SR_TID.X ;  /* 0x0000000000007919 */ /* 0x000e220000002100 */
[----:B------:R-:W-:Y:S01]  /*d760*/  BSSY B0, `(.L_x_249) ;  /* 0x0000009000007945 */ /* 0x000fe20003800000 */
[----:B0-----:R-:W-:-:S05]  /*d770*/  LOP3.LUT R0, R0, 0x1f, RZ, 0xc0, !PT ;  /* 0x0000001f00007812 */ /* 0x001fca00078ec0ff */
[----:B------:R-:W-:Y:S02]  /*d780*/  VIADD R7, R0, UR45 ;  /* 0x0000002d00077c36 */ /* 0x000fe40008000000 */
[----:B------:R-:W-:-:S03]  /*d790*/  IMAD.MOV.U32 R0, RZ, RZ, RZ ;  /* 0x000000ffff007224 */ /* 0x000fc600078e00ff */
[----:B------:R-:W-:-:S13]  /*d7a0*/  ISETP.GE.OR P6, PT, R7, UR4, !P0 ;  /* 0x0000000407007c0c */ /* 0x000fda000c7c6670 */
[----:B------:R-:W-:Y:S05]  /*d7b0*/  @P6 BRA `(.L_x_250) ;  /* 0x00000000000c6947 */ /* 0x000fea0003800000 */
[----:B------:R-:W0:Y:S02]  /*d7c0*/  LDC.64 R2, c[0x0][0xc80] ;  /* 0x00032000ff027b82 */ /* 0x000e240000000a00 */
[----:B0-----:R-:W-:-:S05]  /*d7d0*/  IMAD.WIDE R2, R7, 0x4, R2 ;  /* 0x0000000407027825 */ /* 0x001fca00078e0202 */
[----:B------:R0:W5:Y:S02]  /*d7e0*/  LDG.E R0, desc[UR52][R2.64] ;  /* 0x0000003402007981 */ /* 0x000164000c1e1900 */
.L_x_250:
[----:B------:R-:W-:Y:S05]  /*d7f0*/  BSYNC B0 ;  /* 0x0000000000007941 */ /* 0x000fea0003800000 */
.L_x_249:
        /* <DEDUP_REMOVED lines=13> */
[----:B0-----:R-:W-:Y:S02]  /*d8d0*/  SEL R9, R2, RZ, P5 ;  /* 0x000000ff02097207 */ /* 0x001fe40002800000 */
[----:B------:R-:W0:Y:S03]  /*d8e0*/  LDC R2, c[0x0][0xc38] ;  /* 0x00030e00ff027b82 */ /* 0x000e260000000800 */
[----:B------:R-:W-:-:S05]  /*d8f0*/  IMAD.IADD R3, R8, 0x1, R9 ;  /* 0x0000000108037824 */ /* 0x000fca00078e0209 */
[----:B------:R-:W0:Y:S02]  /*d900*/  SHFL.IDX PT, R9, R3, 0x1f, 0x1f ;  /* 0x03e01f0003097f89 */ /* 0x000e2400000e0000 */
[----:B0-----:R-:W-:-:S04]  /*d910*/  IMAD R9, R9, R2, RZ ;  /* 0x0000000209097224 */ /* 0x001fc800078e02ff */
[----:B------:R-:W-:-:S05]  /*d920*/  IMAD.IADD R4, R9, 0x1, R4 ;  /* 0x0000000109047824 */ /* 0x000fca00078e0204 */
[----:B------:R-:W-:-:S13]  /*d930*/  ISETP.GT.AND P6, PT, R4, R5, PT ;  /* 0x000000050400720c */ /* 0x000fda0003fc4270 */
[----:B------:R-:W-:Y:S05]  /*d940*/  @!P6 BRA `(.L_x_251) ;  /* 0xfffffffc0070e947 */ /* 0x000fea000383ffff */
.L_x_247:
[----:B------:R-:W-:Y:S02]  /*d950*/  IMAD.IADD R7, R4, 0x1, -R9 ;  /* 0x0000000104077824 */ /* 0x000fe400078e0a09 */
[----:B------:R-:W-:Y:S02]  /*d960*/  IMAD.MOV.U32 R24, RZ, RZ, RZ ;  /* 0x000000ffff187224 */ /* 0x000fe400078e00ff */
        /* <DEDUP_REMOVED lines=11> */
[----:B------:R-:W0:Y:S01]  /*da20*/  F2I.FTZ.U32.TRUNC.NTZ R9, R9 ;  /* 0x0000000900097305 */ /* 0x000e22000021f000 */
[----:B------:R-:W-:Y:S05]  /*da30*/  @!P0 BRA `(.L_x_252) ;  /* 0x00000000000c8947 */ /* 0x000fea0003800000 */
[----:B------:R-:W-:-:S06]  /*da40*/  UIADD3 UR5, UR4, -0x1, URZ ;  /* 0xffffffff04057890 */ /* 0x000fcc000fffe03f */
[----:B------:R-:W-:-:S06]  /*da50*/  IMAD.U32 R24, RZ, RZ, UR5 ;  /* 0x00000005ff187e24 */ /* 0x000fcc000f8e00ff */
[----:B------:R2:W3:Y:S02]  /*da60*/  SHFL.IDX PT, R24, R3, R24, 0x1f ;  /* 0x00001f1803187589 */ /* 0x0004e400000e0000 */
.L_x_252:
[----:B0-2---:R-:W-:Y:S01]  /*da70*/  IMAD.MOV R3, RZ, RZ, -R9 ;  /* 0x000000ffff037224 */ /* 0x005fe200078e0a09 */
[----:B------:R-:W-:Y:S01]  /*da80*/  UIADD3 UR45, UR4, UR45, URZ ;  /* 0x0000002d042d7290 */ /* 0x000fe2000fffe03f */
[----:B---3--:R-:W-:Y:S02]  /*da90*/  IMAD R24, R24, R2, R7 ;  /* 0x0000000218187224 */ /* 0x008fe400078e0207 */
[----:B------:R-:W-:Y:S02]  /*daa0*/  IMAD R6, R3, R4, RZ ;  /* 0x0000000403067224 */ /* 0x000fe400078e02ff */
[----:B------:R-:W-:Y:S02]  /*dab0*/  IMAD.MOV.U32 R2, RZ, RZ, RZ ;  /* 0x000000ffff027224 */ /* 0x000fe400078e00ff */
[----:B------:R-:W-:Y:S02]  /*dac0*/  IMAD.MOV.U32 R3, RZ, RZ, R9 ;  /* 0x000000ffff037224 */ /* 0x000fe400078e0009 */
[----:B------:R-:W-:-:S02]  /*dad0*/  IMAD.IADD R25, R5, 0x1, -R24 ;  /* 0x0000000105197824 */ /* 0x000fc400078e0a18 */
[----:B------:R-:W-:Y:S01]  /*dae0*/  IMAD.HI.U32 R9, R9, R6, R2 ;  /* 0x0000000609097227 */ /* 0x000fe200078e0002 */
[----:B------:R-:W-:Y:S02]  /*daf0*/  IABS R3, R0 ;  /* 0x0000000000037213 */ /* 0x000fe40000000000 */
[----:B------:R-:W-:-:S03]  /*db00*/  IABS R2, R25 ;  /* 0x0000001900027213 */ /* 0x000fc60000000000 */
[----:B------:R-:W-:Y:S02]  /*db10*/  IMAD.MOV R3, RZ, RZ, -R3 ;  /* 0x000000ffff037224 */ /* 0x000fe400078e0a03 */
[----:B------:R-:W-:-:S04]  /*db20*/  IMAD.HI.U32 R9, R9, R2, RZ ;  /* 0x0000000209097227 */ /* 0x000fc800078e00ff */
[----:B------:R-:W-:Y:S01]  /*db30*/  IMAD R3, R9, R3, R2 ;  /* 0x0000000309037224 */ /* 0x000fe200078e0202 */
[----:B------:R-:W-:-:S04]  /*db40*/  LOP3.LUT R2, R25, R0, RZ, 0x3c, !PT ;  /* 0x0000000019027212 */ /* 0x000fc800078e3cff */
[----:B------:R-:W-:Y:S02]  /*db50*/  ISETP.GT.U32.AND P1, PT, R4, R3, PT ;  /* 0x000000030400720c */ /* 0x000fe40003f24070 */
[----:B------:R-:W-:-:S11]  /*db60*/  ISETP.GE.AND P2, PT, R2, RZ, PT ;  /* 0x000000ff0200720c */ /* 0x000fd60003f46270 */
[----:B------:R-:W-:Y:S02]  /*db70*/  @!P1 IMAD.IADD R3, R3, 0x1, -R4 ;  /* 0x0000000103039824 */ /* 0x000fe400078e0a04 */
[----:B------:R-:W-:Y:S01]  /*db80*/  @!P1 VIADD R9, R9, 0x1 ;  /* 0x0000000109099836 */ /* 0x000fe20000000000 */
[----:B------:R-:W-:Y:S02]  /*db90*/  ISETP.NE.AND P1, PT, R0, RZ, PT ;  /* 0x000000ff0000720c */ /* 0x000fe40003f25270 */
[----:B------:R-:W-:-:S13]  /*dba0*/  ISETP.GE.U32.AND P0, PT, R3, R4, PT ;  /* 0x000000040300720c */ /* 0x000fda0003f06070 */
[----:B------:R-:W-:-:S04]  /*dbb0*/  @P0 VIADD R9, R9, 0x1 ;  /* 0x0000000109090836 */ /* 0x000fc80000000000 */
[----:B------:R-:W-:Y:S01]  /*dbc0*/  @!P2 IMAD.MOV R9, RZ, RZ, -R9 ;  /* 0x000000ffff09a224 */ /* 0x000fe200078e0a09 */
[----:B------:R-:W-:-:S04]  /*dbd0*/  @!P1 LOP3.LUT R9, RZ, R0, RZ, 0x33, !PT ;  /* 0x00000000ff099212 */ /* 0x000fc800078e33ff */
[----:B------:R-:W-:Y:S01]  /*dbe0*/  R2UR UR36, R9 ;  /* 0x00000000092472ca */ /* 0x000fe200000e0000 */
[----:B------:R-:W-:-:S04]  /*dbf0*/  IMAD.MOV R9, RZ, RZ, -R9 ;  /* 0x000000ffff097224 */ /* 0x000fc800078e0a09 */
[----:B------:R-:W-:Y:S01]  /*dc00*/  IMAD R25, R0, R9, R25 ;  /* 0x0000000900197224 */ /* 0x000fe200078e0219 */
[----:B------:R-:W-:Y:S09]  /*dc10*/  BRA `(.L_x_253) ;  /* 0x0000000000107947 */ /* 0x000ff20003800000 */
.L_x_248:
[----:B------:R-:W-:Y:S01]  /*dc20*/  IMAD.MOV.U32 R24, RZ, RZ, R5 ;  /* 0x000000ffff187224 */ /* 0x000fe200078e0005 */
[----:B------:R-:W-:Y:S01]  /*dc30*/  ULDC UR45, c[0x0][0xc3c] ;  /* 0x00030f00002d7ab9 */ /* 0x000fe20000000800 */
[----:B------:R-:W-:Y:S01]  /*dc40*/  IMAD.MOV.U32 R25, RZ, RZ, RZ ;  /* 0x000000ffff197224 */ /* 0x000fe200078e00ff */
[----:B------:R-:W-:-:S06]  /*dc50*/  UMOV UR36, URZ ;  /* 0x0000003f00247c82 */ /* 0x000fcc0008000000 */
.L_x_253:
[----:B------:R-:W0:Y:S01]  /*dc60*/  S2R R0, SR_TID.X ;  /* 0x0000000000007919 */ /* 0x000e220000002100 */
[----:B------:R-:W-:Y:S02]  /*dc70*/  IMAD.U32 R6, RZ, RZ, UR36 ;  /* 0x00000024ff067e24 */ /* 0x000fe4000f8e00ff */
[----:B------:R-:W-:Y:S01]  /*dc80*/  IMAD.U32 R7, RZ, RZ, UR45 ;  /* 0x0000002dff077e24 */ /* 0x000fe2000f8e00ff */
[----:B------:R-:W-:Y:S01]  /*dc90*/  BAR.SYNC.DEFER_BLOCKING 0x4, 0x200 ;  /* 0x0108000000007b1d */ /* 0x000fe20000010000 */
[----:B------:R-:W-:Y:S02]  /*dca0*/  IMAD.MOV.U32 R4, RZ, RZ, R24 ;  /* 0x000000ffff047224 */ /* 0x000fe400078e0018 */
[----:B------:R-:W-:Y:S01]  /*dcb0*/  IMAD.MOV.U32 R5, RZ, RZ, R25 ;  /* 0x000000ffff057224 */ /* 0x000fe200078e0019 */
[----:B0-----:R-:W-:-:S04]  /*dcc0*/  LOP3.LUT R0, R0, 0x1f, RZ, 0xc0, !PT ;  /* 0x0000001f00007812 */ /* 0x001fc800078ec0ff */
[----:B------:R-:W-:-:S13]  /*dcd0*/  ISETP.NE.AND P0, PT, R0, RZ, PT ;  /* 0x000000ff0000720c */ /* 0x000fda0003f05270 */
[----:B------:R-:W0:Y:S01]  /*dce0*/  @!P0 S2R R3, SR_CgaCtaId ;  /* 0x0000000000038919 */ /* 0x000e220000008800 */
[----:B------:R-:W-:-:S04]  /*dcf0*/  @!P0 MOV R0, 0x400 ;  /* 0x0000040000008802 */ /* 0x000fc80000000f00 */
[----:B0-----:R-:W-:-:S05]  /*dd00*/  @!P0 LEA R17, R3, R0, 0x18 ;  /* 0x0000000003118211 */ /* 0x001fca00078ec0ff */
[----:B------:R0:W-:Y:S01]  /*dd10*/  @!P0 STS.128 [R17+0x19cd0], R4 ;  /* 0x019cd00411008388 */ /* 0x0001e20000000c00 */
[----:B------:R-:W-:Y:S06]  /*dd20*/  BAR.ARV 0x5, 0x200 ;  /* 0x0148000000007b1d */ /* 0x000fec0000002000 */
.L_x_246:
[----:B------:R-:W-:Y:S02]  /*dd30*/  ULDC UR4, c[0x0][0xc3c] ;  /* 0x00030f0000047ab9 */ /* 0x000fe40000000800 */
[----:B------:R-:W-:-:S06]  /*dd40*/  UISETP.GE.AND UP0, UPT, UR45, UR4, UPT ;  /* 0x000000042d00728c */ /* 0x000fcc000bf06270 */
[----:B------:R-:W-:-:S13]  /*dd50*/  PLOP3.LUT P0, PT, PT, PT, UP0, 0x80, 0x0 ;  /* 0x000000000000781c */ /* 0x000fda0003f0f008 */
[----:B------:R-:W-:Y:S05]  /*dd60*/  @!P0 BRA `(.L_x_254) ;  /* 0xffffffc000448947 */ /* 0x000fea000383ffff */
.L_x_181:
[----:B------:R-:W2:Y:S01]  /*dd70*/  LDL.LU R0, [R1+0x8] ;  /* 0x0000080001007983 */ /* 0x000ea20000300800 */
[----:B------:R-:W-:Y:S01]  /*dd80*/  BSSY B0, `(.L_x_255) ;  /* 0x000000b000007945 */ /* 0x000fe20003800000 */
[----:B0-----:R-:W0:Y:S01]  /*dd90*/  S2R R5, SR_CgaCtaId ;  /* 0x0000000000057919 */ /* 0x001e220000008800 */
[----:B--2---:R-:W-:-:S05]  /*dda0*/  VIADD R0, R0, 0x1 ;  /* 0x0000000100007836 */ /* 0x004fca0000000000 */
[----:B------:R-:W-:-:S04]  /*ddb0*/  LEA.HI R2, R0, R0, RZ, 0x1 ;  /* 0x0000000000027211 */ /* 0x000fc800078f08ff */
[----:B------:R-:W-:Y:S02]  /*ddc0*/  LOP3.LUT R3, R2, 0xfffffffe, RZ, 0xc0, !PT ;  /* 0xfffffffe02037812 */ /* 0x000fe400078ec0ff */
[----:B------:R-:W-:-:S03]  /*ddd0*/  MOV R2, 0x400 ;  /* 0x0000040000027802 */ /* 0x000fc60000000f00 */
[----:B------:R-:W-:Y:S01]  /*dde0*/  IMAD.IADD R0, R0, 0x1, -R3 ;  /* 0x0000000100007824 */ /* 0x000fe200078e0a03 */
[----:B0-----:R-:W-:-:S04]  /*ddf0*/  LEA R7, R5, R2, 0x18 ;  /* 0x0000000205077211 */ /* 0x001fc800078ec0ff */
[----:B------:R-:W-:-:S04]  /*de00*/  SHF.L.U32 R0, R0, 0x1f, RZ ;  /* 0x0000001f00007819 */ /* 0x000fc800000006ff */
[----:B------:R-:W0:Y:S02]  /*de10*/  SYNCS.PHASECHK.TRANS64.TRYWAIT P0, [R7+URZ+0x19c20], R0 ;  /* 0x019c2000070075a7 */ /* 0x000e24000800017f */
[----:B0-----:R-:W-:Y:S05]  /*de20*/  @!P0 BRA `(.L_x_256) ;  /* 0x0000000c00188947 */ /* 0x001fea0003800000 */
.L_x_293:
[----:B------:R-:W-:Y:S05]  /*de30*/  BSYNC B0 ;  /* 0x0000000000007941 */ /* 0x000fea0003800000 */
.L_x_255:
[----:B------:R-:W-:-:S03]  /*de40*/  UMOV UR4, 0xffffffff ;  /* 0xffffffff00047882 */ /* 0x000fc60000000000 */
[----:B------:R-:W-:Y:S05]  /*de50*/  BRA.DIV UR4, `(.L_x_257) ;  /* 0x0000000e04207947 */ /* 0x000fea000b800000 */
[----:B0-----:R-:W0:Y:S02]  /*de60*/  S2R R0, SR_TID.X ;  /* 0x0000000000007919 */ /* 0x001e240000002100 */
[----:B0-----:R-:W-:-:S04]  /*de70*/  SHF.R.U32.HI R0, RZ, 0x5, R0 ;  /* 0x00000005ff007819 */ /* 0x001fc80000011600 */
[----:B------:R-:W-:-:S05]  /*de80*/  LOP3.LUT R0, R0, 0x3, RZ, 0xc0, !PT ;  /* 0x0000000300007812 */ /* 0x000fca00078ec0ff */
[----:B-1----:R0:W1:Y:S02]  /*de90*/  SHFL.IDX PT, R14, R0, RZ, 0x1f ;  /* 0x00001fff000e7589 */ /* 0x00206400000e0000 */
.L_x_296:
[----:B-1----:R-:W-:Y:S01]  /*dea0*/  ISETP.NE.AND P0, PT, R14, RZ, PT ;  /* 0x000000ff0e00720c */ /* 0x002fe20003f05270 */
[----:B------:R-:W-:-:S12]  /*deb0*/  BSSY B0, `(.L_x_258) ;  /* 0x000002b000007945 */ /* 0x000fd80003800000 */
[----:B------:R-:W-:Y:S05]  /*dec0*/  @P0 BRA `(.L_x_259) ;  /* 0x0000000000a40947 */ /* 0x000fea0003800000 */
[----:B------:R-:W-:-:S03]  /*ded0*/  UMOV UR4, 0xffffffff ;  /* 0xffffffff00047882 */ /* 0x000fc60000000000 */
[----:B------:R-:W-:Y:S05]  /*dee0*/  BRA.DIV UR4, `(.L_x_260) ;  /* 0x0000000e04307947 */ /* 0x000fea000b800000 */
[----:B------:R-:W-:-:S13]  /*def0*/  ELECT P6, URZ, PT ;  /* 0x00000000003f782f */ /* 0x000fda00038c0000 */
.L_x_299:
[----:B------:R-:W-:Y:S05]  /*df00*/  @!P6 BRA `(.L_x_259) ;  /* 0x000000000094e947 */ /* 0x000fea0003800000 */
[----:B------:R-:W-:-:S06]  /*df10*/  ULOP3.LUT UR4, UR42, 0x2, URZ, 0xfc, !UPT ;  /* 0x000000022a047892 */ /* 0x000fcc000f8efc3f */
[----:B0-----:R-:W-:-:S05]  /*df20*/  IMAD.U32 R0, RZ, RZ, UR4 ;  /* 0x00000004ff007e24 */ /* 0x001fca000f8e00ff */
[----:B------:R-:W-:-:S13]  /*df30*/  ISETP.NE.AND P0, PT, R0, 0x3, PT ;  /* 0x000000030000780c */ /* 0x000fda0003f05270 */
[----:B------:R-:W-:Y:S05]  /*df40*/  @!P0 BRA `(.L_x_261) ;  /* 0x0000000000048947 */ /* 0x000fea0003800000 */
[----:B------:R-:W-:Y:S01]  /*df50*/  BPT.TRAP 0x1 ;  /* 0x000000040000795c */ /* 0x000fe20000300000 */
.L_x_261:
        /* <DEDUP_REMOVED lines=12> */
.L_x_300:
[----:B------:R-:W1:Y:S02]  /*e020*/  SYNCS.PHASECHK.TRANS64.TRYWAIT P1, [R3+URZ], R0 ;  /* 0x00000000030075a7 */ /* 0x000e64000802017f */
[----:B-1----:R-:W-:Y:S05]  /*e030*/  @!P1 BRA `(.L_x_263) ;  /* 0x0000000c00109947 */ /* 0x002fea0003800000 */
.L_x_301:
[----:B------:R-:W-:Y:S05]  /*e040*/  @!P0 BRA `(.L_x_264) ;  /* 0x0000000000048947 */ /* 0x000fea0003800000 */
[----:B------:R-:W-:Y:S01]  /*e050*/  BPT.TRAP 0x1 ;  /* 0x000000040000795c */ /* 0x000fe20000300000 */
.L_x_264:
[----:B-1----:R-:W-:-:S04]  /*e060*/  IMAD R3, R18, 0x8, R7 ;  /* 0x0000000812037824 */ /* 0x002fc800078e0207 */
[----:B------:R-:W1:Y:S02]  /*e070*/  SYNCS.PHASECHK.TRANS64.TRYWAIT P1, [R3+URZ+0x19c60], R4 ;  /* 0x019c6004030075a7 */ /* 0x000e64000802017f */
[----:B-1----:R-:W-:Y:S05]  /*e080*/  @!P1 BRA `(.L_x_265) ;  /* 0x0000000c00109947 */ /* 0x002fea0003800000 */
.L_x_302:
[----:B------:R-:W-:Y:S05]  /*e090*/  @!P0 BRA `(.L_x_266) ;  /* 0x0000000000048947 */ /* 0x000fea0003800000 */
[----:B------:R-:W-:Y:S01]  /*e0a0*/  BPT.TRAP 0x1 ;  /* 0x000000040000795c */ /* 0x000fe20000300000 */
.L_x_266:
[----:B0-----:R-:W-:-:S04]  /*e0b0*/  IMAD R5, R6, 0x8, R7 ;  /* 0x0000000806057824 */ /* 0x001fc800078e0207 */
[----:B------:R-:W0:Y:S02]  /*e0c0*/  SYNCS.PHASECHK.TRANS64.TRYWAIT P1, [R5+URZ+0x19c60], R0 ;  /* 0x019c6000050075a7 */ /* 0x000e24000802017f */
[----:B0-----:R-:W-:Y:S05]  /*e0d0*/  @!P1 BRA `(.L_x_267) ;  /* 0x0000000c00109947 */ /* 0x001fea0003800000 */
.L_x_303:
[----:B------:R-:W-:Y:S05]  /*e0e0*/  @!P0 BRA `(.L_x_268) ;  /* 0x0000000000048947 */ /* 0x000fea0003800000 */
[----:B------:R-:W-:Y:S01]  /*e0f0*/  BPT.TRAP 0x1 ;  /* 0x000000040000795c */ /* 0x000fe20000300000 */
.L_x_268:
[----:B------:R-:W2:Y:S02]  /*e100*/  SYNCS.PHASECHK.TRANS64.TRYWAIT P0, [R3+URZ+0x19c80], R4 ;  /* 0x019c8004030075a7 */ /* 0x000ea4000800017f */
[----:B--2---:R-:W-:Y:S05]  /*e110*/  @!P0 BRA `(.L_x_269) ;  /* 0x0000000c00148947 */ /* 0x004fea0003800000 */
.L_x_270:
[----:B---3--:R3:W4:Y:S02]  /*e120*/  SYNCS.PHASECHK.TRANS64.TRYWAIT P0, [R5+URZ+0x19c80], R0 ;  /* 0x019c8000050075a7 */ /* 0x008724000800017f */
[----:B----4-:R-:W-:Y:S05]  /*e130*/  @!P0 NANOSLEEP.SYNCS 0x989680 ;  /* 0x009896800000895d */ /* 0x010fea0003900000 */
[----:B------:R-:W4:Y:S02]  /*e140*/  @!P0 SYNCS.PHASECHK.TRANS64 P0, [R5+URZ+0x19c80], R0 ;  /* 0x019c8000050085a7 */ /* 0x000f24000800007f */
[----:B----4-:R-:W-:Y:S05]  /*e150*/  @!P0 BRA `(.L_x_270) ;  /* 0xfffffffc00f08947 */ /* 0x010fea000383ffff */
.L_x_259:
[----:B------:R-:W-:Y:S05]  /*e160*/  BSYNC B0 ;  /* 0x0000000000007941 */ /* 0x000fea0003800000 */
.L_x_258:
[----:B------:R-:W-:Y:S05]  /*e170*/  EXIT ;  /* 0x000000000000794d */ /* 0x000fea0003800000 */
.L_x_139:
[----:B0-----:R0:W1:Y:S02]  /*e180*/  SYNCS.PHASECHK.TRANS64.TRYWAIT P1, [R2+URZ+0x19c00], R11 ;  /* 0x019c000b020075a7 */ /* 0x001064000802017f */
[----:B-1----:R-:W-:Y:S05]  /*e190*/  @!P1 NANOSLEEP.SYNCS 0x989680 ;  /* 0x009896800000995d */ /* 0x002fea0003900000 */
[----:B------:R-:W1:Y:S02]  /*e1a0*/  @!P1 SYNCS.PHASECHK.TRANS64 P1, [R2+URZ+0x19c00], R11 ;  /* 0x019c000b020095a7 */ /* 0x000e64000802007f */
[----:B-1----:R-:W-:Y:S05]  /*e1b0*/  @!P1 BRA `(.L_x_139) ;  /* 0xfffffffc00f09947 */ /* 0x002fea000383ffff */
[----:B------:R-:W-:Y:S05]  /*e1c0*/  BRA `(.L_x_271) ;  /* 0xffffff3400b87947 */ /* 0x000fea000383ffff */
.L_x_143:
[----:B--2---:R2:W3:Y:S02]  /*e1d0*/  SYNCS.PHASECHK.TRANS64.TRYWAIT P1, [R4+URZ+0x19c30], R5 ;  /* 0x019c3005040075a7 */ /* 0x0044e4000802017f */
[----:B---3--:R-:W-:Y:S05]  /*e1e0*/  @!P1 NANOSLEEP.SYNCS 0x989680 ;  /* 0x009896800000995d */ /* 0x008fea0003900000 */
[----:B------:R-:W3:Y:S02]  /*e1f0*/  @!P1 SYNCS.PHASECHK.TRANS64 P1, [R4+URZ+0x19c30], R5 ;  /* 0x019c3005040095a7 */ /* 0x000ee4000802007f */
[----:B---3--:R-:W-:Y:S05]  /*e200*/  @!P1 BRA `(.L_x_143) ;  /* 0xfffffffc00f09947 */ /* 0x008fea000383ffff */
[----:B------:R-:W-:Y:S05]  /*e210*/  BRA `(.L_x_142) ;  /* 0xffffff3400e07947 */ /* 0x000fea000383ffff */
.L_x_148:
[----:B-1----:R1:W2:Y:S02]  /*e220*/  SYNCS.PHASECHK.TRANS64.TRYWAIT P1, [R6+URZ+0x19c30], R9 ;  /* 0x019c3009060075a7 */ /* 0x0022a4000802017f */
[----:B--2---:R-:W-:Y:S05]  /*e230*/  @!P1 NANOSLEEP.SYNCS 0x989680 ;  /* 0x009896800000995d */ /* 0x004fea0003900000 */
[----:B------:R-:W2:Y:S02]  /*e240*/  @!P1 SYNCS.PHASECHK.TRANS64 P1, [R6+URZ+0x19c30], R9 ;  /* 0x019c3009060095a7 */ /* 0x000ea4000802007f */
[----:B--2---:R-:W-:Y:S05]  /*e250*/  @!P1 BRA `(.L_x_148) ;  /* 0xfffffffc00f09947 */ /* 0x004fea000383ffff */
[----:B------:R-:W-:Y:S05]  /*e260*/  BRA `(.L_x_147) ;  /* 0xffffff6000247947 */ /* 0x000fea000383ffff */
.L_x_152:
[----:B-1----:R-:W-:-:S04]  /*e270*/  IMAD.U32 R10, RZ, RZ, UR11 ;  /* 0x0000000bff0a7e24 */ /* 0x002fc8000f8e00ff */
[----:B------:R1:W2:Y:S03]  /*e280*/  SYNCS.PHASECHK.TRANS64.TRYWAIT P1, [R10+URZ+0x19c50], R9 ;  /* 0x019c50090a0075a7 */ /* 0x0002a6000802017f */
[----:B--2---:R-:W-:Y:S05]  /*e290*/  @!P1 NANOSLEEP.SYNCS 0x989680 ;  /* 0x009896800000995d */ /* 0x004fea0003900000 */
[----:B------:R-:W2:Y:S02]  /*e2a0*/  @!P1 SYNCS.PHASECHK.TRANS64 P1, [R10+URZ+0x19c50], R9 ;  /* 0x019c50090a0095a7 */ /* 0x000ea4000802007f */
[----:B--2---:R-:W-:Y:S05]  /*e2b0*/  @!P1 BRA `(.L_x_152) ;  /* 0xfffffffc00ec9947 */ /* 0x004fea000383ffff */
[----:B------:R-:W-:Y:S05]  /*e2c0*/  BRA `(.L_x_151) ;  /* 0xffffff6000787947 */ /* 0x000fea000383ffff */
.L_x_158:
[----:B-1----:R1:W2:Y:S02]  /*e2d0*/  SYNCS.PHASECHK.TRANS64.TRYWAIT P1, [R15+URZ+0x19c50], R0 ;  /* 0x019c50000f0075a7 */ /* 0x0022a4000802017f */
[----:B--2---:R-:W-:Y:S05]  /*e2e0*/  @!P1 NANOSLEEP.SYNCS 0x989680 ;  /* 0x009896800000995d */ /* 0x004fea0003900000 */
[----:B------:R-:W2:Y:S02]  /*e2f0*/  @!P1 SYNCS.PHASECHK.TRANS64 P1, [R15+URZ+0x19c50], R0 ;  /* 0x019c50000f0095a7 */ /* 0x000ea4000802007f */
[----:B--2---:R-:W-:Y:S05]  /*e300*/  @!P1 BRA `(.L_x_158) ;  /* 0xfffffffc00f09947 */ /* 0x004fea000383ffff */
[----:B------:R-:W-:Y:S05]  /*e310*/  BRA `(.L_x_157) ;  /* 0xffffff8000d87947 */ /* 0x000fea000383ffff */
.L_x_196:
[----:B------:R-:W-:Y:S02]  /*e320*/  IMAD.MOV.U32 R13, RZ, RZ, R20 ;  /* 0x000000ffff0d7224 */ /* 0x000fe400078e0014 */
[----:B------:R-:W-:Y:S02]  /*e330*/  IMAD.MOV.U32 R12, RZ, RZ, RZ ;  /* 0x000000ffff0c7224 */ /* 0x000fe400078e00ff */
[----:B------:R-:W-:Y:S02]  /*e340*/  IMAD.MOV.U32 R11, RZ, RZ, 0x1f ;  /* 0x0000001fff0b7424 */ /* 0x000fe400078e00ff */
[----:B------:R-:W-:-:S07]  /*e350*/  IMAD.MOV.U32 R15, RZ, RZ, -0x1 ;  /* 0xffffffffff0f7424 */ /* 0x000fce00078e00ff */
[----:B------:R-:W-:Y:S05]  /*e360*/  WARPSYNC.COLLECTIVE R15, `(.L_x_272) ;  /* 0x000000000f087348 */ /* 0x000fea0003c00000 */
[----:B------:R0:W1:Y:S02]  /*e370*/  SHFL.IDX P6, R14, R13, R12, R11 ;  /* 0x0000000c0d0e7389 */ /* 0x00006400000c000b */
[----:B01----:R-:W-:Y:S01]  /*e380*/  ENDCOLLECTIVE ;  /* 0x000000000000791b */ /* 0x003fe20003800000 */
.L_x_272:
[----:B------:R-:W-:Y:S05]  /*e390*/  BRA `(.L_x_273) ;  /* 0xffffffc800087947 */ /* 0x000fea000383ffff */
.L_x_198:
[----:B------:R-:W-:Y:S01]  /*e3a0*/  BSSY B0, `(.L_x_274) ;  /* 0x0000006000007945 */ /* 0x000fe20003800000 */
[----:B------:R-:W-:-:S07]  /*e3b0*/  IMAD.MOV.U32 R15, RZ, RZ, -0x1 ;  /* 0xffffffffff0f7424 */ /* 0x000fce00078e00ff */
[----:B0-----:R-:W-:Y:S05]  /*e3c0*/  WARPSYNC.COLLECTIVE R15, `(.L_x_275) ;  /* 0x000000000f0c7348 */ /* 0x001fea0003c00000 */
[----:B------:R-:W-:Y:S02]  /*e3d0*/  ELECT P6, UR62, PT ;  /* 0x00000000003e782f */ /* 0x000fe400038c0000 */
[----:B------:R-:W-:Y:S01]  /*e3e0*/  MOV R14, UR62 ;  /* 0x0000003e000e7c02 */ /* 0x000fe20008000f00 */
[----:B0-----:R-:W-:Y:S10]  /*e3f0*/  ENDCOLLECTIVE ;  /* 0x000000000000791b */ /* 0x001ff40003800000 */
.L_x_275:
[----:B------:R-:W-:Y:S05]  /*e400*/  BSYNC B0 ;  /* 0x0000000000007941 */ /* 0x000fea0003800000 */
.L_x_274:
[----:B------:R-:W-:Y:S05]  /*e410*/  BRA `(.L_x_276) ;  /* 0xffffffc800107947 */ /* 0x000fea000383ffff */
.L_x_200:
[----:B-1----:R1:W2:Y:S02]  /*e420*/  SYNCS.PHASECHK.TRANS64.TRYWAIT P0, [R2+URZ+0x19c80], R3 ;  /* 0x019c8003020075a7 */ /* 0x0022a4000800017f */
[----:B--2---:R-:W-:Y:S05]  /*e430*/  @!P0 NANOSLEEP.SYNCS 0x989680 ;  /* 0x009896800000895d */ /* 0x004fea0003900000 */
[----:B------:R-:W2:Y:S02]  /*e440*/  @!P0 SYNCS.PHASECHK.TRANS64 P0, [R2+URZ+0x19c80], R3 ;  /* 0x019c8003020085a7 */ /* 0x000ea4000800007f */
[----:B--2---:R-:W-:Y:S05]  /*e450*/  @!P0 BRA `(.L_x_200) ;  /* 0xfffffffc00f08947 */ /* 0x004fea000383ffff */
[----:B------:R-:W-:Y:S05]  /*e460*/  BRA `(.L_x_277) ;  /* 0xffffffc8006c7947 */ /* 0x000fea000383ffff */
.L_x_202:
[----:B--2---:R2:W3:Y:S02]  /*e470*/  SYNCS.PHASECHK.TRANS64.TRYWAIT P0, [R2+URZ+0x19c40], R3 ;  /* 0x019c4003020075a7 */ /* 0x0044e4000800017f */
[----:B---3--:R-:W-:Y:S05]  /*e480*/  @!P0 NANOSLEEP.SYNCS 0x989680 ;  /* 0x009896800000895d */ /* 0x008fea0003900000 */
[----:B------:R-:W3:Y:S02]  /*e490*/  @!P0 SYNCS.PHASECHK.TRANS64 P0, [R2+URZ+0x19c40], R3 ;  /* 0x019c4003020085a7 */ /* 0x000ee4000800007f */
[----:B---3--:R-:W-:Y:S05]  /*e4a0*/  @!P0 BRA `(.L_x_202) ;  /* 0xfffffffc00f08947 */ /* 0x008fea000383ffff */
[----:B------:R-:W-:Y:S05]  /*e4b0*/  BRA `(.L_x_278) ;  /* 0xffffffc800f07947 */ /* 0x000fea000383ffff */
.L_x_206:
[----:B------:R-:W-:Y:S02]  /*e4c0*/  IMAD.MOV.U32 R13, RZ, RZ, R4 ;  /* 0x000000ffff0d7224 */ /* 0x000fe400078e0004 */
[----:B------:R-:W-:Y:S02]  /*e4d0*/  IMAD.MOV.U32 R12, RZ, RZ, RZ ;  /* 0x000000ffff0c7224 */ /* 0x000fe400078e00ff */
[----:B------:R-:W-:Y:S02]  /*e4e0*/  IMAD.MOV.U32 R11, RZ, RZ, 0x1e1f ;  /* 0x00001e1fff0b7424 */ /* 0x000fe400078e00ff */
[----:B------:R-:W-:Y:S02]  /*e4f0*/  IMAD.MOV.U32 R15, RZ, RZ, -0x1 ;  /* 0xffffffffff0f7424 */ /* 0x000fe400078e00ff */
[----:B------:R-:W-:Y:S02]  /*e500*/  IMAD R27, R27, R7, RZ ;  /* 0x000000071b1b7224 */ /* 0x000fe400078e02ff */
[----:B------:R-:W-:-:S07]  /*e510*/  IMAD R25, R25, 0xc0, R8 ;  /* 0x000000c019197824 */ /* 0x000fce00078e0208 */
[----:B-----5:R-:W-:Y:S05]  /*e520*/  WARPSYNC.COLLECTIVE R15, `(.L_x_279) ;  /* 0x000000000f087348 */ /* 0x020fea0003c00000 */
[----:B------:R0:W1:Y:S02]  /*e530*/  SHFL.IDX P6, R14, R13, R12, R11 ;  /* 0x0000000c0d0e7389 */ /* 0x00006400000c000b */
[----:B01---5:R-:W-:Y:S01]  /*e540*/  ENDCOLLECTIVE ;  /* 0x000000000000791b */ /* 0x023fe20003800000 */
.L_x_279:
[----:B------:R-:W-:Y:S01]  /*e550*/  ISETP.GE.AND P4, PT, R25, R27, PT ;  /* 0x0000001b1900720c */ /* 0x000fe20003f86270 */
[----:B------:R-:W-:Y:S02]  /*e560*/  IMAD.MOV.U32 R13, RZ, RZ, R0 ;  /* 0x000000ffff0d7224 */ /* 0x000fe400078e0000 */
[----:B------:R-:W-:-:S10]  /*e570*/  IMAD.MOV.U32 R2, RZ, RZ, R14 ;  /* 0x000000ffff027224 */ /* 0x000fd400078e000e */
[----:B------:R-:W-:Y:S05]  /*e580*/  WARPSYNC.COLLECTIVE R15, `(.L_x_280) ;  /* 0x000000000f087348 */ /* 0x000fea0003c00000 */
[----:B------:R0:W1:Y:S02]  /*e590*/  SHFL.IDX P6, R14, R13, R12, R11 ;  /* 0x0000000c0d0e7389 */ /* 0x00006400000c000b */
[----:B01----:R-:W-:Y:S01]  /*e5a0*/  ENDCOLLECTIVE ;  /* 0x000000000000791b */ /* 0x003fe20003800000 */
.L_x_280:
[----:B------:R-:W-:Y:S02]  /*e5b0*/  IMAD.MOV.U32 R13, RZ, RZ, R4 ;  /* 0x000000ffff0d7224 */ /* 0x000fe400078e0004 */
[----:B------:R-:W-:Y:S02]  /*e5c0*/  IMAD.MOV.U32 R12, RZ, RZ, 0x1 ;  /* 0x00000001ff0c7424 */ /* 0x000fe400078e00ff */
[----:B------:R-:W-:-:S07]  /*e5d0*/  IMAD.MOV.U32 R3, RZ, RZ, R14 ;  /* 0x000000ffff037224 */ /* 0x000fce00078e000e */
[----:B------:R-:W-:Y:S05]  /*e5e0*/  WARPSYNC.COLLECTIVE R15, `(.L_x_281) ;  /* 0x000000000f087348 */ /* 0x000fea0003c00000 */
[----:B------:R0:W1:Y:S02]  /*e5f0*/  SHFL.IDX P6, R14, R13, R12, R11 ;  /* 0x0000000c0d0e7389 */ /* 0x00006400000c000b */
[----:B01----:R-:W-:Y:S01]  /*e600*/  ENDCOLLECTIVE ;  /* 0x000000000000791b */ /* 0x003fe20003800000 */
.L_x_281:
[----:B------:R-:W-:-:S05]  /*e610*/  @!P4 IADD3 R7, P3, R10, R3, RZ ;  /* 0x000000030a07c210 */ /* 0x000fca0007f7e0ff */
[----:B------:R-:W-:Y:S02]  /*e620*/  @!P4 IMAD.X R3, RZ, RZ, R2, P3 ;  /* 0x000000ffff03c224 */ /* 0x000fe400018e0602 */
[----:B------:R-:W-:Y:S02]  /*e630*/  @!P4 IMAD.MOV.U32 R2, RZ, RZ, R7 ;  /* 0x000000ffff02c224 */ /* 0x000fe400078e0007 */
[----:B------:R-:W-:-:S03]  /*e640*/  IMAD.MOV.U32 R13, RZ, RZ, R0 ;  /* 0x000000ffff0d7224 */ /* 0x000fc600078e0000 */
[----:B------:R-:W-:Y:S01]  /*e650*/  @!PT LDS RZ, [RZ] ;  /* 0x00000000fffff984 */ /* 0x000fe20000000800 */
[----:B------:R-:W-:Y:S01]  /*e660*/  @!PT LDS RZ, [RZ] ;  /* 0x00000000fffff984 */ /* 0x000fe20000000800 */
[----:B------:R-:W-:Y:S01]  /*e670*/  @!PT LDS RZ, [RZ] ;  /* 0x00000000fffff984 */ /* 0x000fe20000000800 */
[----:B------:R0:W-:Y:S01]  /*e680*/  @!P4 LDGSTS.E.BYPASS.LTC128B.128 [R9+0xf000], desc[UR52][R2.64], !P2 ;  /* 0x0f0000000209cfae */ /* 0x0001e2000d101d74 */
[----:B------:R-:W-:-:S03]  /*e690*/  VIADD R0, R25, 0x40 ;  /* 0x0000004019007836 */ /* 0x000fc60000000000 */
[----:B------:R0:W-:Y:S04]  /*e6a0*/  @!P4 LDGSTS.E.BYPASS.LTC128B.128 [R9+0x10800], desc[UR52][R2.64+0x20], !P1 ;  /* 0x108000200209cfae */ /* 0x0001e8000c901d74 */
[----:B------:R0:W-:Y:S01]  /*e6b0*/  @!P4 LDGSTS.E.BYPASS.LTC128B.128 [R9+0x12000], desc[UR52][R2.64+0x40], !P0 ;  /* 0x120000400209cfae */ /* 0x0001e2000c101d74 */
[----:B------:R-:W-:Y:S01]  /*e6c0*/  IMAD.MOV.U32 R4, RZ, RZ, R14 ;  /* 0x000000ffff047224 */ /* 0x000fe200078e000e */
[----:B------:R-:W-:-:S13]  /*e6d0*/  ISETP.GE.AND P4, PT, R0, R27, PT ;  /* 0x0000001b0000720c */ /* 0x000fda0003f86270 */
[----:B0-----:R-:W-:Y:S05]  /*e6e0*/  WARPSYNC.COLLECTIVE R15, `(.L_x_282) ;  /* 0x000000000f087348 */ /* 0x001fea0003c00000 */
[----:B------:R1:W2:Y:S02]  /*e6f0*/  SHFL.IDX P6, R14, R13, R12, R11 ;  /* 0x0000000c0d0e7389 */ /* 0x0002a400000c000b */
[----:B012---:R-:W-:Y:S01]  /*e700*/  ENDCOLLECTIVE ;  /* 0x000000000000791b */ /* 0x007fe20003800000 */
.L_x_282:
[----:B------:R-:W-:Y:S02]  /*e710*/  IMAD.MOV.U32 R13, RZ, RZ, R6 ;  /* 0x000000ffff0d7224 */ /* 0x000fe400078e0006 */
[----:B------:R-:W-:Y:S01]  /*e720*/  IMAD.MOV.U32 R12, RZ, RZ, RZ ;  /* 0x000000ffff0c7224 */ /* 0x000fe200078e00ff */
[----:B------:R-:W-:-:S05]  /*e730*/  @!P4 IADD3 R14, P3, R10, R14, RZ ;  /* 0x0000000e0a0ec210 */ /* 0x000fca0007f7e0ff */
[----:B------:R-:W-:-:S08]  /*e740*/  @!P4 IMAD.MOV.U32 R2, RZ, RZ, R14 ;  /* 0x000000ffff02c224 */ /* 0x000fd000078e000e */
[----:B------:R-:W-:Y:S05]  /*e750*/  WARPSYNC.COLLECTIVE R15, `(.L_x_283) ;  /* 0x000000000f087348 */ /* 0x000fea0003c00000 */
[----:B------:R0:W1:Y:S02]  /*e760*/  SHFL.IDX P6, R14, R13, R12, R11 ;  /* 0x0000000c0d0e7389 */ /* 0x00006400000c000b */
[----:B01----:R-:W-:Y:S01]  /*e770*/  ENDCOLLECTIVE ;  /* 0x000000000000791b */ /* 0x003fe20003800000 */
.L_x_283:
[----:B------:R-:W-:-:S04]  /*e780*/  @!P4 IMAD.X R7, RZ, RZ, R4, P3 ;  /* 0x000000ffff07c224 */ /* 0x000fc800018e0604 */
[----:B------:R-:W-:-:S05]  /*e790*/  @!P4 IMAD.MOV.U32 R3, RZ, RZ, R7 ;  /* 0x000000ffff03c224 */ /* 0x000fca00078e0007 */
[----:B------:R-:W-:Y:S01]  /*e7a0*/  @!PT LDS RZ, [RZ] ;  /* 0x00000000fffff984 */ /* 0x000fe20000000800 */
[----:B------:R-:W-:Y:S01]  /*e7b0*/  @!PT LDS RZ, [RZ] ;  /* 0x00000000fffff984 */ /* 0x000fe20000000800 */
[----:B------:R-:W-:Y:S01]  /*e7c0*/  @!PT LDS RZ, [RZ] ;  /* 0x00000000fffff984 */ /* 0x000fe20000000800 */
[----:B------:R0:W-:Y:S01]  /*e7d0*/  @!P4 LDGSTS.E.BYPASS.LTC128B.128 [R9+0xf800], desc[UR52][R2.64], !P2 ;  /* 0x0f8000000209cfae */ /* 0x0001e2000d101d74 */
[----:B------:R-:W-:-:S03]  /*e7e0*/  IMAD.MOV.U32 R13, RZ, RZ, R5 ;  /* 0x000000ffff0d7224 */ /* 0x000fc600078e0005 */
[----:B------:R0:W-:Y:S04]  /*e7f0*/  @!P4 LDGSTS.E.BYPASS.LTC128B.128 [R9+0x11000], desc[UR52][R2.64+0x20], !P1 ;  /* 0x110000200209cfae */ /* 0x0001e8000c901d74 */
[----:B------:R0:W-:Y:S01]  /*e800*/  @!P4 LDGSTS.E.BYPASS.LTC128B.128 [R9+0x12800], desc[UR52][R2.64+0x40], !P0 ;  /* 0x128000400209cfae */ /* 0x0001e2000c101d74 */
[----:B------:R-:W-:-:S07]  /*e810*/  IMAD.MOV.U32 R6, RZ, RZ, R14 ;  /* 0x000000ffff067224 */ /* 0x000fce00078e000e */
[----:B0-----:R-:W-:Y:S05]  /*e820*/  WARPSYNC.COLLECTIVE R15, `(.L_x_284) ;  /* 0x000000000f087348 */ /* 0x001fea0003c00000 */
[----:B------:R1:W2:Y:S02]  /*e830*/  SHFL.IDX P6, R14, R13, R12, R11 ;  /* 0x0000000c0d0e7389 */ /* 0x0002a400000c000b */
[----:B012---:R-:W-:Y:S01]  /*e840*/  ENDCOLLECTIVE ;  /* 0x000000000000791b */ /* 0x007fe20003800000 */
.L_x_284:
[----:B------:R-:W-:Y:S05]  /*e850*/  BRA `(.L_x_285) ;  /* 0xffffffd000c47947 */ /* 0x000fea000383ffff */
.L_x_211:
[----:B0-----:R0:W2:Y:S02]  /*e860*/  SYNCS.PHASECHK.TRANS64.TRYWAIT P0, [R17+URZ+0x19c20], R0 ;  /* 0x019c2000110075a7 */ /* 0x0010a4000800017f */
[----:B--2---:R-:W-:Y:S05]  /*e870*/  @!P0 NANOSLEEP.SYNCS 0x989680 ;  /* 0x009896800000895d */ /* 0x004fea0003900000 */
[----:B------:R-:W2:Y:S02]  /*e880*/  @!P0 SYNCS.PHASECHK.TRANS64 P0, [R17+URZ+0x19c20], R0 ;  /* 0x019c2000110085a7 */ /* 0x000ea4000800007f */
[----:B--2---:R-:W-:Y:S05]  /*e890*/  @!P0 BRA `(.L_x_211) ;  /* 0xfffffffc00f08947 */ /* 0x004fea000383ffff */
[----:B------:R-:W-:Y:S05]  /*e8a0*/  BRA `(.L_x_286) ;  /* 0xffffffd400347947 */ /* 0x000fea000383ffff */
.L_x_217:
[----:B0-----:R0:W2:Y:S02]  /*e8b0*/  SYNCS.PHASECHK.TRANS64.TRYWAIT P0, [R4+URZ+0x19c80], R2 ;  /* 0x019c8002040075a7 */ /* 0x0010a4000800017f */
[----:B--2---:R-:W-:Y:S05]  /*e8c0*/  @!P0 NANOSLEEP.SYNCS 0x989680 ;  /* 0x009896800000895d */ /* 0x004fea0003900000 */
[----:B------:R-:W2:Y:S02]  /*e8d0*/  @!P0 SYNCS.PHASECHK.TRANS64 P0, [R4+URZ+0x19c80], R2 ;  /* 0x019c8002040085a7 */ /* 0x000ea4000800007f */
[----:B--2---:R-:W-:Y:S05]  /*e8e0*/  @!P0 BRA `(.L_x_217) ;  /* 0xfffffffc00f08947 */ /* 0x004fea000383ffff */
[----:B------:R-:W-:Y:S05]  /*e8f0*/  BRA `(.L_x_287) ;  /* 0xffffffd400dc7947 */ /* 0x000fea000383ffff */
.L_x_224:
[----:B--2---:R2:W3:Y:S02]  /*e900*/  SYNCS.PHASECHK.TRANS64.TRYWAIT P0, [R4+URZ+0x19c40], R2 ;  /* 0x019c4002040075a7 */ /* 0x0044e4000800017f */
[----:B---3--:R-:W-:Y:S05]  /*e910*/  @!P0 NANOSLEEP.SYNCS 0x989680 ;  /* 0x009896800000895d */ /* 0x008fea0003900000 */
[----:B------:R-:W3:Y:S02]  /*e920*/  @!P0 SYNCS.PHASECHK.TRANS64 P0, [R4+URZ+0x19c40], R2 ;  /* 0x019c4002040085a7 */ /* 0x000ee4000800007f */
[----:B---3--:R-:W-:Y:S05]  /*e930*/  @!P0 BRA `(.L_x_224) ;  /* 0xfffffffc00f08947 */ /* 0x008fea000383ffff */
[----:B------:R-:W-:Y:S05]  /*e940*/  BRA `(.L_x_288) ;  /* 0xffffffd800d47947 */ /* 0x000fea000383ffff */
.L_x_232:
[----:B0-----:R0:W2:Y:S02]  /*e950*/  SYNCS.PHASECHK.TRANS64.TRYWAIT P0, [R3+URZ+0x19c70], R2 ;  /* 0x019c7002030075a7 */ /* 0x0010a4000800017f */
[----:B--2---:R-:W-:Y:S05]  /*e960*/  @!P0 NANOSLEEP.SYNCS 0x989680 ;  /* 0x009896800000895d */ /* 0x004fea0003900000 */
[----:B------:R-:W2:Y:S02]  /*e970*/  @!P0 SYNCS.PHASECHK.TRANS64 P0, [R3+URZ+0x19c70], R2 ;  /* 0x019c7002030085a7 */ /* 0x000ea4000800007f */
[----:B--2---:R-:W-:Y:S05]  /*e980*/  @!P0 BRA `(.L_x_232) ;  /* 0xfffffffc00f08947 */ /* 0x004fea000383ffff */
[----:B------:R-:W-:Y:S05]  /*e990*/  BRA `(.L_x_289) ;  /* 0xffffffdc00e87947 */ /* 0x000fea000383ffff */
.L_x_234:
[----:B0-----:R0:W2:Y:S02]  /*e9a0*/  SYNCS.PHASECHK.TRANS64.TRYWAIT P0, [R3+URZ+0x19c60], R2 ;  /* 0x019c6002030075a7 */ /* 0x0010a4000800017f */
[----:B--2---:R-:W-:Y:S05]  /*e9b0*/  @!P0 NANOSLEEP.SYNCS 0x989680 ;  /* 0x009896800000895d */ /* 0x004fea0003900000 */
[----:B------:R-:W2:Y:S02]  /*e9c0*/  @!P0 SYNCS.PHASECHK.TRANS64 P0, [R3+URZ+0x19c60], R2 ;  /* 0x019c6002030085a7 */ /* 0x000ea4000800007f */
[----:B--2---:R-:W-:Y:S05]  /*e9d0*/  @!P0 BRA `(.L_x_234) ;  /* 0xfffffffc00f08947 */ /* 0x004fea000383ffff */
[----:B------:R-:W-:Y:S05]  /*e9e0*/  BRA `(.L_x_290) ;  /* 0xffffffdc00f07947 */ /* 0x000fea000383ffff */
.L_x_241:
[----:B0-----:R0:W2:Y:S02]  /*e9f0*/  SYNCS.PHASECHK.TRANS64.TRYWAIT P1, [R3+URZ+0x19c70], R0 ;  /* 0x019c7000030075a7 */ /* 0x0010a4000802017f */
[----:B--2---:R-:W-:Y:S05]  /*ea00*/  @!P1 NANOSLEEP.SYNCS 0x989680 ;  /* 0x009896800000995d */ /* 0x004fea0003900000 */
[----:B------:R-:W2:Y:S02]  /*ea10*/  @!P1 SYNCS.PHASECHK.TRANS64 P1, [R3+URZ+0x19c70], R0 ;  /* 0x019c7000030095a7 */ /* 0x000ea4000802007f */
[----:B--2---:R-:W-:Y:S05]  /*ea20*/  @!P1 BRA `(.L_x_241) ;  /* 0xfffffffc00f09947 */ /* 0x004fea000383ffff */
[----:B------:R-:W-:Y:S05]  /*ea30*/  BRA `(.L_x_291) ;  /* 0xffffffe400547947 */ /* 0x000fea000383ffff */
.L_x_243:
[----:B0-----:R0:W2:Y:S02]  /*ea40*/  SYNCS.PHASECHK.TRANS64.TRYWAIT P1, [R3+URZ+0x19c60], R0 ;  /* 0x019c6000030075a7 */ /* 0x0010a4000802017f */
[----:B--2---:R-:W-:Y:S05]  /*ea50*/  @!P1 NANOSLEEP.SYNCS 0x989680 ;  /* 0x009896800000995d */ /* 0x004fea0003900000 */
[----:B------:R-:W2:Y:S02]  /*ea60*/  @!P1 SYNCS.PHASECHK.TRANS64 P1, [R3+URZ+0x19c60], R0 ;  /* 0x019c6000030095a7 */ /* 0x000ea4000802007f */
[----:B--2---:R-:W-:Y:S05]  /*ea70*/  @!P1 BRA `(.L_x_243) ;  /* 0xfffffffc00f09947 */ /* 0x004fea000383ffff */
[----:B------:R-:W-:Y:S05]  /*ea80*/  BRA `(.L_x_292) ;  /* 0xffffffe400587947 */ /* 0x000fea000383ffff */
.L_x_256:
[----:B0-----:R0:W2:Y:S02]  /*ea90*/  SYNCS.PHASECHK.TRANS64.TRYWAIT P0, [R7+URZ+0x19c20], R0 ;  /* 0x019c2000070075a7 */ /* 0x0010a4000800017f */
[----:B--2---:R-:W-:Y:S05]  /*eaa0*/  @!P0 NANOSLEEP.SYNCS 0x989680 ;  /* 0x009896800000895d */ /* 0x004fea0003900000 */
[----:B------:R-:W2:Y:S02]  /*eab0*/  @!P0 SYNCS.PHASECHK.TRANS64 P0, [R7+URZ+0x19c20], R0 ;  /* 0x019c2000070085a7 */ /* 0x000ea4000800007f */
[----:B--2---:R-:W-:Y:S05]  /*eac0*/  @!P0 BRA `(.L_x_256) ;  /* 0xfffffffc00f08947 */ /* 0x004fea000383ffff */
[----:B------:R-:W-:Y:S05]  /*ead0*/  BRA `(.L_x_293) ;  /* 0xfffffff000d47947 */ /* 0x000fea000383ffff */
.L_x_257:
[----:B------:R-:W2:Y:S01]  /*eae0*/  S2R R2, SR_TID.X ;  /* 0x0000000000027919 */ /* 0x000ea20000002100 */
[----:B------:R-:W-:Y:S01]  /*eaf0*/  BSSY B0, `(.L_x_294) ;  /* 0x000000a000007945 */ /* 0x000fe20003800000 */
[----:B------:R-:W-:Y:S02]  /*eb00*/  IMAD.MOV.U32 R12, RZ, RZ, RZ ;  /* 0x000000ffff0c7224 */ /* 0x000fe400078e00ff */
[----:B------:R-:W-:Y:S02]  /*eb10*/  IMAD.MOV.U32 R11, RZ, RZ, 0x1f ;  /* 0x0000001fff0b7424 */ /* 0x000fe400078e00ff */
[----:B------:R-:W-:Y:S01]  /*eb20*/  IMAD.MOV.U32 R15, RZ, RZ, -0x1 ;  /* 0xffffffffff0f7424 */ /* 0x000fe200078e00ff */
[----:B--2---:R-:W-:-:S04]  /*eb30*/  SHF.R.U32.HI R2, RZ, 0x5, R2 ;  /* 0x00000005ff027819 */ /* 0x004fc80000011602 */
[----:B------:R-:W-:-:S05]  /*eb40*/  LOP3.LUT R2, R2, 0x3, RZ, 0xc0, !PT ;  /* 0x0000000302027812 */ /* 0x000fca00078ec0ff */
[----:B------:R-:W-:-:S07]  /*eb50*/  IMAD.MOV.U32 R13, RZ, RZ, R2 ;  /* 0x000000ffff0d7224 */ /* 0x000fce00078e0002 */
[----:B01----:R-:W-:Y:S05]  /*eb60*/  WARPSYNC.COLLECTIVE R15, `(.L_x_295) ;  /* 0x000000000f087348 */ /* 0x003fea0003c00000 */
[----:B-1----:R1:W2:Y:S02]  /*eb70*/  SHFL.IDX P6, R14, R13, R12, R11 ;  /* 0x0000000c0d0e7389 */ /* 0x0022a400000c000b */
[----:B012---:R-:W-:Y:S01]  /*eb80*/  ENDCOLLECTIVE ;  /* 0x000000000000791b */ /* 0x007fe20003800000 */
.L_x_295:
[----:B------:R-:W-:Y:S05]  /*eb90*/  BSYNC B0 ;  /* 0x0000000000007941 */ /* 0x000fea0003800000 */
.L_x_294:
[----:B------:R-:W-:Y:S05]  /*eba0*/  BRA `(.L_x_296) ;  /* 0xfffffff000bc7947 */ /* 0x000fea000383ffff */
.L_x_260:
[----:B------:R-:W-:Y:S01]  /*ebb0*/  BSSY B1, `(.L_x_297) ;  /* 0x0000006000017945 */ /* 0x000fe20003800000 */
[----:B------:R-:W-:-:S07]  /*ebc0*/  IMAD.MOV.U32 R15, RZ, RZ, -0x1 ;  /* 0xffffffffff0f7424 */ /* 0x000fce00078e00ff */
[----:B0-----:R-:W-:Y:S05]  /*ebd0*/  WARPSYNC.COLLECTIVE R15, `(.L_x_298) ;  /* 0x000000000f0c7348 */ /* 0x001fea0003c00000 */
[----:B------:R-:W-:Y:S02]  /*ebe0*/  ELECT P6, UR62, PT ;  /* 0x00000000003e782f */ /* 0x000fe400038c0000 */
[----:B------:R-:W-:Y:S01]  /*ebf0*/  MOV R14, UR62 ;  /* 0x0000003e000e7c02 */ /* 0x000fe20008000f00 */
[----:B0-----:R-:W-:Y:S10]  /*ec00*/  ENDCOLLECTIVE ;  /* 0x000000000000791b */ /* 0x001ff40003800000 */
.L_x_298:
[----:B------:R-:W-:Y:S05]  /*ec10*/  BSYNC B1 ;  /* 0x0000000000017941 */ /* 0x000fea0003800000 */
.L_x_297:
[----:B------:R-:W-:Y:S05]  /*ec20*/  BRA `(.L_x_299) ;  /* 0xfffffff000b47947 */ /* 0x000fea000383ffff */
.L_x_262:
[----:B0-----:R0:W1:Y:S02]  /*ec30*/  SYNCS.PHASECHK.TRANS64.TRYWAIT P1, [R5+URZ], R4 ;  /* 0x00000004050075a7 */ /* 0x001064000802017f */
[----:B-1----:R-:W-:Y:S05]  /*ec40*/  @!P1 NANOSLEEP.SYNCS 0x989680 ;  /* 0x009896800000995d */ /* 0x002fea0003900000 */
[----:B------:R-:W1:Y:S02]  /*ec50*/  @!P1 SYNCS.PHASECHK.TRANS64 P1, [R5+URZ], R4 ;  /* 0x00000004050095a7 */ /* 0x000e64000802007f */
[----:B-1----:R-:W-:Y:S05]  /*ec60*/  @!P1 BRA `(.L_x_262) ;  /* 0xfffffffc00f09947 */ /* 0x002fea000383ffff */
[----:B------:R-:W-:Y:S05]  /*ec70*/  BRA `(.L_x_300) ;  /* 0xfffffff000e87947 */ /* 0x000fea000383ffff */
.L_x_263:
[----:B-1----:R1:W2:Y:S02]  /*ec80*/  SYNCS.PHASECHK.TRANS64.TRYWAIT P1, [R3+URZ], R0 ;  /* 0x00000000030075a7 */ /* 0x0022a4000802017f */
[----:B--2---:R-:W-:Y:S05]  /*ec90*/  @!P1 NANOSLEEP.SYNCS 0x989680 ;  /* 0x009896800000995d */ /* 0x004fea0003900000 */
[----:B------:R-:W2:Y:S02]  /*eca0*/  @!P1 SYNCS.PHASECHK.TRANS64 P1, [R3+URZ], R0 ;  /* 0x00000000030095a7 */ /* 0x000ea4000802007f */
[----:B--2---:R-:W-:Y:S05]  /*ecb0*/  @!P1 BRA `(.L_x_263) ;  /* 0xfffffffc00f09947 */ /* 0x004fea000383ffff */
[----:B------:R-:W-:Y:S05]  /*ecc0*/  BRA `(.L_x_301) ;  /* 0xfffffff000dc7947 */ /* 0x000fea000383ffff */
.L_x_265:
[----:B-1----:R1:W2:Y:S02]  /*ecd0*/  SYNCS.PHASECHK.TRANS64.TRYWAIT P1, [R3+URZ+0x19c60], R4 ;  /* 0x019c6004030075a7 */ /* 0x0022a4000802017f */
[----:B--2---:R-:W-:Y:S05]  /*ece0*/  @!P1 NANOSLEEP.SYNCS 0x989680 ;  /* 0x009896800000995d */ /* 0x004fea0003900000 */
[----:B------:R-:W2:Y:S02]  /*ecf0*/  @!P1 SYNCS.PHASECHK.TRANS64 P1, [R3+URZ+0x19c60], R4 ;  /* 0x019c6004030095a7 */ /* 0x000ea4000802007f */
[----:B--2---:R-:W-:Y:S05]  /*ed00*/  @!P1 BRA `(.L_x_265) ;  /* 0xfffffffc00f09947 */ /* 0x004fea000383ffff */
[----:B------:R-:W-:Y:S05]  /*ed10*/  BRA `(.L_x_302) ;  /* 0xfffffff000dc7947 */ /* 0x000fea000383ffff */
.L_x_267:
[----:B0-----:R0:W2:Y:S02]  /*ed20*/  SYNCS.PHASECHK.TRANS64.TRYWAIT P1, [R5+URZ+0x19c60], R0 ;  /* 0x019c6000050075a7 */ /* 0x0010a4000802017f */
[----:B--2---:R-:W-:Y:S05]  /*ed30*/  @!P1 NANOSLEEP.SYNCS 0x989680 ;  /* 0x009896800000995d */ /* 0x004fea0003900000 */
[----:B------:R-:W2:Y:S02]  /*ed40*/  @!P1 SYNCS.PHASECHK.TRANS64 P1, [R5+URZ+0x19c60], R0 ;  /* 0x019c6000050095a7 */ /* 0x000ea4000802007f */
[----:B--2---:R-:W-:Y:S05]  /*ed50*/  @!P1 BRA `(.L_x_267) ;  /* 0xfffffffc00f09947 */ /* 0x004fea000383ffff */
[----:B------:R-:W-:Y:S05]  /*ed60*/  BRA `(.L_x_303) ;  /* 0xfffffff000dc7947 */ /* 0x000fea000383ffff */
.L_x_269:
[----:B--2---:R2:W3:Y:S02]  /*ed70*/  SYNCS.PHASECHK.TRANS64.TRYWAIT P0, [R3+URZ+0x19c80], R4 ;  /* 0x019c8004030075a7 */ /* 0x0044e4000800017f */
[----:B---3--:R-:W-:Y:S05]  /*ed80*/  @!P0 NANOSLEEP.SYNCS 0x989680 ;  /* 0x009896800000895d */ /* 0x008fea0003900000 */
[----:B------:R-:W3:Y:S02]  /*ed90*/  @!P0 SYNCS.PHASECHK.TRANS64 P0, [R3+URZ+0x19c80], R4 ;  /* 0x019c8004030085a7 */ /* 0x000ee4000800007f */
[----:B---3--:R-:W-:Y:S05]  /*eda0*/  @!P0 BRA `(.L_x_269) ;  /* 0xfffffffc00f08947 */ /* 0x008fea000383ffff */
[----:B------:R-:W-:Y:S05]  /*edb0*/  BRA `(.L_x_270) ;  /* 0xfffffff000d87947 */ /* 0x000fea000383ffff */
.L_x_304:
        /* <DEDUP_REMOVED lines=12> */
.L_x_2299:


//--------------------- .text._ZN7cutlass13device_kernelIN5flash11enable_sm90INS1_16FlashAttnFwdSm90INS1_25CollectiveMainloopFwdSm90ILi2EN4cute5tupleIJNS5_1CILi1EEES8_S8_EEENS6_IJNS7_ILi192EEENS7_ILi128EEENS7_ILi96EEEEEELi96ENS_12float_e4m3_tEfNS_4arch4Sm90ELb0ELb0ELb1ELb1ELb0ELb1ELb0ELb1ELb1ELb1ELb0ELb0EEENS1_21CollectiveEpilogueFwdINS6_IJSA_SC_SB_EEES9_NS_10bfloat16_tESG_Li384ELb1ELb1ELb0ELb1EEENS1_36VarlenDynamicPersistentTileSchedulerILi192ELi128ELi384ELi128ELb0ELb1ELb1ELb0ELb1ELb1EEEEEEEEEvNT_6ParamsE --------------------------
	.section	.text._ZN7cutlass13device_kernelIN5flash11enable_sm90INS1_16FlashAttnFwdSm90INS1_25CollectiveMainloopFwdSm90ILi2EN4cute5tupleIJNS5_1CILi1EEES8_S8_EEENS6_IJNS7_ILi192EEENS7_ILi128EEENS7_ILi96EEEEEELi96ENS_12float_e4m3_tEfNS_4arch4Sm90ELb0ELb0ELb1ELb1ELb0ELb1ELb0ELb1ELb1ELb1ELb0ELb0EEENS1_21CollectiveEpilogueFwdINS6_IJSA_SC_SB_EEES9_NS_10bfloat16_tESG_Li384ELb1ELb1ELb0ELb1EEENS1_36VarlenDynamicPersistentTileSchedulerILi192ELi128ELi384ELi128ELb0ELb1ELb1ELb0ELb1ELb1EEEEEEEEEvNT_6ParamsE,"ax",@progbits
	.align	128
.text._ZN7cutlass13device_kernelIN5flash11enable_sm90INS1_16FlashAttnFwdSm90INS1_25CollectiveMainloopFwdSm90ILi2EN4cute5tupleIJNS5_1CILi1EEES8_S8_EEENS6_IJNS7_ILi192EEENS7_ILi128EEENS7_ILi96EEEEEELi96ENS_12float_e4m3_tEfNS_4arch4Sm90ELb0ELb0ELb1ELb1ELb0ELb1ELb0ELb1ELb1ELb1ELb0ELb0EEENS1_21CollectiveEpilogueFwdINS6_IJSA_SC_SB_EEES9_NS_10bfloat16_tESG_Li384ELb1ELb1ELb0ELb1EEENS1_36VarlenDynamicPersistentTileSchedulerILi192ELi128ELi384ELi128ELb0ELb1ELb1ELb0ELb1ELb1EEEEEEEEEvNT_6ParamsE:
        .type           _ZN7cutlass13device_kernelIN5flash11enable_sm90INS1_16FlashAttnFwdSm90INS1_25CollectiveMainloopFwdSm90ILi2EN4cute5tupleIJNS5_1CILi1EEES8_S8_EEENS6_IJNS7_ILi192EEENS7_ILi128EEENS7_ILi96EEEEEELi96ENS_12float_e4m3_tEfNS_4arch4Sm90ELb0ELb0ELb1ELb1ELb0ELb1ELb0ELb1ELb1ELb1ELb0ELb0EEENS1_21CollectiveEpilogueFwdINS6_IJSA_SC_SB_EEES9_NS_10bfloat16_tESG_Li384ELb1ELb1ELb0ELb1EEENS1_36VarlenDynamicPersistentTileSchedulerILi192ELi128ELi384ELi128ELb0ELb1ELb1ELb0ELb1ELb1EEEEEEEEEvNT_6ParamsE,@function
        .size           _ZN7cutlass13device_kernelIN5flash11enable_sm90INS1_16FlashAttnFwdSm90INS1_25CollectiveMainloopFwdSm90ILi2EN4cute5tupleIJNS5_1CILi1EEES8_S8_EEENS6_IJNS7_ILi192EEENS7_ILi128EEENS7_ILi96EEEEEELi96ENS_12float_e4m3_tEfNS_4arch4Sm90ELb0ELb0ELb1ELb1ELb0ELb1ELb0ELb1ELb1ELb1ELb0ELb0EEENS1_21CollectiveEpilogueFwdINS6_IJSA_SC_SB_EEES9_NS_10bfloat16_tESG_Li384ELb1ELb1ELb0ELb1EEENS1_36VarlenDynamicPersistentTileSchedulerILi192ELi128ELi384ELi128ELb0ELb1ELb1ELb0ELb1ELb1EEEEEEEEEvNT_6ParamsE,(.L_x_2300 - _ZN7cutlass13device_kernelIN5flash11enable_sm90INS1_16FlashAttnFwdSm90INS1_25CollectiveMainloopFwdSm90ILi2EN4cute5tupleIJNS5_1CILi1EEES8_S8_EEENS6_IJNS7_ILi192EEENS7_ILi128EEENS7_ILi96EEEEEELi96ENS_12float_e4m3_tEfNS_4arch4Sm90ELb0ELb0ELb1ELb1ELb0ELb1ELb0ELb1ELb1ELb1ELb0ELb0EEENS1_21CollectiveEpilogueFwdINS6_IJSA_SC_SB_EEES9_NS_10bfloat16_tESG_Li384ELb1ELb1ELb0ELb1EEENS1_36VarlenDynamicPersistentTileSchedulerILi192ELi128ELi384ELi128ELb0ELb1ELb1ELb0ELb1ELb1EEEEEEEEEvNT_6ParamsE)
        .other          _ZN7cutlass13device_kernelIN5flash11enable_sm90INS1_16FlashAttnFwdSm90INS1_25CollectiveMainloopFwdSm90ILi2EN4cute5tupleIJNS5_1CILi1EEES8_S8_EEENS6_IJNS7_ILi192EEENS7_ILi128EEENS7_ILi96EEEEEELi96ENS_12float_e4m3_tEfNS_4arch4Sm90ELb0ELb0ELb1ELb1ELb0ELb1ELb0ELb1ELb1ELb1ELb0ELb0EEENS1_21CollectiveEpilogueFwdINS6_IJSA_SC_SB_EEES9_NS_10bfloat16_tESG_Li384ELb1ELb1ELb0ELb1EEENS1_36VarlenDynamicPersistentTileSchedulerILi192ELi128ELi384ELi128ELb0ELb1ELb1ELb0ELb1ELb1EEEEEEEEEvNT_6ParamsE,@"STO_CUDA_ENTRY STV_DEFAULT"
_ZN7cutlass13device_kernelIN5flash11enable_sm90INS1_16FlashAttnFwdSm90INS1_25CollectiveMainloopFwdSm90ILi2EN4cute5tupleIJNS5_1CILi1EEES8_S8_EEENS6_IJNS7_ILi192EEENS7_ILi128EEENS7_ILi96EEEEEELi96ENS_12float_e4m3_tEfNS_4arch4Sm90ELb0ELb0ELb1ELb1ELb0ELb1ELb0ELb1ELb1ELb1ELb0ELb0EEENS1_21CollectiveEpilogueFwdINS6_IJSA_SC_SB_EEES9_NS_10bfloat16_tESG_Li384ELb1ELb1ELb0ELb1EEENS1_36VarlenDynamicPersistentTileSchedulerILi192ELi128ELi384ELi128ELb0ELb1ELb1ELb0ELb1ELb1EEEEEEEEEvNT_6ParamsE:
[----:B------:R-:W0:Y:S02]  /*0000*/  LDC R1, c[0x0][0x28] ;  /* 0x00000a00ff017b82 */ /* 0x000e240000000800 */
[----:B0-----:R-:W-:Y:S01]  /*0010*/  VIADD R1, R1, 0xffffff90 ;  /* 0xffffff9001017836 */ /* 0x001fe20000000000 */
[----:B------:R-:W0:Y:S01]  /*0020*/  S2R R3, SR_TID.X ;  /* 0x0000000000037919 */ /* 0x000e220000002100 */
[----:B------:R-:W-:Y:S01]  /*0030*/  ELECT P0, URZ, PT ;  /* 0x00000000003f782f */ /* 0x000fe20003800000 */
[----:B------:R-:W-:Y:S01]  /*0040*/  BSSY B0, `(.L_x_305) ;  /* 0x0000014000007945 */ /* 0x000fe20003800000 */
[--C-:B0-----:R-:W-:Y:S02]  /*0050*/  SHF.R.U32.HI R0, RZ, 0x5, R3.reuse ;  /* 0x00000005ff007819 */ /* 0x101fe40000011603 */
[----:B------:R-:W-:-:S03]  /*0060*/  SHF.R.U32.HI R3, RZ, 0x7, R3 ;  /* 0x00000007ff037819 */ /* 0x000fc60000011603 */
[----:B------:R-:W0:Y:S02]  /*0070*/  SHFL.IDX PT, R2, R0, RZ, 0x1f ;  /* 0x00001fff00027589 */ /* 0x000e2400000e0000 */
[----:B0-----:R-:W-:-:S13]  /*0080*/  ISETP.EQ.AND P0, PT, R2, RZ, P0 ;  /* 0x000000ff0200720c */ /* 0x001fda0000702270 */
[----:B------:R-:W-:Y:S05]  /*0090*/  @!P0 BRA `(.L_x_306) ;  /* 0x0000000000388947 */ /* 0x000fea0003800000 */
[----:B------:R-:W-:Y:S02]  /*00a0*/  ULDC.64 UR4, c[0x0][0x198] ;  /* 0x0000660000047ab9 */ /* 0x000fe40000000a00 */
[----:B------:R-:W-:Y:S02]  /*00b0*/  UIADD3 UR6, UP0, UR4, 0x370, URZ ;  /* 0x0000037004067890 */ /* 0x000fe4000ff1e03f */
[----:B------:R-:W-:Y:S02]  /*00c0*/  UIADD3 UR8, UP1, UR4, 0x470, URZ ;  /* 0x0000047004087890 */ /* 0x000fe4000ff3e03f */
[----:B------:R-:W-:Y:S02]  /*00d0*/  UIADD3 UR10, UP2, UR4, 0x570, URZ ;  /* 0x00000570040a7890 */ /* 0x000fe4000ff5e03f */
[----:B------:R-:W-:Y:S02]  /*00e0*/  UIADD3 UR4, UP3, UR4, 0x670, URZ ;  /* 0x0000067004047890 */ /* 0x000fe4000ff7e03f */
[----:B------:R-:W-:-:S02]  /*00f0*/  UIADD3.X UR7, URZ, UR5, URZ, UP0, !UPT ;  /* 0x000000053f077290 */ /* 0x000fc400087fe43f */
[----:B------:R-:W-:Y:S02]  /*0100*/  UIADD3.X UR9, URZ, UR5, URZ, UP1, !UPT ;  /* 0x000000053f097290 */ /* 0x000fe40008ffe43f */
[----:B------:R-:W-:Y:S02]  /*0110*/  UIADD3.X UR11, URZ, UR5, URZ, UP2, !UPT ;  /* 0x000000053f0b7290 */ /* 0x000fe400097fe43f */
[----:B------:R-:W-:-:S03]  /*0120*/  UIADD3.X UR5, URZ, UR5, URZ, UP3, !UPT ;  /* 0x000000053f057290 */ /* 0x000fc60009ffe43f */
[----:B------:R0:W-:Y:S02]  /*0130*/  UTMACCTL.PF [UR6] ;  /* 0x00000000060079b9 */ /* 0x0001e40008040000 */
[----:B------:R0:W-:Y:S02]  /*0140*/  UTMACCTL.PF [UR8] ;  /* 0x00000000080079b9 */ /* 0x0001e40008040000 */
[----:B------:R0:W-:Y:S02]  /*0150*/  UTMACCTL.PF [UR10] ;  /* 0x000000000a0079b9 */ /* 0x0001e40008040000 */
[----:B------:R0:W-:Y:S02]  /*0160*/  UTMACCTL.PF [UR4] ;  /* 0x00000000040079b9 */ /* 0x0001e40008040000 */
[----:B0-----:R-:W-:Y:S01]  /*0170*/  NOP ;  /* 0x0000000000007918 */ /* 0x001fe20000000000 */
.L_x_306:
[----:B------:R-:W-:Y:S05]  /*0180*/  BSYNC B0 ;  /* 0x0000000000007941 */ /* 0x000fea0003800000 */
.L_x_305:
        /* <DEDUP_REMOVED lines=41> */
.L_x_307:
        /* <DEDUP_REMOVED lines=22> */
.L_x_308:
        /* <DEDUP_REMOVED lines=18> */
.L_x_309:
        /* <DEDUP_REMOVED lines=22> */
.L_x_310:
        /* <DEDUP_REMOVED lines=22> */
.L_x_311:
[----:B------:R-:W-:Y:S01]  /*0960*/  PLOP3.LUT P0, PT, PT, PT, UP0, 0x80, 0x0 ;  /* 0x000000000000781c */ /* 0x000fe20003f0f008 */
[----:B------:R-:W-:Y:S01]  /*0970*/  UMOV UR37, 0x1 ;  /* 0x0000000100257882 */ /* 0x000fe20000000000 */
[----:B------:R-:W-:Y:S01]  /*0980*/  NOP ;  /* 0x0000000000007918 */ /* 0x000fe20000000000 */
[----:B------:R-:W-:Y:S01]  /*0990*/  USEL UR37, UR37, 0x2, !UP0 ;  /* 0x0000000225257887 */ /* 0x000fe2000c000000 */
[----:B------:R-:W-:Y:S01]  /*09a0*/  BSSY B8, `(.L_x_312) ;  /* 0x0001878000087945 */ /* 0x000fe20003800000 */
[----:B------:R-:W-:Y:S01]  /*09b0*/  ULDC.64 UR42, c[0x0][0x208] ;  /* 0x00008200002a7ab9 */ /* 0x000fe20000000a00 */
[----:B012-4-:R-:W-:Y:S07]  /*09c0*/  BAR.SYNC.DEFER_BLOCKING 0x0 ;  /* 0x0000000000007b1d */ /* 0x017fee0000010000 */
[----:B------:R-:W-:Y:S05]  /*09d0*/  @!P0 BRA `(.L_x_313) ;  /* 0x0000012000508947 */ /* 0x000fea0003800000 */
.L_x_314:
[----:B------:R-:W-:-:S08]  /*09e0*/  NOP ;  /* 0x0000000000007918 */ /* 0x000fd00000000000 */
[----:B------:R-:W0:Y:S02]  /*09f0*/  USETMAXREG.TRY_ALLOC.CTAPOOL UP0, 0xa0 ;  /* 0x000000a0000079c8 */ /* 0x000e240008000600 */
[----:B0-----:R-:W-:-:S13]  /*0a00*/  PLOP3.LUT P0, PT, PT, PT, UP0, 0x80, 0x0 ;  /* 0x000000000000781c */ /* 0x001fda0003f0f008 */
[----:B------:R-:W-:Y:S05]  /*0a10*/  @!P0 BRA `(.L_x_314) ;  /* 0xfffffffc00f08947 */ /* 0x000fea000383ffff */
[----:B------:R-:W0:Y:S08]  /*0a20*/  S2UR UR4, SR_CgaCtaId ;  /* 0x00000000000479c3 */ /* 0x000e300000008800 */
[----:B------:R-:W-:Y:S06]  /*0a30*/  BAR.ARV 0x8, 0x200 ;  /* 0x0208000000007b1d */ /* 0x000fec0000002000 */
[----:B------:R-:W-:-:S02]  /*0a40*/  MOV R16, 0x400 ;  /* 0x0000040000107802 */ /* 0x000fc40000000f00 */
[----:B------:R-:W-:Y:S01]  /*0a50*/  BAR.SYNC.DEFER_BLOCKING 0x5, 0x200 ;  /* 0x0148000000007b1d */ /* 0x000fe20000010000 */
[----:B0-----:R-:W-:-:S05]  /*0a60*/  IMAD.U32 R0, RZ, RZ, UR4 ;  /* 0x00000004ff007e24 */ /* 0x001fca000f8e00ff */
[----:B------:R-:W-:Y:S01]  /*0a70*/  ULDC UR4, c[0x0][0xc3c] ;  /* 0x00030f0000047ab9 */ /* 0x000fe20000000800 */
[----:B------:R-:W-:Y:S01]  /*0a80*/  LEA R16, R0, R16, 0x18 ;  /* 0x0000001000107211 */ /* 0x000fe200078ec0ff */
[----:B------:R-:W-:Y:S04]  /*0a90*/  STL [R1+0x18], R0 ;  /* 0x0000180001007387 */ /* 0x000fe80000100800 */
[----:B------:R-:W0:Y:S01]  /*0aa0*/  LDS.128 R8, [R16+0x19cd0] ;  /* 0x019cd00010087984 */ /* 0x000e220000000c00 */
[----:B------:R-:W-:Y:S06]  /*0ab0*/  BAR.ARV 0x4, 0x200 ;  /* 0x0108000000007b1d */ /* 0x000fec0000002000 */
[----:B0-----:R-:W-:-:S13]  /*0ac0*/  ISETP.GE.AND P0, PT, R11, UR4, PT ;  /* 0x000000040b007c0c */ /* 0x001fda000bf06270 */
[----:B------:R-:W-:Y:S05]  /*0ad0*/  @P0 BRA `(.L_x_315) ;  /* 0x0000018400900947 */ /* 0x000fea0003800000 */
[----:B------:R-:W0:Y:S01]  /*0ae0*/  S2R R0, SR_TID.X ;  /* 0x0000000000007919 */ /* 0x000e220000002100 */
[----:B------:R-:W-:Y:S01]  /*0af0*/  IMAD.MOV.U32 R23, RZ, RZ, RZ ;  /* 0x000000ffff177224 */ /* 0x000fe200078e00ff */
[----:B------:R-:W-:Y:S01]  /*0b00*/  CS2R R154, SRZ ;  /* 0x00000000009a7805 */ /* 0x000fe2000001ff00 */
[----:B------:R-:W-:Y:S01]  /*0b10*/  ULOP3.LUT UR36, UR37, 0x1, URZ, 0xfc, !UPT ;  /* 0x0000000125247892 */ /* 0x000fe2000f8efc3f */
[----:B0-----:R-:W-:-:S05]  /*0b20*/  VIADD R24, R0, 0xffffff80 ;  /* 0xffffff8000187836 */ /* 0x001fca0000000000 */
[----:B------:R-:W-:Y:S02]  /*0b30*/  SHF.R.S32.HI R0, RZ, 0x1f, R24 ;  /* 0x0000001fff007819 */ /* 0x000fe40000011418 */
[-C--:B------:R-:W-:Y:S02]  /*0b40*/  LEA.HI R6, R24, R24.reuse, RZ, 0x1 ;  /* 0x0000001818067211 */ /* 0x080fe400078f08ff */
[CC--:B------:R-:W-:Y:S02]  /*0b50*/  LEA.HI R2, R0.reuse, R24.reuse, RZ, 0x5 ;  /* 0x0000001800027211 */ /* 0x0c0fe400078f28ff */
[----:B------:R-:W-:Y:S02]  /*0b60*/  LEA.HI R3, R0, R24, RZ, 0x4 ;  /* 0x0000001800037211 */ /* 0x000fe400078f20ff */
[----:B------:R-:W-:Y:S01]  /*0b70*/  LOP3.LUT R7, R6, 0xfffffffe, RZ, 0xc0, !PT ;  /* 0xfffffffe06077812 */ /* 0x000fe200078ec0ff */
[----:B------:R-:W-:Y:S01]  /*0b80*/  IMAD.SHL.U32 R4, R2, 0x10, RZ ;  /* 0x0000001002047824 */ /* 0x000fe200078e00ff */
[----:B------:R-:W-:-:S02]  /*0b90*/  LOP3.LUT R2, R3, 0x7fffff0, RZ, 0xc0, !PT ;  /* 0x07fffff003027812 */ /* 0x000fc400078ec0ff */
[----:B------:R-:W-:Y:S01]  /*0ba0*/  SHF.R.S32.HI R22, RZ, 0x1, R6 ;  /* 0x00000001ff167819 */ /* 0x000fe20000011406 */
[----:B------:R-:W-:Y:S01]  /*0bb0*/  IMAD.IADD R18, R24, 0x1, -R7 ;  /* 0x0000000118127824 */ /* 0x000fe200078e0a07 */
[----:B------:R-:W-:Y:S01]  /*0bc0*/  LOP3.LUT R5, R4, 0xfffffe00, RZ, 0xc0, !PT ;  /* 0xfffffe0004057812 */ /* 0x000fe200078ec0ff */
[----:B------:R-:W-:Y:S01]  /*0bd0*/  IMAD.IADD R4, R24, 0x1, -R2 ;  /* 0x0000000118047824 */ /* 0x000fe200078e0a02 */
[----:B------:R-:W-:Y:S01]  /*0be0*/  LEA.HI R2, R0, R24, RZ, 0x7 ;  /* 0x0000001800027211 */ /* 0x000fe200078f38ff */
[----:B------:R-:W-:Y:S01]  /*0bf0*/  IMAD.SHL.U32 R152, R18, 0x8, RZ ;  /* 0x0000000812987824 */ /* 0x000fe200078e00ff */
[----:B------:R-:W-:Y:S01]  /*0c00*/  SHF.R.S32.HI R13, RZ, 0x1f, R6 ;  /* 0x0000001fff0d7819 */ /* 0x000fe20000011406 */
[----:B------:R-:W-:Y:S01]  /*0c10*/  IMAD R4, R4, 0x20, R5 ;  /* 0x0000002004047824 */ /* 0x000fe200078e0205 */
[----:B------:R-:W-:Y:S01]  /*0c20*/  LOP3.LUT R6, R2, 0xffffff80, RZ, 0xc0, !PT ;  /* 0xffffff8002067812 */ /* 0x000fe200078ec0ff */
[C---:B------:R-:W-:Y:S01]  /*0c30*/  VIADD R21, R152.reuse, 0x20 ;  /* 0x0000002098157836 */ /* 0x040fe20000000000 */
[----:B------:R-:W-:Y:S01]  /*0c40*/  SHF.R.S32.HI R20, RZ, 0x7, R2 ;  /* 0x00000007ff147819 */ /* 0x000fe20000011402 */
[----:B------:R-:W-:Y:S01]  /*0c50*/  VIADD R157, R152, 0x10 ;  /* 0x00000010989d7836 */ /* 0x000fe20000000000 */
[----:B------:R-:W-:Y:S01]  /*0c60*/  SHF.R.S32.HI R2, RZ, 0x4, R3 ;  /* 0x00000004ff027819 */ /* 0x000fe20000011403 */
[----:B------:R-:W-:Y:S01]  /*0c70*/  IMAD.IADD R17, R24, 0x1, -R6 ;  /* 0x0000000118117824 */ /* 0x000fe200078e0a06 */
[----:B------:R-:W-:Y:S01]  /*0c80*/  LEA.HI R13, R13, R22, RZ, 0x2 ;  /* 0x000000160d0d7211 */ /* 0x000fe200078f10ff */
[----:B------:R-:W-:Y:S01]  /*0c90*/  IMAD.IADD R12, R152, 0x1, R21 ;  /* 0x00000001980c7824 */ /* 0x000fe200078e0215 */
[----:B------:R-:W-:Y:S01]  /*0ca0*/  LEA.HI R3, R3, R2, RZ, 0x1 ;  /* 0x0000000203037211 */ /* 0x000fe200078f08ff */
[----:B------:R-:W-:Y:S01]  /*0cb0*/  STL [R1+0x10], R21 ;  /* 0x0000101501007387 */ /* 0x000fe20000100800 */
[----:B------:R-:W-:Y:S01]  /*0cc0*/  SHF.R.S32.HI R6, RZ, 0x1f, R17 ;  /* 0x0000001fff067819 */ /* 0x000fe20000011411 */
[----:B------:R-:W-:Y:S01]  /*0cd0*/  IMAD.SHL.U32 R18, R18, 0x10, RZ ;  /* 0x0000001012127824 */ /* 0x000fe200078e00ff */
[----:B------:R-:W-:-:S02]  /*0ce0*/  LOP3.LUT R13, R13, 0x7fffffc, RZ, 0xc0, !PT ;  /* 0x07fffffc0d0d7812 */ /* 0x000fc400078ec0ff */
[----:B------:R-:W-:Y:S02]  /*0cf0*/  LEA.HI R7, R6, R17, RZ, 0x2 ;  /* 0x0000001106077211 */ /* 0x000fe400078f10ff */
[----:B------:R-:W-:Y:S02]  /*0d00*/  LOP3.LUT R3, R3, 0x1ffffffe, RZ, 0xc0, !PT ;  /* 0x1ffffffe03037812 */ /* 0x000fe400078ec0ff */
[--C-:B------:R-:W-:Y:S02]  /*0d10*/  SHF.R.S32.HI R8, RZ, 0x2, R7.reuse ;  /* 0x00000002ff087819 */ /* 0x100fe40000011407 */
[----:B------:R-:W-:Y:S01]  /*0d20*/  SHF.R.S32.HI R15, RZ, 0x1f, R7 ;  /* 0x0000001fff0f7819 */ /* 0x000fe20000011407 */
[----:B------:R-:W-:Y:S01]  /*0d30*/  IMAD.IADD R3, R2, 0x1, -R3 ;  /* 0x0000000102037824 */ /* 0x000fe200078e0a03 */
[----:B------:R-:W-:Y:S02]  /*0d40*/  IADD3 R13, R22, -R13, RZ ;  /* 0x8000000d160d7210 */ /* 0x000fe40007ffe0ff */
[----:B------:R-:W-:Y:S01]  /*0d50*/  LEA.HI R5, R0, R24, RZ, 0x3 ;  /* 0x0000001800057211 */ /* 0x000fe200078f18ff */
[----:B------:R-:W-:Y:S01]  /*0d60*/  IMAD R3, R3, 0x8, R4 ;  /* 0x0000000803037824 */ /* 0x000fe200078e0204 */
[----:B------:R-:W-:Y:S01]  /*0d70*/  LEA.HI R15, R15, R8, RZ, 0x3 ;  /* 0x000000080f0f7211 */ /* 0x000fe200078f18ff */
[----:B------:R-:W-:Y:S01]  /*0d80*/  IMAD R14, R2, 0x8, R13 ;  /* 0x00000008020e7824 */ /* 0x000fe200078e020d */
[----:B------:R-:W-:Y:S01]  /*0d90*/  SHF.R.S32.HI R5, RZ, 0x3, R5 ;  /* 0x00000003ff057819 */ /* 0x000fe20000011405 */
[----:B------:R-:W-:Y:S01]  /*0da0*/  IMAD.HI R2, R20, 0x55555556, RZ ;  /* 0x5555555614027827 */ /* 0x000fe200078e02ff */
[----:B------:R-:W-:-:S02]  /*0db0*/  LOP3.LUT R15, R15, 0xfffffff8, RZ, 0xc0, !PT ;  /* 0xfffffff80f0f7812 */ /* 0x000fc400078ec0ff */
[----:B------:R-:W-:Y:S01]  /*0dc0*/  LEA.HI R6, R6, R17, RZ, 0x5 ;  /* 0x0000001106067211 */ /* 0x000fe200078f28ff */
[----:B------:R-:W-:Y:S01]  /*0dd0*/  IMAD.SHL.U32 R5, R5, 0x80, RZ ;  /* 0x0000008005057824 */ /* 0x000fe200078e00ff */
[----:B------:R-:W-:Y:S01]  /*0de0*/  SHF.R.S32.HI R13, RZ, 0x1f, R12 ;  /* 0x0000001fff0d7819 */ /* 0x000fe2000001140c */
[----:B------:R-:W-:Y:S01]  /*0df0*/  IMAD.IADD R15, R8, 0x1, -R15 ;  /* 0x00000001080f7824 */ /* 0x000fe200078e0a0f */
[----:B------:R-:W-:Y:S01]  /*0e00*/  LEA.HI R2, R2, R2, RZ, 0x1 ;  /* 0x0000000202027211 */ /* 0x000fe200078f08ff */
[----:B------:R-:W-:Y:S01]  /*0e10*/  IMAD.SHL.U32 R14, R14, 0x20, RZ ;  /* 0x000000200e0e7824 */ /* 0x000fe200078e00ff */
[----:B------:R-:W-:Y:S01]  /*0e20*/  SHF.R.S32.HI R6, RZ, 0x5, R6 ;  /* 0x00000005ff067819 */ /* 0x000fe20000011406 */
[----:B------:R-:W-:Y:S01]  /*0e30*/  IMAD.MOV.U32 R8, RZ, RZ, -0x2 ;  /* 0xfffffffeff087424 */ /* 0x000fe200078e00ff */
[-C--:B------:R-:W-:Y:S01]  /*0e40*/  LEA.HI R19, R13, R12.reuse, RZ, 0x4 ;  /* 0x0000000c0d137211 */ /* 0x080fe200078f20ff */
[----:B------:R-:W-:Y:S01]  /*0e50*/  IMAD R2, R2, -0x3, R20 ;  /* 0xfffffffd02027824 */ /* 0x000fe200078e0214 */
[----:B------:R-:W-:Y:S01]  /*0e60*/  LOP3.LUT R7, R7, 0x7ffffffc, RZ, 0xc0, !PT ;  /* 0x7ffffffc07077812 */ /* 0x000fe200078ec0ff */
[----:B------:R-:W-:Y:S01]  /*0e70*/  IMAD R15, R6, 0x10, R15 ;  /* 0x00000010060f7824 */ /* 0x000fe200078e020f */
[----:B------:R-:W-:Y:S01]  /*0e80*/  LEA.HI R12, R13, R12, RZ, 0x5 ;  /* 0x0000000c0d0c7211 */ /* 0x000fe200078f28ff */
[----:B------:R-:W-:Y:S01]  /*0e90*/  STL [R1+0x14], R14 ;  /* 0x0000140e01007387 */ /* 0x000fe20000100800 */
[----:B------:R-:W-:Y:S01]  /*0ea0*/  LOP3.LUT R156, R5, 0x80, RZ, 0xc0, !PT ;  /* 0x00000080059c7812 */ /* 0x000fe200078ec0ff */
[----:B------:R-:W-:Y:S01]  /*0eb0*/  IMAD.IADD R7, R17, 0x1, -R7 ;  /* 0x0000000111077824 */ /* 0x000fe200078e0a07 */
[----:B------:R-:W-:Y:S01]  /*0ec0*/  SHF.R.S32.HI R12, RZ, 0x5, R12 ;  /* 0x00000005ff0c7819 */ /* 0x000fe2000001140c */
[----:B------:R0:W-:Y:S01]  /*0ed0*/  STL [R1+0x64], R3 ;  /* 0x0000640301007387 */ /* 0x0001e20000100800 */
[----:B------:R-:W-:Y:S01]  /*0ee0*/  LEA.HI R0, R0, R24, RZ, 0x2 ;  /* 0x0000001800007211 */ /* 0x000fe200078f10ff */
[----:B------:R-:W-:Y:S01]  /*0ef0*/  IMAD R6, R7, R8, 0x80 ;  /* 0x0000008007067424 */ /* 0x000fe200078e0208 */
[----:B------:R-:W-:Y:S01]  /*0f00*/  SHF.R.U32.HI R20, RZ, 0x3, R156 ;  /* 0x00000003ff147819 */ /* 0x000fe2000001169c */
[----:B------:R-:W-:Y:S01]  /*0f10*/  IMAD R13, R12, 0x1800, R14 ;  /* 0x000018000c0d7824 */ /* 0x000fe200078e020e */
[----:B------:R-:W-:Y:S01]  /*0f20*/  LOP3.LUT R5, R156, 0x10, R19, 0xf8, !PT ;  /* 0x000000109c057812 */ /* 0x000fe200078ef813 */
[----:B------:R-:W-:Y:S01]  /*0f30*/  IMAD.MOV.U32 R17, RZ, RZ, RZ ;  /* 0x000000ffff117224 */ /* 0x000fe200078e00ff */
[----:B------:R1:W-:Y:S01]  /*0f40*/  STL [R1+0x5c], R6 ;  /* 0x00005c0601007387 */ /* 0x0003e20000100800 */
[----:B------:R-:W-:-:S02]  /*0f50*/  SHF.R.S32.HI R8, RZ, 0x1f, R157 ;  /* 0x0000001fff087819 */ /* 0x000fc4000001149d */
[----:B0-----:R-:W-:Y:S02]  /*0f60*/  LEA R3, R2, R15, 0x6 ;  /* 0x0000000f02037211 */ /* 0x001fe400078e30ff */
[----:B------:R-:W-:Y:S02]  /*0f70*/  LOP3.LUT R2, R0, 0xfffffffc, RZ, 0xc0, !PT ;  /* 0xfffffffc00027812 */ /* 0x000fe400078ec0ff */
[----:B------:R-:W-:Y:S02]  /*0f80*/  LOP3.LUT R5, R5, R20, RZ, 0x3c, !PT ;  /* 0x0000001405057212 */ /* 0x000fe400078e3cff */
[----:B------:R-:W-:Y:S01]  /*0f90*/  SHF.R.S32.HI R0, RZ, 0x2, R0 ;  /* 0x00000002ff007819 */ /* 0x000fe20000011400 */
[----:B-1----:R-:W-:Y:S01]  /*0fa0*/  IMAD.IADD R6, R24, 0x1, -R2 ;  /* 0x0000000118067824 */ /* 0x002fe200078e0a02 */
[----:B------:R-:W-:Y:S02]  /*0fb0*/  IADD3 R4, R16, R13, R5 ;  /* 0x0000000d10047210 */ /* 0x000fe40007ffe005 */
[----:B------:R-:W-:-:S02]  /*0fc0*/  SHF.R.S32.HI R2, RZ, 0x1f, R22 ;  /* 0x0000001fff027819 */ /* 0x000fc40000011416 */
[----:B------:R-:W-:Y:S01]  /*0fd0*/  LEA.HI R0, R6, R6, RZ, 0x1 ;  /* 0x0000000606007211 */ /* 0x000fe200078f08ff */
[----:B------:R0:W-:Y:S01]  /*0fe0*/  STL [R1+0x54], R4 ;  /* 0x0000540401007387 */ /* 0x0001e20000100800 */
[----:B------:R-:W-:Y:S02]  /*0ff0*/  SHF.R.S32.HI R7, RZ, 0x1f, R21 ;  /* 0x0000001fff077819 */ /* 0x000fe40000011415 */
[----:B------:R-:W-:Y:S01]  /*1000*/  LOP3.LUT R2, R0, 0x1ffffffe, RZ, 0xc0, !PT ;  /* 0x1ffffffe00027812 */ /* 0x000fe200078ec0ff */
[----:B------:R-:W-:Y:S01]  /*1010*/  STL [R1+0x4], R9 ;  /* 0x0000040901007387 */ /* 0x000fe20000100800 */
[----:B------:R-:W-:-:S03]  /*1020*/  LOP3.LUT R0, R156, 0x10, R18, 0xf8, !PT ;  /* 0x000000109c007812 */ /* 0x000fc600078ef812 */
[----:B------:R-:W-:Y:S01]  /*1030*/  STL [R1+0x8], R10 ;  /* 0x0000080a01007387 */ /* 0x000fe20000100800 */
[----:B------:R-:W-:Y:S01]  /*1040*/  LOP3.LUT R0, R0, R20, RZ, 0x3c, !PT ;  /* 0x0000001400007212 */ /* 0x000fe200078e3cff */
[C---:B0-----:R-:W-:Y:S02]  /*1050*/  IMAD.SHL.U32 R4, R6.reuse, 0x8, RZ ;  /* 0x0000000806047824 */ /* 0x041fe400078e00ff */
[----:B------:R-:W-:Y:S01]  /*1060*/  STL [R1+0x58], R3 ;  /* 0x0000580301007387 */ /* 0x000fe20000100800 */
[----:B------:R-:W-:Y:S02]  /*1070*/  IMAD.IADD R2, R6, 0x1, -R2 ;  /* 0x0000000106027824 */ /* 0x000fe400078e0a02 */
[C---:B------:R-:W-:Y:S01]  /*1080*/  VIADD R5, R4.reuse, 0x20 ;  /* 0x0000002004057836 */ /* 0x040fe20000000000 */
[----:B------:R-:W-:Y:S04]  /*1090*/  STL [R1+0xc], R11 ;  /* 0x00000c0b01007387 */ /* 0x000fe80000100800 */
[----:B------:R-:W-:Y:S04]  /*10a0*/  STL [R1+0x34], RZ ;  /* 0x000034ff01007387 */ /* 0x000fe80000100800 */
[----:B------:R0:W-:Y:S04]  /*10b0*/  STL [R1+0x24], R4 ;  /* 0x0000240401007387 */ /* 0x0001e80000100800 */
[----:B------:R-:W-:Y:S04]  /*10c0*/  STL [R1+0x50], R8 ;  /* 0x0000500801007387 */ /* 0x000fe80000100800 */
[----:B------:R-:W-:Y:S01]  /*10d0*/  STL [R1+0x40], R5 ;  /* 0x0000400501007387 */ /* 0x000fe20000100800 */
[----:B0-----:R-:W-:-:S03]  /*10e0*/  VIADD R4, R4, 0x40 ;  /* 0x0000004004047836 */ /* 0x001fc60000000000 */
[----:B------:R0:W-:Y:S02]  /*10f0*/  STL [R1+0x4c], R7 ;  /* 0x00004c0701007387 */ /* 0x0001e40000100800 */
[----:B------:R-:W-:Y:S02]  /*1100*/  SHF.R.S32.HI R6, RZ, 0x1f, R4 ;  /* 0x0000001fff067819 */ /* 0x000fe40000011404 */
[----:B------:R1:W-:Y:S01]  /*1110*/  STL [R1+0x44], R4 ;  /* 0x0000440401007387 */ /* 0x0003e20000100800 */
[----:B0-----:R-:W-:Y:S01]  /*1120*/  SHF.R.S32.HI R7, RZ, 0x1f, R5 ;  /* 0x0000001fff077819 */ /* 0x001fe20000011405 */
[----:B------:R-:W-:Y:S01]  /*1130*/  IMAD.IADD R5, R14, 0x1, R0 ;  /* 0x000000010e057824 */ /* 0x000fe200078e0200 */
[----:B------:R-:W-:Y:S02]  /*1140*/  LEA R0, R2, R3, 0x3 ;  /* 0x0000000302007211 */ /* 0x000fe400078e18ff */
[----:B-1----:R-:W-:Y:S01]  /*1150*/  SHF.R.S32.HI R4, RZ, 0x4, R19 ;  /* 0x00000004ff047819 */ /* 0x002fe20000011413 */
[----:B------:R0:W-:Y:S04]  /*1160*/  STL [R1+0x6c], R7 ;  /* 0x00006c0701007387 */ /* 0x0001e80000100800 */
[----:B------:R0:W-:Y:S04]  /*1170*/  STL [R1+0x68], R6 ;  /* 0x0000680601007387 */ /* 0x0001e80000100800 */
[----:B------:R0:W-:Y:S04]  /*1180*/  STL [R1+0x1c], R5 ;  /* 0x00001c0501007387 */ /* 0x0001e80000100800 */
[----:B------:R0:W-:Y:S04]  /*1190*/  STL [R1+0x60], R0 ;  /* 0x0000600001007387 */ /* 0x0001e80000100800 */
[----:B------:R0:W-:Y:S02]  /*11a0*/  STL [R1+0x48], R4 ;  /* 0x0000480401007387 */ /* 0x0001e40000100800 */
.L_x_430:
[----:B0-----:R-:W2:Y:S01]  /*11b0*/  LDL.LU R0, [R1+0xc] ;  /* 0x00000c0001007983 */ /* 0x001ea20000300800 */
[----:B----4-:R-:W2:Y:S01]  /*11c0*/  LDC.64 R2, c[0x0][0xc88] ;  /* 0x00032200ff027b82 */ /* 0x010ea20000000a00 */
[----:B------:R-:W-:Y:S01]  /*11d0*/  ULDC.64 UR4, c[0x0][0xa28] ;  /* 0x00028a0000047ab9 */ /* 0x000fe20000000a00 */
[----:B------:R-:W-:Y:S01]  /*11e0*/  ULDC.64 UR8, c[0x0][0xa18] ;  /* 0x0002860000087ab9 */ /* 0x000fe20000000a00 */
[----:B------:R-:W-:Y:S01]  /*11f0*/  ISETP.NE.U32.AND P2, PT, RZ, UR4, PT ;  /* 0x00000004ff007c0c */ /* 0x000fe2000bf45070 */
[----:B-1-3--:R-:W-:Y:S01]  /*1200*/  IMAD.MOV.U32 R9, RZ, RZ, RZ ;  /* 0x000000ffff097224 */ /* 0x00afe200078e00ff */
[----:B------:R-:W3:Y:S01]  /*1210*/  LDL R30, [R1+0x8] ;  /* 0x00000800011e7983 */ /* 0x000ee20000100800 */
[----:B------:R-:W-:Y:S01]  /*1220*/  ULDC.64 UR6, c[0x0][0xa08] ;  /* 0x0002820000067ab9 */ /* 0x000fe20000000a00 */
[----:B------:R-:W-:Y:S01]  /*1230*/  ISETP.NE.AND.EX P2, PT, RZ, UR5, PT, P2 ;  /* 0x00000005ff007c0c */ /* 0x000fe2000bf45320 */
[----:B--2---:R-:W-:-:S05]  /*1240*/  IMAD.WIDE R2, R0, 0x4, R2 ;  /* 0x0000000400027825 */ /* 0x004fca00078e0202 */
[----:B------:R-:W2:Y:S01]  /*1250*/  LDG.E R0, desc[UR42][R2.64] ;  /* 0x0000002a02007981 */ /* 0x000ea2000c1e1900 */
[----:B------:R-:W-:Y:S01]  /*1260*/  ISETP.NE.U32.AND P1, PT, RZ, UR8, PT ;  /* 0x00000008ff007c0c */ /* 0x000fe2000bf25070 */
[----:B------:R-:W-:Y:S01]  /*1270*/  IMAD.MOV.U32 R47, RZ, RZ, RZ ;  /* 0x000000ffff2f7224 */ /* 0x000fe200078e00ff */
[----:B------:R-:W-:Y:S02]  /*1280*/  ISETP.NE.U32.AND P0, PT, RZ, UR6, PT ;  /* 0x00000006ff007c0c */ /* 0x000fe4000bf05070 */
[----:B------:R-:W-:Y:S02]  /*1290*/  ISETP.NE.AND.EX P1, PT, RZ, UR9, PT, P1 ;  /* 0x00000009ff007c0c */ /* 0x000fe4000bf25310 */
[----:B------:R-:W-:Y:S02]  /*12a0*/  ISETP.NE.AND.EX P0, PT, RZ, UR7, PT, P0 ;  /* 0x00000007ff007c0c */ /* 0x000fe4000bf05300 */
[----:B--2---:R-:W-:Y:S01]  /*12b0*/  SHF.R.S32.HI R4, RZ, 0x1f, R0 ;  /* 0x0000001fff047819 */ /* 0x004fe20000011400 */
[C---:B------:R-:W-:Y:S01]  /*12c0*/  IMAD.SHL.U32 R32, R0.reuse, 0x4, RZ ;  /* 0x0000000400207824 */ /* 0x040fe200078e00ff */
[C---:B------:R-:W-:Y:S01]  /*12d0*/  @P2 LEA R2, P3, R0.reuse, UR4, 0x2 ;  /* 0x0000000400022c11 */ /* 0x040fe2000f8610ff */
[----:B------:R-:W-:Y:S01]  /*12e0*/  STL [R1+0x20], R0 ;  /* 0x0000200001007387 */ /* 0x000fe20000100800 */
[----:B------:R-:W-:-:S02]  /*12f0*/  SHF.L.U64.HI R31, R0, 0x2, R4 ;  /* 0x00000002001f7819 */ /* 0x000fc40000010204 */
[----:B------:R-:W-:Y:S01]  /*1300*/  @P2 LEA.HI.X R3, R0, UR5, R4, 0x2, P3 ;  /* 0x0000000500032c11 */ /* 0x000fe200098f1404 */
[----:B------:R0:W-:Y:S01]  /*1310*/  STL [R1+0x38], R4 ;  /* 0x0000380401007387 */ /* 0x0001e20000100800 */
[----:B------:R-:W-:-:S03]  /*1320*/  IADD3 R6, P4, R32, UR6, RZ ;  /* 0x0000000620067c10 */ /* 0x000fc6000ff9e0ff */
[----:B------:R1:W-:Y:S01]  /*1330*/  STL [R1+0x2c], R32 ;  /* 0x00002c2001007387 */ /* 0x0003e20000100800 */
[----:B------:R-:W-:Y:S01]  /*1340*/  ULDC UR4, c[0x0][0x288] ;  /* 0x0000a20000047ab9 */ /* 0x000fe20000000800 */
[C---:B------:R-:W-:Y:S02]  /*1350*/  IADD3.X R7, R31.reuse, UR7, RZ, P4, !PT ;  /* 0x000000071f077c10 */ /* 0x040fe4000a7fe4ff */
[----:B------:R1:W-:Y:S04]  /*1360*/  STL [R1+0x30], R31 ;  /* 0x0000301f01007387 */ /* 0x0003e80000100800 */
[----:B-----5:R1:W5:Y:S01]  /*1370*/  @P2 LDG.E R9, desc[UR42][R2.64] ;  /* 0x0000002a02092981 */ /* 0x020362000c1e1900 */
[----:B0-----:R-:W-:Y:S01]  /*1380*/  @P1 IADD3 R4, P2, R32, UR8, RZ ;  /* 0x0000000820041c10 */ /* 0x001fe2000ff5e0ff */
[----:B------:R-:W-:Y:S01]  /*1390*/  IMAD.U32 R25, RZ, RZ, UR4 ;  /* 0x00000004ff197e24 */ /* 0x000fe2000f8e00ff */
[----:B------:R-:W-:Y:S01]  /*13a0*/  ULDC.64 UR4, c[0x0][0x418] ;  /* 0x0001060000047ab9 */ /* 0x000fe20000000a00 */
[----:B------:R1:W5:Y:S01]  /*13b0*/  @P0 LDG.E R47, desc[UR42][R6.64] ;  /* 0x0000002a062f0981 */ /* 0x000362000c1e1900 */
[----:B------:R-:W-:-:S03]  /*13c0*/  @P1 IADD3.X R5, R31, UR9, RZ, P2, !PT ;  /* 0x000000091f051c10 */ /* 0x000fc600097fe4ff */
[----:B------:R-:W2:Y:S01]  /*13d0*/  LDL R2, [R1+0x4] ;  /* 0x0000040001027983 */ /* 0x000ea20000100800 */
[----:B------:R-:W-:Y:S01]  /*13e0*/  UISETP.NE.U32.AND UP0, UPT, UR4, URZ, UPT ;  /* 0x0000003f0400728c */ /* 0x000fe2000bf05070 */
[----:B------:R-:W-:Y:S02]  /*13f0*/  ULDC.64 UR8, c[0x0][0xa20] ;  /* 0x0002880000087ab9 */ /* 0x000fe40000000a00 */
[----:B------:R1:W5:Y:S01]  /*1400*/  @P1 LDG.E R25, desc[UR42][R4.64] ;  /* 0x0000002a04191981 */ /* 0x000362000c1e1900 */
[----:B------:R-:W-:Y:S01]  /*1410*/  UISETP.NE.AND.EX UP0, UPT, UR5, URZ, UPT, UP0 ;  /* 0x0000003f0500728c */ /* 0x000fe2000bf05300 */
[----:B------:R-:W-:Y:S01]  /*1420*/  ISETP.NE.U32.AND P2, PT, RZ, UR8, PT ;  /* 0x00000008ff007c0c */ /* 0x000fe2000bf45070 */
[----:B------:R-:W-:Y:S01]  /*1430*/  ULDC UR4, c[0x0][0x424] ;  /* 0x0001090000047ab9 */ /* 0x000fe20000000800 */
[----:B---3--:R1:W-:Y:S01]  /*1440*/  STL [R1+0x28], R30 ;  /* 0x0000281e01007387 */ /* 0x0083e20000100800 */
[----:B------:R-:W-:Y:S01]  /*1450*/  USEL UR4, UR4, 0x1, UP0 ;  /* 0x0000000104047887 */ /* 0x000fe20008000000 */
[----:B------:R-:W-:Y:S01]  /*1460*/  ISETP.NE.AND.EX P2, PT, RZ, UR9, PT, P2 ;  /* 0x00000009ff007c0c */ /* 0x000fe2000bf45320 */
[----:B------:R-:W-:-:S02]  /*1470*/  ULDC UR5, c[0x0][0x2f0] ;  /* 0x0000bc0000057ab9 */ /* 0x000fc40000000800 */
[----:B------:R-:W-:-:S03]  /*1480*/  UIMAD UR4, UR4, UR5, URZ ;  /* 0x00000005040472a4 */ /* 0x000fc6000f8e023f */
[----:B------:R-:W-:Y:S01]  /*1490*/  ULDC UR5, c[0x0][0x348] ;  /* 0x0000d20000057ab9 */ /* 0x000fe20000000800 */
[----:B------:R-:W-:Y:S01]  /*14a0*/  IMAD.MOV.U32 R29, RZ, RZ, R0 ;  /* 0x000000ffff1d7224 */ /* 0x000fe200078e0000 */
[----:B--2---:R1:W-:Y:S01]  /*14b0*/  STL [R1+0x3c], R2 ;  /* 0x00003c0201007387 */ /* 0x0043e20000100800 */
[----:B------:R-:W-:Y:S06]  /*14c0*/  @P1 BRA `(.L_x_316) ;  /* 0x0000000000241947 */ /* 0x000fec0003800000 */
[----:B------:R-:W-:Y:S02]  /*14d0*/  ULDC.64 UR6, c[0x0][0xa00] ;  /* 0x0002800000067ab9 */ /* 0x000fe40000000a00 */
[----:B------:R-:W-:-:S04]  /*14e0*/  ISETP.NE.U32.AND P1, PT, RZ, UR6, PT ;  /* 0x00000006ff007c0c */ /* 0x000fc8000bf25070 */
[----:B------:R-:W-:-:S13]  /*14f0*/  ISETP.NE.AND.EX P1, PT, RZ, UR7, PT, P1 ;  /* 0x00000007ff007c0c */ /* 0x000fda000bf25310 */
[----:B------:R-:W-:Y:S05]  /*1500*/  @!P1 BRA `(.L_x_316) ;  /* 0x0000000000149947 */ /* 0x000fea0003800000 */
[----:B-1----:R-:W0:Y:S02]  /*1510*/  LDC.64 R2, c[0x0][0xa00] ;  /* 0x00028000ff027b82 */ /* 0x002e240000000a00 */
[----:B0-----:R-:W-:-:S05]  /*1520*/  IMAD.WIDE R2, R29, 0x4, R2 ;  /* 0x000000041d027825 */ /* 0x001fca00078e0202 */
[----:B-----5:R-:W2:Y:S04]  /*1530*/  LDG.E R25, desc[UR42][R2.64] ;  /* 0x0000002a02197981 */ /* 0x020ea8000c1e1900 */
[----:B------:R-:W2:Y:S02]  /*1540*/  LDG.E R0, desc[UR42][R2.64+0x4] ;  /* 0x0000042a02007981 */ /* 0x000ea4000c1e1900 */
[----:B--2---:R-:W-:-:S07]  /*1550*/  IMAD.IADD R25, R0, 0x1, -R25 ;  /* 0x0000000100197824 */ /* 0x004fce00078e0a19 */
.L_x_316:
[----:B------:R-:W-:Y:S02]  /*1560*/  IMAD.U32 R27, RZ, RZ, UR5 ;  /* 0x00000005ff1b7e24 */ /* 0x000fe4000f8e00ff */
[----:B------:R-:W-:Y:S01]  /*1570*/  IMAD.U32 R28, RZ, RZ, UR4 ;  /* 0x00000004ff1c7e24 */ /* 0x000fe2000f8e00ff */
[----:B------:R-:W-:Y:S06]  /*1580*/  @!P2 BRA `(.L_x_317) ;  /* 0x000000000010a947 */ /* 0x000fec0003800000 */
[----:B-1----:R-:W-:-:S04]  /*1590*/  IADD3 R2, P0, R32, UR8, RZ ;  /* 0x0000000820027c10 */ /* 0x002fc8000ff1e0ff */
[----:B------:R-:W-:-:S05]  /*15a0*/  IADD3.X R3, R31, UR9, RZ, P0, !PT ;  /* 0x000000091f037c10 */ /* 0x000fca00087fe4ff */
[----:B------:R0:W5:Y:S01]  /*15b0*/  LDG.E R28, desc[UR42][R2.64] ;  /* 0x0000002a021c7981 */ /* 0x000162000c1e1900 */
[----:B------:R-:W-:Y:S05]  /*15c0*/  BRA `(.L_x_318) ;  /* 0x0000000000107947 */ /* 0x000fea0003800000 */
.L_x_317:
[----:B------:R-:W-:Y:S05]  /*15d0*/  @!P0 BRA `(.L_x_318) ;  /* 0x00000000000c8947 */ /* 0x000fea0003800000 */
[----:B-1----:R-:W2:Y:S04]  /*15e0*/  LDG.E R3, desc[UR42][R6.64] ;  /* 0x0000002a06037981 */ /* 0x002ea8000c1e1900 */
[----:B------:R-:W2:Y:S02]  /*15f0*/  LDG.E R28, desc[UR42][R6.64+0x4] ;  /* 0x0000042a061c7981 */ /* 0x000ea4000c1e1900 */
[----:B--2---:R-:W-:-:S07]  /*1600*/  IMAD.IADD R28, R28, 0x1, -R3 ;  /* 0x000000011c1c7824 */ /* 0x004fce00078e0a03 */
.L_x_318:
[----:B------:R-:W-:Y:S02]  /*1610*/  ULDC.64 UR4, c[0x0][0xa10] ;  /* 0x0002840000047ab9 */ /* 0x000fe40000000a00 */
[----:B------:R-:W-:-:S04]  /*1620*/  ISETP.NE.U32.AND P0, PT, RZ, UR4, PT ;  /* 0x00000004ff007c0c */ /* 0x000fc8000bf05070 */
[----:B------:R-:W-:Y:S01]  /*1630*/  ISETP.NE.AND.EX P0, PT, RZ, UR5, PT, P0 ;  /* 0x00000005ff007c0c */ /* 0x000fe2000bf05300 */
[----:B------:R-:W-:-:S12]  /*1640*/  ULDC.64 UR4, c[0x0][0xa30] ;  /* 0x00028c0000047ab9 */ /* 0x000fd80000000a00 */
[----:B01----:R-:W0:Y:S02]  /*1650*/  @P0 LDC.64 R2, c[0x0][0xa10] ;  /* 0x00028400ff020b82 */ /* 0x003e240000000a00 */
[----:B0-----:R-:W-:-:S05]  /*1660*/  @P0 IMAD.WIDE R2, R29, 0x4, R2 ;  /* 0x000000041d020825 */ /* 0x001fca00078e0202 */
[----:B------:R-:W2:Y:S04]  /*1670*/  @P0 LDG.E R0, desc[UR42][R2.64] ;  /* 0x0000002a02000981 */ /* 0x000ea8000c1e1900 */
[----:B------:R-:W2:Y:S01]  /*1680*/  @P0 LDG.E R7, desc[UR42][R2.64+0x4] ;  /* 0x0000042a02070981 */ /* 0x000ea2000c1e1900 */
[----:B-----5:R-:W-:Y:S01]  /*1690*/  IADD3 R6, -R9, R28, RZ ;  /* 0x0000001c09067210 */ /* 0x020fe20007ffe1ff */
[----:B------:R-:W-:Y:S01]  /*16a0*/  IMAD.MOV.U32 R24, RZ, RZ, R28 ;  /* 0x000000ffff187224 */ /* 0x000fe200078e001c */
[----:B------:R-:W-:-:S03]  /*16b0*/  ISETP.NE.U32.AND P1, PT, RZ, UR4, PT ;  /* 0x00000004ff007c0c */ /* 0x000fc6000bf25070 */
[----:B------:R-:W-:Y:S01]  /*16c0*/  IMAD.MOV R26, RZ, RZ, -R6 ;  /* 0x000000ffff1a7224 */ /* 0x000fe200078e0a06 */
[----:B------:R-:W-:-:S04]  /*16d0*/  ISETP.NE.AND.EX P1, PT, RZ, UR5, PT, P1 ;  /* 0x00000005ff007c0c */ /* 0x000fc8000bf25310 */
[----:B------:R-:W-:-:S09]  /*16e0*/  VIMNMX R26, RZ, R26, !PT ;  /* 0x0000001aff1a7248 */ /* 0x000fd20007fe0100 */
[----:B------:R-:W-:-:S04]  /*16f0*/  @P1 IADD3 R4, P2, R32, UR4, RZ ;  /* 0x0000000420041c10 */ /* 0x000fc8000ff5e0ff */
[----:B------:R-:W-:-:S05]  /*1700*/  @P1 IADD3.X R5, R31, UR5, RZ, P2, !PT ;  /* 0x000000051f051c10 */ /* 0x000fca00097fe4ff */
[----:B------:R0:W5:Y:S01]  /*1710*/  @P1 LDG.E R24, desc[UR42][R4.64] ;  /* 0x0000002a04181981 */ /* 0x000162000c1e1900 */
[----:B------:R-:W-:Y:S01]  /*1720*/  PLOP3.LUT P3, PT, PT, PT, PT, 0x80, 0x0 ;  /* 0x000000000000781c */ /* 0x000fe20003f6f070 */
[----:B--2---:R-:W-:-:S04]  /*1730*/  @P0 IMAD.IADD R27, R7, 0x1, -R0 ;  /* 0x00000001071b0824 */ /* 0x004fc800078e0a00 */
[----:B------:R-:W-:-:S04]  /*1740*/  IMAD.IADD R88, R6, 0x1, R27 ;  /* 0x0000000106587824 */ /* 0x000fc800078e021b */
[----:B------:R-:W-:-:S05]  /*1750*/  VIADD R0, R88, 0x7f ;  /* 0x0000007f58007836 */ /* 0x000fca0000000000 */
[----:B------:R-:W-:-:S04]  /*1760*/  SHF.R.S32.HI R3, RZ, 0x1f, R0 ;  /* 0x0000001fff037819 */ /* 0x000fc80000011400 */
[----:B------:R-:W-:-:S04]  /*1770*/  LEA.HI R3, R3, R0, RZ, 0x7 ;  /* 0x0000000003037211 */ /* 0x000fc800078f38ff */
[----:B------:R-:W-:-:S04]  /*1780*/  LOP3.LUT R0, R3, 0xffffff80, RZ, 0xc0, !PT ;  /* 0xffffff8003007812 */ /* 0x000fc800078ec0ff */
[----:B------:R-:W-:-:S04]  /*1790*/  VIADDMNMX R7, R0, -R6, R27, PT ;  /* 0x8000000600077246 */ /* 0x000fc8000380011b */
[----:B------:R-:W-:Y:S02]  /*17a0*/  ISETP.GT.AND P0, PT, R7, R26, PT ;  /* 0x0000001a0700720c */ /* 0x000fe40003f04270 */
[----:B------:R-:W-:-:S05]  /*17b0*/  SHF.R.U32.HI R26, RZ, 0x7, R26 ;  /* 0x00000007ff1a7819 */ /* 0x000fca000001161a */
[----:B------:R-:W-:-:S06]  /*17c0*/  IMAD.MOV.U32 R2, RZ, RZ, R26 ;  /* 0x000000ffff027224 */ /* 0x000fcc00078e001a */
[----:B------:R-:W-:-:S05]  /*17d0*/  @P0 VIADD R0, R7, 0x7f ;  /* 0x0000007f07000836 */ /* 0x000fca0000000000 */
[----:B0-----:R-:W-:-:S04]  /*17e0*/  @P0 SHF.R.S32.HI R5, RZ, 0x1f, R0 ;  /* 0x0000001fff050819 */ /* 0x001fc80000011400 */
[----:B------:R-:W-:Y:S02]  /*17f0*/  @P0 LEA.HI R5, R5, R0, RZ, 0x7 ;  /* 0x0000000005050211 */ /* 0x000fe400078f38ff */
[----:B------:R-:W-:Y:S02]  /*1800*/  SHF.R.S32.HI R0, RZ, 0x7, R3 ;  /* 0x00000007ff007819 */ /* 0x000fe40000011403 */
[----:B------:R-:W-:-:S03]  /*1810*/  @P0 SHF.R.S32.HI R2, RZ, 0x7, R5 ;  /* 0x00000007ff020819 */ /* 0x000fc60000011405 */
[----:B------:R0:W-:Y:S01]  /*1820*/  STL [R1+0xc], R0 ;  /* 0x00000c0001007387 */ /* 0x0001e20000100800 */
[----:B------:R-:W-:-:S13]  /*1830*/  ISETP.GT.AND P0, PT, R2, R26, PT ;  /* 0x0000001a0200720c */ /* 0x000fda0003f04270 */
[----:B0-----:R-:W-:Y:S05]  /*1840*/  @!P0 BRA `(.L_x_319) ;  /* 0x0000004c00308947 */ /* 0x001fea0003800000 */
[----:B------:R-:W-:Y:S01]  /*1850*/  VIADD R0, R16, 0x13800 ;  /* 0x0001380010007836 */ /* 0x000fe20000000000 */
[----:B------:R-:W-:Y:S04]  /*1860*/  BSSY B6, `(.L_x_320) ;  /* 0x0000013000067945 */ /* 0x000fe80003800000 */
[----:B------:R-:W-:-:S13]  /*1870*/  LOP3.LUT P0, RZ, R0, 0x9f, RZ, 0xc0, !PT ;  /* 0x0000009f00ff7812 */ /* 0x000fda000780c0ff */
[----:B------:R-:W-:Y:S05]  /*1880*/  @!P0 BRA `(.L_x_321) ;  /* 0x0000000000408947 */ /* 0x000fea0003800000 */
[----:B------:R-:W-:Y:S01]  /*1890*/  MOV R0, 0x0 ;  /* 0x0000000000007802 */ /* 0x000fe20000000f00 */
[----:B------:R-:W-:Y:S01]  /*18a0*/  ULDC.64 UR4, c[0x4][0x98] ;  /* 0x0100260000047ab9 */ /* 0x000fe20000000a00 */
[----:B------:R-:W-:Y:S01]  /*18b0*/  ULDC.64 UR6, c[0x4][0x20] ;  /* 0x0100080000067ab9 */ /* 0x000fe20000000a00 */
[----:B------:R-:W-:Y:S01]  /*18c0*/  IMAD.U32 R4, RZ, RZ, UR4 ;  /* 0x00000004ff047e24 */ /* 0x000fe2000f8e00ff */
[----:B------:R0:W1:Y:S01]  /*18d0*/  LDC.64 R14, c[0x4][R0] ;  /* 0x01000000000e7b82 */ /* 0x0000620000000a00 */
[----:B------:R-:W-:Y:S01]  /*18e0*/  IMAD.U32 R5, RZ, RZ, UR5 ;  /* 0x00000005ff057e24 */ /* 0x000fe2000f8e00ff */
[----:B------:R-:W-:Y:S01]  /*18f0*/  ULDC.64 UR4, c[0x4][0xa0] ;  /* 0x0100280000047ab9 */ /* 0x000fe20000000a00 */
[----:B------:R-:W-:Y:S01]  /*1900*/  IMAD.U32 R10, RZ, RZ, UR6 ;  /* 0x00000006ff0a7e24 */ /* 0x000fe2000f8e00ff */
[----:B------:R-:W-:Y:S01]  /*1910*/  MOV R7, UR5 ;  /* 0x0000000500077c02 */ /* 0x000fe20008000f00 */
[----:B------:R-:W-:Y:S02]  /*1920*/  IMAD.U32 R6, RZ, RZ, UR4 ;  /* 0x00000004ff067e24 */ /* 0x000fe4000f8e00ff */
[----:B------:R-:W-:-:S02]  /*1930*/  IMAD.U32 R11, RZ, RZ, UR7 ;  /* 0x00000007ff0b7e24 */ /* 0x000fc4000f8e00ff */
[----:B------:R-:W-:Y:S02]  /*1940*/  IMAD.MOV.U32 R8, RZ, RZ, 0x70 ;  /* 0x00000070ff087424 */ /* 0x000fe400078e00ff */
[----:B------:R-:W-:Y:S02]  /*1950*/  IMAD.MOV.U32 R12, RZ, RZ, 0x1 ;  /* 0x00000001ff0c7424 */ /* 0x000fe400078e00ff */
[----:B0-----:R-:W-:-:S07]  /*1960*/  IMAD.MOV.U32 R13, RZ, RZ, RZ ;  /* 0x000000ffff0d7224 */ /* 0x001fce00078e00ff */
[----:B------:R-:W-:-:S07]  /*1970*/  LEPC R20, `(.L_x_321) ;  /* 0x000000001014794e */ /* 0x000fce0000000000 */
[----:B-1---5:R-:W-:Y:S05]  /*1980*/  CALL.ABS.NOINC R14 ;  /* 0x000000000e007343 */ /* 0x022fea0003c00000 */
.L_x_321:
[----:B------:R-:W-:Y:S05]  /*1990*/  BSYNC B6 ;  /* 0x0000000000067941 */ /* 0x000fea0003800000 */
.L_x_320:
        /* <DEDUP_REMOVED lines=11> */
[----:B------:R-:W-:Y:S01]  /*1a50*/  MOV R10, UR6 ;  /* 0x00000006000a7c02 */ /* 0x000fe20008000f00 */
[----:B------:R-:W-:Y:S02]  /*1a60*/  IMAD.U32 R6, RZ, RZ, UR4 ;  /* 0x00000004ff067e24 */ /* 0x000fe4000f8e00ff */
[----:B------:R-:W-:-:S02]  /*1a70*/  IMAD.U32 R7, RZ, RZ, UR5 ;  /* 0x00000005ff077e24 */ /* 0x000fc4000f8e00ff */
[----:B------:R-:W-:Y:S02]  /*1a80*/  IMAD.U32 R11, RZ, RZ, UR7 ;  /* 0x00000007ff0b7e24 */ /* 0x000fe4000f8e00ff */
[----:B------:R-:W-:Y:S02]  /*1a90*/  IMAD.MOV.U32 R8, RZ, RZ, 0x70 ;  /* 0x00000070ff087424 */ /* 0x000fe400078e00ff */
[----:B------:R-:W-:Y:S02]  /*1aa0*/  IMAD.MOV.U32 R12, RZ, RZ, 0x1 ;  /* 0x00000001ff0c7424 */ /* 0x000fe400078e00ff */
[----:B0-----:R-:W-:-:S07]  /*1ab0*/  IMAD.MOV.U32 R13, RZ, RZ, RZ ;  /* 0x000000ffff0d7224 */ /* 0x001fce00078e00ff */
[----:B------:R-:W-:-:S07]  /*1ac0*/  LEPC R20, `(.L_x_323) ;  /* 0x000000001014794e */ /* 0x000fce0000000000 */
[----:B-1---5:R-:W-:Y:S05]  /*1ad0*/  CALL.ABS.NOINC R14 ;  /* 0x000000000e007343 */ /* 0x022fea0003c00000 */
.L_x_323:
[----:B------:R-:W-:Y:S05]  /*1ae0*/  BSYNC B6 ;  /* 0x0000000000067941 */ /* 0x000fea0003800000 */
.L_x_322:
[----:B------:R-:W-:Y:S01]  /*1af0*/  ULDC.64 UR4, c[0x0][0x9f8] ;  /* 0x00027e0000047ab9 */ /* 0x000fe20000000a00 */
[----:B------:R-:W2:Y:S01]  /*1b00*/  LDL R14, [R1+0x14] ;  /* 0x00001400010e7983 */ /* 0x000ea20000100800 */
[----:B------:R-:W-:Y:S01]  /*1b10*/  ISETP.NE.U32.AND P0, PT, RZ, UR4, PT ;  /* 0x00000004ff007c0c */ /* 0x000fe2000bf05070 */
[----:B------:R-:W0:Y:S01]  /*1b20*/  LDC.64 R68, c[0x0][0x300] ;  /* 0x0000c000ff447b82 */ /* 0x000e220000000a00 */
[----:B------:R-:W-:Y:S01]  /*1b30*/  IMAD.IADD R47, R47, 0x1, R28 ;  /* 0x000000012f2f7824 */ /* 0x000fe200078e021c */
[----:B------:R-:W-:Y:S01]  /*1b40*/  ULDC.64 UR6, c[0x0][0x330] ;  /* 0x0000cc0000067ab9 */ /* 0x000fe20000000a00 */
[----:B------:R-:W-:Y:S01]  /*1b50*/  ISETP.NE.AND.EX P0, PT, RZ, UR5, PT, P0 ;  /* 0x00000005ff007c0c */ /* 0x000fe2000bf05300 */
[----:B------:R-:W-:Y:S01]  /*1b60*/  ULDC.64 UR8, c[0x0][0xa08] ;  /* 0x0002820000087ab9 */ /* 0x000fe20000000a00 */
[----:B------:R-:W-:-:S03]  /*1b70*/  SHF.R.S32.HI R19, RZ, 0x1f, R18 ;  /* 0x0000001fff137819 */ /* 0x000fc60000011412 */
[----:B------:R-:W1:Y:S08]  /*1b80*/  LDC.64 R66, c[0x0][0x3f8] ;  /* 0x0000fe00ff427b82 */ /* 0x000e700000000a00 */
[----:B------:R-:W-:Y:S01]  /*1b90*/  @P0 IADD3 R4, P1, R32, UR4, RZ ;  /* 0x0000000420040c10 */ /* 0x000fe2000ff3e0ff */
[----:B------:R-:W3:Y:S03]  /*1ba0*/  LDC R61, c[0x0][0x3f4] ;  /* 0x0000fd00ff3d7b82 */ /* 0x000ee60000000800 */
[----:B------:R-:W-:Y:S01]  /*1bb0*/  @P0 IADD3.X R5, R31, UR5, RZ, P1, !PT ;  /* 0x000000051f050c10 */ /* 0x000fe20008ffe4ff */
[----:B------:R-:W-:-:S04]  /*1bc0*/  ULDC.64 UR4, c[0x0][0x308] ;  /* 0x0000c20000047ab9 */ /* 0x000fc80000000a00 */
[----:B------:R4:W2:Y:S01]  /*1bd0*/  @P0 LDG.E R29, desc[UR42][R4.64] ;  /* 0x0000002a041d0981 */ /* 0x0008a2000c1e1900 */
[----:B------:R-:W-:Y:S01]  /*1be0*/  SHF.R.S32.HI R3, RZ, 0x1f, R47 ;  /* 0x0000001fff037819 */ /* 0x000fe2000001142f */
[----:B0-----:R-:W-:Y:S01]  /*1bf0*/  IMAD.WIDE.U32 R6, R47, R68, RZ ;  /* 0x000000442f067225 */ /* 0x001fe200078e00ff */
[----:B------:R-:W-:-:S03]  /*1c00*/  ISETP.NE.U32.AND P0, PT, RZ, UR8, PT ;  /* 0x00000008ff007c0c */ /* 0x000fc6000bf05070 */
[----:B------:R-:W-:Y:S02]  /*1c10*/  IMAD R0, R3, R68, RZ ;  /* 0x0000004403007224 */ /* 0x000fe400078e02ff */
[----:B------:R-:W-:-:S04]  /*1c20*/  IMAD.WIDE.U32 R56, R30, UR6, R18 ;  /* 0x000000061e387c25 */ /* 0x000fc8000f8e0012 */
[----:B------:R-:W-:Y:S01]  /*1c30*/  IMAD R9, R47, R69, R0 ;  /* 0x000000452f097224 */ /* 0x000fe200078e0200 */
[----:B------:R-:W-:-:S03]  /*1c40*/  SHF.R.S32.HI R0, RZ, 0x1f, R30 ;  /* 0x0000001fff007819 */ /* 0x000fc6000001141e */
[----:B------:R-:W-:Y:S02]  /*1c50*/  IMAD.IADD R7, R7, 0x1, R9 ;  /* 0x0000000107077824 */ /* 0x000fe400078e0209 */
[C---:B----4-:R-:W-:Y:S02]  /*1c60*/  IMAD R4, R0.reuse, UR6, RZ ;  /* 0x0000000600047c24 */ /* 0x050fe4000f8e02ff */
[----:B------:R-:W-:Y:S02]  /*1c70*/  IMAD R0, R0, UR4, RZ ;  /* 0x0000000400007c24 */ /* 0x000fe4000f8e02ff */
[C---:B------:R-:W-:Y:S01]  /*1c80*/  IMAD R9, R30.reuse, UR7, R4 ;  /* 0x000000071e097c24 */ /* 0x040fe2000f8e0204 */
[----:B------:R-:W-:Y:S01]  /*1c90*/  ISETP.NE.AND.EX P0, PT, RZ, UR9, PT, P0 ;  /* 0x00000009ff007c0c */ /* 0x000fe2000bf05300 */
[----:B------:R-:W-:Y:S01]  /*1ca0*/  IMAD.WIDE.U32 R4, R30, UR4, R6 ;  /* 0x000000041e047c25 */ /* 0x000fe2000f8e0006 */
[----:B------:R-:W-:Y:S01]  /*1cb0*/  SHF.R.S32.HI R12, RZ, 0x1f, R22 ;  /* 0x0000001fff0c7819 */ /* 0x000fe20000011416 */
[----:B------:R-:W-:-:S02]  /*1cc0*/  ULDC.64 UR6, c[0x0][0x338] ;  /* 0x0000ce0000067ab9 */ /* 0x000fc40000000a00 */
[----:B------:R-:W-:Y:S01]  /*1cd0*/  IMAD R59, R30, UR5, R0 ;  /* 0x000000051e3b7c24 */ /* 0x000fe2000f8e0200 */
[----:B------:R-:W-:Y:S01]  /*1ce0*/  ULDC.64 UR4, c[0x0][0x310] ;  /* 0x0000c40000047ab9 */ /* 0x000fe20000000a00 */
[----:B------:R-:W-:Y:S02]  /*1cf0*/  IMAD.MOV.U32 R58, RZ, RZ, R4 ;  /* 0x000000ffff3a7224 */ /* 0x000fe400078e0004 */
[----:B------:R-:W-:Y:S02]  /*1d00*/  IMAD.IADD R59, R5, 0x1, R59 ;  /* 0x00000001053b7824 */ /* 0x000fe400078e023b */
[----:B------:R-:W0:Y:S01]  /*1d10*/  LDC.64 R4, c[0x0][0x408] ;  /* 0x00010200ff047b82 */ /* 0x000e220000000a00 */
[----:B------:R-:W-:Y:S02]  /*1d20*/  IMAD.IADD R57, R57, 0x1, R9 ;  /* 0x0000000139397824 */ /* 0x000fe400078e0209 */
[----:B------:R-:W-:Y:S02]  /*1d30*/  VIADD R81, R18, 0x20 ;  /* 0x0000002012517836 */ /* 0x000fe40000000000 */
[----:B------:R-:W-:-:S02]  /*1d40*/  IMAD R11, R12, R68, RZ ;  /* 0x000000440c0b7224 */ /* 0x000fc400078e02ff */
[----:B------:R-:W-:-:S04]  /*1d50*/  IMAD.WIDE.U32 R6, R22, R68, R18 ;  /* 0x0000004416067225 */ /* 0x000fc800078e0012 */
[C---:B------:R-:W-:Y:S01]  /*1d60*/  IMAD R11, R22.reuse, R69, R11 ;  /* 0x00000045160b7224 */ /* 0x040fe200078e020b */
[----:B---3--:R-:W-:Y:S02]  /*1d70*/  ISETP.GE.AND P2, PT, R81, R61, PT ;  /* 0x0000003d5100720c */ /* 0x008fe40003f46270 */
[----:B------:R-:W-:Y:S01]  /*1d80*/  SHF.R.S32.HI R153, RZ, 0x1f, R152 ;  /* 0x0000001fff997819 */ /* 0x000fe20000011498 */
[----:B-1----:R-:W-:-:S04]  /*1d90*/  IMAD.WIDE.U32 R52, R22, R66, R18 ;  /* 0x0000004216347225 */ /* 0x002fc800078e0012 */
[----:B------:R-:W-:Y:S01]  /*1da0*/  IMAD.WIDE.U32 R54, R22, R66, R152 ;  /* 0x0000004216367225 */ /* 0x000fe200078e0098 */
[----:B------:R-:W-:-:S03]  /*1db0*/  SHF.R.U32.HI R20, RZ, 0x3, R156 ;  /* 0x00000003ff147819 */ /* 0x000fc6000001169c */
[----:B0-----:R-:W-:-:S04]  /*1dc0*/  IMAD.WIDE.U32 R50, R22, R4, R152 ;  /* 0x0000000416327225 */ /* 0x001fc800078e0098 */
[----:B------:R-:W-:Y:S01]  /*1dd0*/  IMAD.WIDE.U32 R48, R22, R4, R18 ;  /* 0x0000000416307225 */ /* 0x000fe200078e0012 */
[----:B------:R-:W-:-:S03]  /*1de0*/  P2R R82, PR, RZ, 0x4 ;  /* 0x00000004ff527803 */ /* 0x000fc60000000000 */
[----:B------:R-:W-:Y:S01]  /*1df0*/  VIADD R65, R18, 0x40 ;  /* 0x0000004012417836 */ /* 0x000fe20000000000 */
[----:B------:R-:W-:Y:S01]  /*1e00*/  SHF.L.U64.HI R69, R68, 0x7, R69 ;  /* 0x0000000744457819 */ /* 0x000fe20000010245 */
[C---:B------:R-:W-:Y:S01]  /*1e10*/  IMAD.SHL.U32 R63, R4.reuse, 0x80, RZ ;  /* 0x00000080043f7824 */ /* 0x040fe200078e00ff */
[----:B------:R-:W-:Y:S01]  /*1e20*/  SHF.L.U64.HI R64, R4, 0x7, R5 ;  /* 0x0000000704407819 */ /* 0x000fe20000010205 */
[----:B------:R-:W-:Y:S01]  /*1e30*/  IMAD.SHL.U32 R68, R68, 0x80, RZ ;  /* 0x0000008044447824 */ /* 0x000fe200078e00ff */
[----:B--2---:R-:W-:Y:S02]  /*1e40*/  SHF.R.S32.HI R0, RZ, 0x1f, R29 ;  /* 0x0000001fff007819 */ /* 0x004fe4000001141d */
[----:B------:R-:W-:Y:S02]  /*1e50*/  SEL R9, R29, RZ, !P0 ;  /* 0x000000ff1d097207 */ /* 0x000fe40004000000 */
[----:B------:R-:W-:-:S03]  /*1e60*/  SEL R10, R0, RZ, !P0 ;  /* 0x000000ff000a7207 */ /* 0x000fc60004000000 */
[----:B------:R-:W-:-:S04]  /*1e70*/  IMAD.WIDE.U32 R58, R9, UR4, R58 ;  /* 0x00000004093a7c25 */ /* 0x000fc8000f8e003a */
[----:B------:R-:W-:Y:S01]  /*1e80*/  IMAD R0, R10, UR4, RZ ;  /* 0x000000040a007c24 */ /* 0x000fe2000f8e02ff */
[----:B------:R-:W-:Y:S02]  /*1e90*/  ULDC UR4, c[0x0][0x2f4] ;  /* 0x0000bd0000047ab9 */ /* 0x000fe40000000800 */
[----:B------:R-:W-:Y:S01]  /*1ea0*/  ISETP.GE.AND P0, PT, R18, UR4, PT ;  /* 0x0000000412007c0c */ /* 0x000fe2000bf06270 */
[----:B------:R-:W-:Y:S01]  /*1eb0*/  IMAD R75, R9, UR5, R0 ;  /* 0x00000005094b7c24 */ /* 0x000fe2000f8e0200 */
[----:B------:R-:W-:Y:S02]  /*1ec0*/  ISETP.GE.AND P1, PT, R81, UR4, PT ;  /* 0x0000000451007c0c */ /* 0x000fe4000bf26270 */
[----:B------:R-:W-:Y:S01]  /*1ed0*/  SEL R0, RZ, 0x1, P0 ;  /* 0x00000001ff007807 */ /* 0x000fe20000000000 */
[----:B------:R-:W-:Y:S01]  /*1ee0*/  IMAD.IADD R75, R59, 0x1, R75 ;  /* 0x000000013b4b7824 */ /* 0x000fe200078e024b */
[----:B------:R-:W-:Y:S02]  /*1ef0*/  SEL R8, RZ, 0xffffffff, P1 ;  /* 0xffffffffff087807 */ /* 0x000fe40000800000 */
[----:B------:R-:W-:Y:S01]  /*1f00*/  IADD3 R80, P0, R58, R6, RZ ;  /* 0x000000063a507210 */ /* 0x000fe20007f1e0ff */
[----:B------:R-:W-:Y:S01]  /*1f10*/  IMAD R10, R10, UR6, RZ ;  /* 0x000000060a0a7c24 */ /* 0x000fe2000f8e02ff */
[----:B------:R-:W-:Y:S01]  /*1f20*/  SHF.L.U32 R13, R8, 0x1, RZ ;  /* 0x00000001080d7819 */ /* 0x000fe200000006ff */
[C---:B------:R-:W-:Y:S01]  /*1f30*/  IMAD R6, R12.reuse, R66, RZ ;  /* 0x000000420c067224 */ /* 0x040fe200078e02ff */
[----:B------:R-:W-:Y:S01]  /*1f40*/  IADD3.X R74, R75, R7, R11, P0, !PT ;  /* 0x000000074b4a7210 */ /* 0x000fe200007fe40b */
[----:B------:R-:W-:Y:S01]  /*1f50*/  IMAD R7, R12, R4, RZ ;  /* 0x000000040c077224 */ /* 0x000fe200078e02ff */
[----:B------:R-:W-:Y:S01]  /*1f60*/  ISETP.GE.AND P0, PT, R18, R61, PT ;  /* 0x0000003d1200720c */ /* 0x000fe20003f06270 */
[----:B------:R-:W-:Y:S01]  /*1f70*/  IMAD.WIDE.U32 R56, R9, UR6, R56 ;  /* 0x0000000609387c25 */ /* 0x000fe2000f8e0038 */
[----:B------:R-:W-:-:S03]  /*1f80*/  LOP3.LUT R0, R13, 0x2, R0, 0xe2, !PT ;  /* 0x000000020d007812 */ /* 0x000fc600078ee200 */
[----:B------:R-:W-:Y:S02]  /*1f90*/  IMAD R15, R9, UR7, R10 ;  /* 0x00000007090f7c24 */ /* 0x000fe4000f8e020a */
[C---:B------:R-:W-:Y:S01]  /*1fa0*/  IMAD R9, R22.reuse, R67, R6 ;  /* 0x0000004316097224 */ /* 0x040fe200078e0206 */
[C---:B------:R-:W-:Y:S01]  /*1fb0*/  SEL R6, R61.reuse, RZ, P2 ;  /* 0x000000ff3d067207 */ /* 0x040fe20001000000 */
[----:B------:R-:W-:Y:S01]  /*1fc0*/  IMAD R13, R22, R5, R7 ;  /* 0x00000005160d7224 */ /* 0x000fe200078e0207 */
[----:B------:R-:W-:-:S03]  /*1fd0*/  SEL R7, R61, RZ, P0 ;  /* 0x000000ff3d077207 */ /* 0x000fc60000000000 */
[----:B------:R-:W-:Y:S02]  /*1fe0*/  IMAD.IADD R8, R81, 0x1, R6 ;  /* 0x0000000151087824 */ /* 0x000fe400078e0206 */
[----:B------:R-:W-:Y:S02]  /*1ff0*/  IMAD.IADD R7, R18, 0x1, R7 ;  /* 0x0000000112077824 */ /* 0x000fe400078e0207 */
[----:B------:R-:W-:Y:S02]  /*2000*/  IMAD.IADD R55, R55, 0x1, R9 ;  /* 0x0000000137377824 */ /* 0x000fe400078e0209 */
[----:B------:R-:W-:Y:S01]  /*2010*/  IMAD.IADD R53, R9, 0x1, R53 ;  /* 0x0000000109357824 */ /* 0x000fe200078e0235 */
[----:B------:R-:W-:Y:S02]  /*2020*/  SHF.R.S32.HI R6, RZ, 0x1f, R7 ;  /* 0x0000001fff067819 */ /* 0x000fe40000011407 */
[----:B------:R-:W-:Y:S02]  /*2030*/  SHF.R.S32.HI R9, RZ, 0x1f, R8 ;  /* 0x0000001fff097819 */ /* 0x000fe40000011408 */
[----:B------:R-:W-:-:S02]  /*2040*/  LEA.HI R73, R6, R7, RZ, 0x4 ;  /* 0x0000000706497211 */ /* 0x000fc400078f20ff */
[CC--:B------:R-:W-:Y:S02]  /*2050*/  LEA.HI R72, R9.reuse, R8.reuse, RZ, 0x4 ;  /* 0x0000000809487211 */ /* 0x0c0fe400078f20ff */
[----:B------:R-:W-:Y:S02]  /*2060*/  LEA.HI R6, R6, R7, RZ, 0x5 ;  /* 0x0000000706067211 */ /* 0x000fe400078f28ff */
[----:B------:R-:W-:-:S03]  /*2070*/  LEA.HI R8, R9, R8, RZ, 0x5 ;  /* 0x0000000809087211 */ /* 0x000fc600078f28ff */
[----:B------:R-:W-:Y:S01]  /*2080*/  IMAD.SHL.U32 R7, R6, 0x80, RZ ;  /* 0x0000008006077824 */ /* 0x000fe200078e00ff */
[----:B------:R-:W-:Y:S01]  /*2090*/  LOP3.LUT R6, R156, 0x10, R73, 0xf8, !PT ;  /* 0x000000109c067812 */ /* 0x000fe200078ef849 */
[----:B------:R-:W-:Y:S01]  /*20a0*/  IMAD.SHL.U32 R9, R8, 0x80, RZ ;  /* 0x0000008008097824 */ /* 0x000fe200078e00ff */
[----:B------:R-:W-:Y:S02]  /*20b0*/  LOP3.LUT R8, R156, 0x10, R72, 0xf8, !PT ;  /* 0x000000109c087812 */ /* 0x000fe400078ef848 */
[-C--:B------:R-:W-:Y:S02]  /*20c0*/  LOP3.LUT R6, R6, R20.reuse, RZ, 0x3c, !PT ;  /* 0x0000001406067212 */ /* 0x080fe400078e3cff */
[----:B------:R-:W-:Y:S02]  /*20d0*/  LOP3.LUT R8, R8, R20, RZ, 0x3c, !PT ;  /* 0x0000001408087212 */ /* 0x000fe400078e3cff */
[----:B------:R-:W0:Y:S01]  /*20e0*/  S2R R20, SR_TID.X ;  /* 0x0000000000147919 */ /* 0x000e220000002100 */
[----:B-----5:R-:W-:-:S02]  /*20f0*/  SHF.R.S32.HI R11, RZ, 0x1f, R24 ;  /* 0x0000001fff0b7819 */ /* 0x020fc40000011418 */
[----:B------:R-:W-:Y:S02]  /*2100*/  LOP3.LUT R7, R7, 0xfffff000, RZ, 0xc0, !PT ;  /* 0xfffff00007077812 */ /* 0x000fe400078ec0ff */
[----:B------:R-:W-:Y:S02]  /*2110*/  LOP3.LUT R9, R9, 0xfffff000, RZ, 0xc0, !PT ;  /* 0xfffff00009097812 */ /* 0x000fe400078ec0ff */
[--C-:B------:R-:W-:Y:S01]  /*2120*/  IADD3 R71, R6, R7, R14.reuse ;  /* 0x0000000706477210 */ /* 0x100fe20007ffe00e */
[----:B------:R-:W-:Y:S02]  /*2130*/  IMAD R6, R11, R66, RZ ;  /* 0x000000420b067224 */ /* 0x000fe400078e02ff */
[----:B------:R-:W-:Y:S02]  /*2140*/  IMAD.IADD R51, R51, 0x1, R13 ;  /* 0x0000000133337824 */ /* 0x000fe400078e020d */
[----:B------:R-:W-:Y:S02]  /*2150*/  IMAD.IADD R49, R13, 0x1, R49 ;  /* 0x000000010d317824 */ /* 0x000fe400078e0231 */
[----:B------:R-:W-:Y:S01]  /*2160*/  IMAD R11, R11, R4, RZ ;  /* 0x000000040b0b7224 */ /* 0x000fe200078e02ff */
[----:B------:R-:W-:Y:S01]  /*2170*/  IADD3 R70, R8, R9, R14 ;  /* 0x0000000908467210 */ /* 0x000fe20007ffe00e */
[----:B------:R-:W-:Y:S01]  /*2180*/  IMAD R21, R24, R67, R6 ;  /* 0x0000004318157224 */ /* 0x000fe200078e0206 */
[----:B------:R-:W-:Y:S01]  /*2190*/  IADD3 R46, P2, R22, R47, RZ ;  /* 0x0000002f162e7210 */ /* 0x000fe20007f5e0ff */
[----:B------:R-:W-:Y:S01]  /*21a0*/  IMAD.WIDE.U32 R54, R24, R66, R54 ;  /* 0x0000004218367225 */ /* 0x000fe200078e0036 */
[----:B------:R-:W-:-:S03]  /*21b0*/  LOP3.LUT R7, R72, 0xfffffff0, RZ, 0xc0, !PT ;  /* 0xfffffff048077812 */ /* 0x000fc600078ec0ff */
[----:B------:R-:W-:Y:S01]  /*21c0*/  IMAD.WIDE.U32 R52, R24, R66, R52 ;  /* 0x0000004218347225 */ /* 0x000fe200078e0034 */
[----:B------:R-:W-:-:S03]  /*21d0*/  SHF.L.U64.HI R67, R66, 0x7, R67 ;  /* 0x0000000742437819 */ /* 0x000fc60000010243 */
[C---:B------:R-:W-:Y:S02]  /*21e0*/  IMAD R11, R24.reuse, R5, R11 ;  /* 0x00000005180b7224 */ /* 0x040fe400078e020b */
[----:B------:R-:W-:Y:S01]  /*21f0*/  IMAD.WIDE.U32 R50, R24, R4, R50 ;  /* 0x0000000418327225 */ /* 0x000fe200078e0032 */
[----:B0-----:R-:W-:-:S03]  /*2200*/  SHF.R.U32.HI R14, RZ, 0x7, R20 ;  /* 0x00000007ff0e7819 */ /* 0x001fc60000011614 */
[----:B------:R-:W-:Y:S01]  /*2210*/  IMAD.WIDE.U32 R48, R24, R4, R48 ;  /* 0x0000000418307225 */ /* 0x000fe200078e0030 */
[----:B------:R-:W-:Y:S02]  /*2220*/  LOP3.LUT R20, R73, 0xfffffff0, RZ, 0xc0, !PT ;  /* 0xfffffff049147812 */ /* 0x000fe400078ec0ff */
[----:B------:R-:W-:Y:S01]  /*2230*/  LOP3.LUT R60, R0, 0x1, RZ, 0xc0, !PT ;  /* 0x00000001003c7812 */ /* 0x000fe200078ec0ff */
[----:B------:R-:W-:Y:S01]  /*2240*/  IMAD.X R47, R12, 0x1, R3, P2 ;  /* 0x000000010c2f7824 */ /* 0x000fe200010e0603 */
[----:B------:R-:W-:Y:S01]  /*2250*/  LOP3.LUT R45, R0, 0x2, RZ, 0xc0, !PT ;  /* 0x00000002002d7812 */ /* 0x000fe200078ec0ff */
[----:B------:R-:W-:Y:S01]  /*2260*/  IMAD.IADD R44, R55, 0x1, R21 ;  /* 0x00000001372c7824 */ /* 0x000fe200078e0215 */
[----:B------:R-:W-:Y:S01]  /*2270*/  SHF.L.U32 R66, R66, 0x7, RZ ;  /* 0x0000000742427819 */ /* 0x000fe200000006ff */
[----:B------:R-:W-:Y:S01]  /*2280*/  VIADD R62, R14, 0x8 ;  /* 0x000000080e3e7836 */ /* 0x000fe20000000000 */
[----:B------:R-:W-:Y:S01]  /*2290*/  ISETP.GE.AND P1, PT, R65, UR4, PT ;  /* 0x0000000441007c0c */ /* 0x000fe2000bf26270 */
[----:B------:R-:W-:Y:S01]  /*22a0*/  IMAD.SHL.U32 R61, R61, 0x2, RZ ;  /* 0x000000023d3d7824 */ /* 0x000fe200078e00ff */
[----:B------:R-:W-:Y:S01]  /*22b0*/  SHF.R.S32.HI R4, RZ, 0x1f, R20 ;  /* 0x0000001fff047819 */ /* 0x000fe20000011414 */
[----:B------:R-:W-:Y:S01]  /*22c0*/  IMAD.IADD R21, R21, 0x1, R53 ;  /* 0x0000000115157824 */ /* 0x000fe200078e0235 */
[----:B------:R-:W-:Y:S01]  /*22d0*/  SHF.R.S32.HI R3, RZ, 0x1f, R7 ;  /* 0x0000001fff037819 */ /* 0x000fe20000011407 */
[----:B------:R-:W-:-:S02]  /*22e0*/  IMAD.IADD R6, R51, 0x1, R11 ;  /* 0x0000000133067824 */ /* 0x000fc400078e020b */
[----:B------:R-:W-:Y:S02]  /*22f0*/  IMAD.IADD R5, R11, 0x1, R49 ;  /* 0x000000010b057824 */ /* 0x000fe400078e0231 */
[----:B------:R-:W-:-:S07]  /*2300*/  IMAD.IADD R0, R57, 0x1, R15 ;  /* 0x0000000139007824 */ /* 0x000fce00078e020f */
.L_x_363:
[----:B------:R-:W2:Y:S01]  /*2310*/  LDL R8, [R1+0x1c] ;  /* 0x00001c0001087983 */ /* 0x000ea20000100800 */
[----:B------:R-:W0:Y:S01]  /*2320*/  LDC R87, c[0x0][0x3f4] ;  /* 0x0000fd00ff577b82 */ /* 0x000e220000000800 */
[----:B------:R-:W-:Y:S01]  /*2330*/  IADD3 R2, R2, -0x1, RZ ;  /* 0xffffffff02027810 */ /* 0x000fe20007ffe0ff */
[----:B------:R-:W-:Y:S05]  /*2340*/  YIELD ;  /* 0x0000000000007946 */ /* 0x000fea0003800000 */
[----:B------:R-:W-:Y:S01]  /*2350*/  SHF.R.S32.HI R10, RZ, 0x1f, R2 ;  /* 0x0000001fff0a7819 */ /* 0x000fe20000011402 */
[----:B------:R-:W1:Y:S01]  /*2360*/  LDC.64 R76, c[0x0][0x2e8] ;  /* 0x0000ba00ff4c7b82 */ /* 0x000e620000000a00 */
[-C--:B------:R-:W-:Y:S01]  /*2370*/  IMAD R9, R69, R2.reuse, RZ ;  /* 0x0000000245097224 */ /* 0x080fe200078e02ff */
[----:B------:R-:W-:Y:S01]  /*2380*/  BSSY B0, `(.L_x_324) ;  /* 0x00003d9000007945 */ /* 0x000fe20003800000 */
[----:B----4-:R-:W-:Y:S01]  /*2390*/  IMAD.WIDE.U32 R36, R68, R2, RZ ;  /* 0x0000000244247225 */ /* 0x010fe200078e00ff */
[----:B------:R-:W-:-:S03]  /*23a0*/  ISETP.GT.AND P2, PT, R2, R26, PT ;  /* 0x0000001a0200720c */ /* 0x000fc60003f44270 */
[----:B------:R-:W-:-:S04]  /*23b0*/  IMAD R11, R10, R68, R9 ;  /* 0x000000440a0b7224 */ /* 0x000fc800078e0209 */
[----:B------:R-:W-:Y:S01]  /*23c0*/  IMAD.IADD R79, R37, 0x1, R11 ;  /* 0x00000001254f7824 */ /* 0x000fe200078e020b */
[----:B0-----:R-:W-:Y:S02]  /*23d0*/  ISETP.GE.AND P3, PT, R87, 0x1, PT ;  /* 0x000000015700780c */ /* 0x001fe40003f66270 */
[----:B-1----:R-:W-:-:S04]  /*23e0*/  IADD3 R32, P4, P5, R36, R76, R80 ;  /* 0x0000004c24207210 */ /* 0x002fc80007d9e050 */
[----:B------:R-:W-:Y:S01]  /*23f0*/  IADD3.X R33, R79, R77, R74, P4, P5 ;  /* 0x0000004d4f217210 */ /* 0x000fe200027ea44a */
[----:B--2---:R-:W-:-:S04]  /*2400*/  IMAD R9, R17, 0x3000, R8 ;  /* 0x0000300011097824 */ /* 0x004fc800078e0208 */
[----:B------:R-:W-:Y:S02]  /*2410*/  IMAD.IADD R84, R16, 0x1, R9 ;  /* 0x0000000110547824 */ /* 0x000fe400078e0209 */
[----:B------:R-:W-:Y:S05]  /*2420*/  @!P3 BRA `(.L_x_325) ;  /* 0x0000003800e0b947 */ /* 0x000fea0003800000 */
[----:B------:R-:W-:Y:S01]  /*2430*/  ULDC.U8 UR4, c[0x0][0x410] ;  /* 0x0001040000047ab9 */ /* 0x000fe20000000000 */
[-C--:B------:R-:W-:Y:S01]  /*2440*/  IMAD R9, R67, R2.reuse, RZ ;  /* 0x0000000243097224 */ /* 0x080fe200078e02ff */
[----:B------:R-:W-:Y:S01]  /*2450*/  ISETP.NE.AND P3, PT, RZ, UR4, PT ;  /* 0x00000004ff007c0c */ /* 0x000fe2000bf65270 */
[----:B------:R-:W-:Y:S02]  /*2460*/  IMAD R8, R64, R2, RZ ;  /* 0x0000000240087224 */ /* 0x000fe400078e02ff */
[----:B------:R-:W-:Y:S02]  /*2470*/  IMAD R85, R2, -0x80, R27 ;  /* 0xffffff8002557824 */ /* 0x000fe400078e021b */
[C---:B------:R-:W-:Y:S02]  /*2480*/  IMAD R9, R10.reuse, R66, R9 ;  /* 0x000000420a097224 */ /* 0x040fe400078e0209 */
[----:B------:R-:W-:Y:S01]  /*2490*/  IMAD R11, R10, R63, R8 ;  /* 0x0000003f0a0b7224 */ /* 0x000fe200078e0208 */
[----:B------:R-:W-:Y:S01]  /*24a0*/  VIMNMX R85, R85, 0x80, PT ;  /* 0x0000008055557848 */ /* 0x000fe20003fe0100 */
[----:B------:R-:W-:-:S04]  /*24b0*/  IMAD.WIDE.U32 R40, R66, R2, RZ ;  /* 0x0000000242287225 */ /* 0x000fc800078e00ff */
[----:B------:R-:W-:-:S04]  /*24c0*/  IMAD.WIDE.U32 R38, R63, R2, RZ ;  /* 0x000000023f267225 */ /* 0x000fc800078e00ff */
[----:B------:R-:W-:Y:S02]  /*24d0*/  IMAD.IADD R42, R41, 0x1, R9 ;  /* 0x00000001292a7824 */ /* 0x000fe400078e0209 */
[----:B------:R-:W-:Y:S01]  /*24e0*/  IMAD.IADD R43, R39, 0x1, R11 ;  /* 0x00000001272b7824 */ /* 0x000fe200078e020b */
[----:B------:R-:W-:Y:S06]  /*24f0*/  @!P3 BRA `(.L_x_326) ;  /* 0x000000180010b947 */ /* 0x000fec0003800000 */
[----:B------:R-:W-:Y:S01]  /*2500*/  ISETP.GE.AND P4, PT, R22, R85, PT ;  /* 0x000000551600720c */ /* 0x000fe20003f86270 */
[----:B------:R-:W-:Y:S01]  /*2510*/  BSSY B1, `(.L_x_327) ;  /* 0x000001e000017945 */ /* 0x000fe20003800000 */
[----:B------:R-:W-:Y:S02]  /*2520*/  CS2R R12, SRZ ;  /* 0x00000000000c7805 */ /* 0x000fe4000001ff00 */
[----:B------:R-:W-:Y:S02]  /*2530*/  CS2R R28, SRZ ;  /* 0x00000000001c7805 */ /* 0x000fe4000001ff00 */
[----:B------:R-:W-:Y:S02]  /*2540*/  CS2R R34, SRZ ;  /* 0x0000000000227805 */ /* 0x000fe4000001ff00 */
[----:B------:R-:W-:Y:S02]  /*2550*/  CS2R R14, SRZ ;  /* 0x00000000000e7805 */ /* 0x000fe4000001ff00 */
[----:B------:R-:W-:-:S02]  /*2560*/  CS2R R30, SRZ ;  /* 0x00000000001e7805 */ /* 0x000fc4000001ff00 */
[----:B------:R-:W-:Y:S01]  /*2570*/  CS2R R36, SRZ ;  /* 0x0000000000247805 */ /* 0x000fe2000001ff00 */
[----:B------:R-:W-:Y:S06]  /*2580*/  @P4 BRA `(.L_x_328) ;  /* 0x0000000000584947 */ /* 0x000fec0003800000 */
[----:B------:R-:W2:Y:S01]  /*2590*/  LDL R78, [R1+0x10] ;  /* 0x00001000014e7983 */ /* 0x000ea20000100800 */
[----:B------:R-:W-:Y:S01]  /*25a0*/  ULDC.64 UR4, c[0x0][0x3e8] ;  /* 0x0000fa0000047ab9 */ /* 0x000fe20000000a00 */
[----:B------:R-:W-:Y:S01]  /*25b0*/  ULDC.64 UR6, c[0x0][0x400] ;  /* 0x0001000000067ab9 */ /* 0x000fe20000000a00 */
[----:B------:R-:W-:Y:S02]  /*25c0*/  IADD3 R40, P3, P5, R54, UR4, R40 ;  /* 0x0000000436287c10 */ /* 0x000fe4000fd7e028 */
[----:B------:R-:W-:Y:S02]  /*25d0*/  CS2R R34, SRZ ;  /* 0x0000000000227805 */ /* 0x000fe4000001ff00 */
[----:B------:R-:W-:Y:S02]  /*25e0*/  CS2R R36, SRZ ;  /* 0x0000000000247805 */ /* 0x000fe4000001ff00 */
[----:B------:R-:W-:Y:S02]  /*25f0*/  IADD3.X R41, R44, UR5, R42, P3, P5 ;  /* 0x000000052c297c10 */ /* 0x000fe40009fea42a */
[----:B------:R-:W-:-:S04]  /*2600*/  IADD3 R38, P3, P5, R50, UR6, R38 ;  /* 0x0000000632267c10 */ /* 0x000fc8000fd7e026 */
[----:B------:R-:W-:Y:S02]  /*2610*/  IADD3.X R39, R6, UR7, R43, P3, P5 ;  /* 0x0000000706277c10 */ /* 0x000fe40009fea42b */
[-C--:B------:R-:W-:Y:S02]  /*2620*/  ISETP.GE.AND P5, PT, R152, R87.reuse, PT ;  /* 0x000000579800720c */ /* 0x080fe40003fa6270 */
[----:B------:R-:W-:Y:S02]  /*2630*/  ISETP.GE.AND P3, PT, R157, R87, PT ;  /* 0x000000579d00720c */ /* 0x000fe40003f66270 */
[----:B------:R-:W-:Y:S02]  /*2640*/  CS2R R28, SRZ ;  /* 0x00000000001c7805 */ /* 0x000fe4000001ff00 */
[----:B------:R-:W-:Y:S02]  /*2650*/  CS2R R12, SRZ ;  /* 0x00000000000c7805 */ /* 0x000fe4000001ff00 */
[----:B------:R-:W-:-:S05]  /*2660*/  CS2R R30, SRZ ;  /* 0x00000000001e7805 */ /* 0x000fca000001ff00 */
[----:B------:R0:W5:Y:S04]  /*2670*/  @!P5 LDG.E.64 R34, desc[UR42][R40.64] ;  /* 0x0000002a2822d981 */ /* 0x000168000c1e1b00 */
[----:B------:R0:W5:Y:S01]  /*2680*/  @!P5 LDG.E.64 R36, desc[UR42][R38.64] ;  /* 0x0000002a2624d981 */ /* 0x000162000c1e1b00 */
[----:B------:R-:W-:-:S03]  /*2690*/  CS2R R14, SRZ ;  /* 0x00000000000e7805 */ /* 0x000fc6000001ff00 */
[----:B------:R0:W5:Y:S04]  /*26a0*/  @!P3 LDG.E.64 R28, desc[UR42][R40.64+0x10] ;  /* 0x0000102a281cb981 */ /* 0x000168000c1e1b00 */
[----:B------:R0:W5:Y:S01]  /*26b0*/  @!P3 LDG.E.64 R30, desc[UR42][R38.64+0x10] ;  /* 0x0000102a261eb981 */ /* 0x000162000c1e1b00 */
[----:B--2---:R-:W-:-:S13]  /*26c0*/  ISETP.GE.AND P5, PT, R78, R87, PT ;  /* 0x000000574e00720c */ /* 0x004fda0003fa6270 */
[----:B------:R0:W5:Y:S04]  /*26d0*/  @!P5 LDG.E.64 R12, desc[UR42][R40.64+0x20] ;  /* 0x0000202a280cd981 */ /* 0x000168000c1e1b00 */
[----:B------:R0:W5:Y:S02]  /*26e0*/  @!P5 LDG.E.64 R14, desc[UR42][R38.64+0x20] ;  /* 0x0000202a260ed981 */ /* 0x000164000c1e1b00 */
.L_x_328:
[----:B------:R-:W-:Y:S05]  /*26f0*/  BSYNC B1 ;  /* 0x0000000000017941 */ /* 0x000fea0003800000 */
.L_x_327:
[----:B------:R-:W-:Y:S01]  /*2700*/  UISETP.NE.AND UP0, UPT, UR36, 0x3, UPT ;  /* 0x000000032400788c */ /* 0x000fe2000bf05270 */
[----:B0----5:R-:W-:Y:S02]  /*2710*/  IMAD.MOV.U32 R39, RZ, RZ, R12 ;  /* 0x000000ffff277224 */ /* 0x021fe400078e000c */
[----:B------:R-:W-:Y:S02]  /*2720*/  IMAD.MOV.U32 R40, RZ, RZ, R28 ;  /* 0x000000ffff287224 */ /* 0x000fe400078e001c */
[----:B------:R-:W-:Y:S01]  /*2730*/  IMAD.MOV.U32 R42, RZ, RZ, R34 ;  /* 0x000000ffff2a7224 */ /* 0x000fe200078e0022 */
[----:B------:R-:W-:Y:S01]  /*2740*/  PLOP3.LUT P3, PT, PT, PT, UP0, 0x80, 0x0 ;  /* 0x000000000000781c */ /* 0x000fe20003f6f008 */
[----:B------:R-:W-:Y:S02]  /*2750*/  IMAD.MOV.U32 R38, RZ, RZ, R14 ;  /* 0x000000ffff267224 */ /* 0x000fe400078e000e */
[----:B------:R-:W-:Y:S02]  /*2760*/  IMAD.MOV.U32 R41, RZ, RZ, R30 ;  /* 0x000000ffff297224 */ /* 0x000fe400078e001e */
[----:B------:R-:W-:-:S08]  /*2770*/  IMAD.MOV.U32 R43, RZ, RZ, R36 ;  /* 0x000000ffff2b7224 */ /* 0x000fd000078e0024 */
[----:B------:R-:W-:Y:S05]  /*2780*/  @!P3 BRA `(.L_x_329) ;  /* 0x000000000004b947 */ /* 0x000fea0003800000 */
[----:B------:R-:W-:Y:S01]  /*2790*/  BPT.TRAP 0x1 ;  /* 0x000000040000795c */ /* 0x000fe20000300000 */
.L_x_329:
[----:B------:R-:W-:Y:S01]  /*27a0*/  LEA R83, R17, R16, 0x3 ;  /* 0x0000001011537211 */ /* 0x000fe200078e18ff */
[----:B------:R-:W-:Y:S01]  /*27b0*/  BSSY B1, `(.L_x_330) ;  /* 0x0000004000017945 */ /* 0x000fe20003800000 */
[----:B------:R-:W-:-:S04]  /*27c0*/  SHF.L.U32 R86, R23, 0x1f, RZ ;  /* 0x0000001f17567819 */ /* 0x000fc800000006ff */
[----:B------:R-:W0:Y:S02]  /*27d0*/  SYNCS.PHASECHK.TRANS64.TRYWAIT P5, [R83+URZ+0x19c90], R86 ;  /* 0x019c9056530075a7 */ /* 0x000e2400080a017f */
[----:B0-----:R-:W-:Y:S05]  /*27e0*/  @!P5 BRA `(.L_x_331) ;  /* 0x000001680054d947 */ /* 0x001fea0003800000 */
.L_x_571:
[----:B------:R-:W-:Y:S05]  /*27f0*/  BSYNC B1 ;  /* 0x0000000000017941 */ /* 0x000fea0003800000 */
.L_x_330:
[----:B------:R-:W-:Y:S05]  /*2800*/  @P4 BRA `(.L_x_332) ;  /* 0x0000003800404947 */ /* 0x000fea0003800000 */
[----:B------:R-:W-:Y:S01]  /*2810*/  ISETP.NE.AND P4, PT, R60, RZ, PT ;  /* 0x000000ff3c00720c */ /* 0x000fe20003f85270 */
[----:B------:R-:W-:-:S12]  /*2820*/  BSSY B1, `(.L_x_333) ;  /* 0x000006f000017945 */ /* 0x000fd80003800000 */
[----:B------:R-:W-:Y:S05]  /*2830*/  @!P4 BRA `(.L_x_334) ;  /* 0x0000000400b4c947 */ /* 0x000fea0003800000 */
[----:B------:R1:W2:Y:S01]  /*2840*/  LDS.128 R8, [R84+0x13800] ;  /* 0x0138000054087984 */ /* 0x0002a20000000c00 */
[----:B------:R-:W-:Y:S01]  /*2850*/  ISETP.GE.AND P4, PT, R152, R87, PT ;  /* 0x000000579800720c */ /* 0x000fe20003f86270 */
[----:B------:R-:W-:-:S12]  /*2860*/  BSSY B2, `(.L_x_335) ;  /* 0x0000069000027945 */ /* 0x000fd80003800000 */
[----:B-1----:R-:W-:Y:S05]  /*2870*/  @P4 BRA `(.L_x_336) ;  /* 0x00000004009c4947 */ /* 0x002fea0003800000 */
[----:B------:R-:W-:Y:S02]  /*2880*/  SHF.R.U32.HI R34, RZ, 0x8, R35 ;  /* 0x00000008ff227819 */ /* 0x000fe40000011623 */
[----:B------:R-:W-:Y:S02]  /*2890*/  SHF.R.U32.HI R36, RZ, 0x8, R37 ;  /* 0x00000008ff247819 */ /* 0x000fe40000011625 */
[----:B------:R-:W-:Y:S01]  /*28a0*/  SHF.R.U32.HI R79, RZ, 0x10, R35 ;  /* 0x00000010ff4f7819 */ /* 0x000fe20000011623 */
[----:B------:R-:W-:Y:S01]  /*28b0*/  IMAD.SHL.U32 R34, R34, 0x100, RZ ;  /* 0x0000010022227824 */ /* 0x000fe200078e00ff */
[----:B------:R-:W-:Y:S02]  /*28c0*/  SHF.R.U32.HI R77, RZ, 0x10, R37 ;  /* 0x00000010ff4d7819 */ /* 0x000fe40000011625 */
[----:B------:R-:W-:Y:S01]  /*28d0*/  LOP3.LUT R76, R37, 0xff0000ff, RZ, 0xc0, !PT ;  /* 0xff0000ff254c7812 */ /* 0x000fe200078ec0ff */
[----:B------:R-:W-:Y:S01]  /*28e0*/  IMAD.SHL.U32 R37, R36, 0x100, RZ ;  /* 0x0000010024257824 */ /* 0x000fe200078e00ff */
[----:B------:R-:W-:Y:S01]  /*28f0*/  LOP3.LUT R35, R35, 0xff0000ff, RZ, 0xc0, !PT ;  /* 0xff0000ff23237812 */ /* 0x000fe200078ec0ff */
[----:B--2---:R-:W-:Y:S01]  /*2900*/  IMAD.MOV.U32 R36, RZ, RZ, R8 ;  /* 0x000000ffff247224 */ /* 0x004fe200078e0008 */
[----:B------:R-:W-:-:S02]  /*2910*/  F2FP.F16.E4M3.UNPACK_B R8, R9 ;  /* 0x00000009ff08723e */ /* 0x000fc400020006ff */
[----:B------:R-:W-:Y:S01]  /*2920*/  LOP3.LUT R35, R35, 0xff00, R34, 0xf8, !PT ;  /* 0x0000ff0023237812 */ /* 0x000fe200078ef822 */
[----:B------:R-:W-:Y:S01]  /*2930*/  IMAD.U32 R34, R79, 0x10000, RZ ;  /* 0x000100004f227824 */ /* 0x000fe200078e00ff */
[----:B------:R-:W-:Y:S01]  /*2940*/  LOP3.LUT R78, R76, 0xff00, R37, 0xf8, !PT ;  /* 0x0000ff004c4e7812 */ /* 0x000fe200078ef825 */
[----:B------:R-:W-:Y:S01]  /*2950*/  IMAD.U32 R37, R77, 0x10000, RZ ;  /* 0x000100004d257824 */ /* 0x000fe200078e00ff */
[----:B------:R-:W-:Y:S02]  /*2960*/  F2FP.F16.E4M3.UNPACK_B R76, R43.H1 ;  /* 0x0000002bff4c723e */ /* 0x000fe400030006ff */
[----:B------:R-:W-:Y:S02]  /*2970*/  LOP3.LUT R34, R35, 0xff0000, R34, 0xf8, !PT ;  /* 0x00ff000023227812 */ /* 0x000fe400078ef822 */
[----:B------:R-:W-:Y:S01]  /*2980*/  LOP3.LUT R35, R78, 0xff0000, R37, 0xf8, !PT ;  /* 0x00ff00004e237812 */ /* 0x000fe200078ef825 */
[----:B------:R-:W-:Y:S01]  /*2990*/  HADD2.F32 R37, -RZ, R8.H1_H1 ;  /* 0x30000008ff257230 */ /* 0x000fe20000004100 */
[----:B------:R-:W-:Y:S01]  /*29a0*/  F2FP.F16.E4M3.UNPACK_B R9, R9.H1 ;  /* 0x00000009ff09723e */ /* 0x000fe200030006ff */
[----:B------:R-:W-:Y:S01]  /*29b0*/  HADD2.F32 R89, -RZ, R76.H0_H0 ;  /* 0x2000004cff597230 */ /* 0x000fe20000004100 */
[----:B------:R-:W-:Y:S01]  /*29c0*/  F2FP.F16.E4M3.UNPACK_B R78, R42.H1 ;  /* 0x0000002aff4e723e */ /* 0x000fe200030006ff */
[----:B------:R-:W-:Y:S01]  /*29d0*/  HADD2.F32 R8, -RZ, R8.H0_H0 ;  /* 0x20000008ff087230 */ /* 0x000fe20000004100 */
[----:B------:R-:W-:Y:S01]  /*29e0*/  F2FP.F16.E4M3.UNPACK_B R43, R43 ;  /* 0x0000002bff2b723e */ /* 0x000fe200020006ff */
[----:B------:R-:W-:-:S02]  /*29f0*/  HADD2.F32 R90, -RZ, R76.H1_H1 ;  /* 0x3000004cff5a7230 */ /* 0x000fc40000004100 */
[-C--:B------:R-:W-:Y:S01]  /*2a00*/  FMUL.FTZ R91, R37, R89.reuse ;  /* 0x00000059255b7220 */ /* 0x080fe20000410000 */
[--C-:B------:R-:W-:Y:S02]  /*2a10*/  HADD2.F32 R77, -RZ, R9.reuse.H1_H1 ;  /* 0x30000009ff4d7230 */ /* 0x100fe40000004100 */
[----:B------:R-:W-:Y:S01]  /*2a20*/  FMUL.FTZ R92, R8, R89 ;  /* 0x00000059085c7220 */ /* 0x000fe20000410000 */
[--C-:B------:R-:W-:Y:S02]  /*2a30*/  HADD2.F32 R79, -RZ, R78.reuse.H0_H0 ;  /* 0x2000004eff4f7230 */ /* 0x100fe40000004100 */
[----:B------:R-:W-:Y:S02]  /*2a40*/  HADD2.F32 R76, -RZ, R9.H0_H0 ;  /* 0x20000009ff4c7230 */ /* 0x000fe40000004100 */
[----:B------:R-:W-:Y:S01]  /*2a50*/  FMUL.FTZ R89, R77, R90 ;  /* 0x0000005a4d597220 */ /* 0x000fe20000410000 */
[----:B------:R-:W-:Y:S02]  /*2a60*/  HADD2.F32 R78, -RZ, R78.H1_H1 ;  /* 0x3000004eff4e7230 */ /* 0x000fe40000004100 */
[-C--:B------:R-:W-:Y:S01]  /*2a70*/  FFMA.FTZ R9, R37, R79.reuse, R92 ;  /* 0x0000004f25097223 */ /* 0x080fe2000001005c */
[----:B------:R-:W-:Y:S01]  /*2a80*/  F2FP.F16.E4M3.UNPACK_B R37, R36.H1 ;  /* 0x00000024ff25723e */ /* 0x000fe200030006ff */
[----:B------:R-:W-:Y:S01]  /*2a90*/  FMUL.FTZ R90, R76, R90 ;  /* 0x0000005a4c5a7220 */ /* 0x000fe20000410000 */
[----:B------:R-:W-:Y:S01]  /*2aa0*/  F2FP.F16.E4M3.UNPACK_B R36, R36 ;  /* 0x00000024ff24723e */ /* 0x000fe200020006ff */
[----:B------:R-:W-:Y:S01]  /*2ab0*/  FFMA.FTZ R8, R8, R79, -R91 ;  /* 0x0000004f08087223 */ /* 0x000fe2000001085b */
[-C--:B------:R-:W-:Y:S01]  /*2ac0*/  FFMA.FTZ R91, R76, R78.reuse, -R89 ;  /* 0x0000004e4c5b7223 */ /* 0x080fe20000010859 */
[----:B------:R-:W-:Y:S01]  /*2ad0*/  FFMA.FTZ R94, R77, R78, R90 ;  /* 0x0000004e4d5e7223 */ /* 0x000fe2000001005a */
[--C-:B------:R-:W-:Y:S01]  /*2ae0*/  HADD2.F32 R79, -RZ, R43.reuse.H1_H1 ;  /* 0x3000002bff4f7230 */ /* 0x100fe20000004100 */
[----:B------:R-:W-:Y:S01]  /*2af0*/  F2FP.F16.E4M3.UNPACK_B R77, R42 ;  /* 0x0000002aff4d723e */ /* 0x000fe200020006ff */
[----:B------:R-:W-:-:S02]  /*2b00*/  HADD2.F32 R78, -RZ, R43.H0_H0 ;  /* 0x2000002bff4e7230 */ /* 0x000fc40000004100 */
[--C-:B------:R-:W-:Y:S02]  /*2b10*/  HADD2.F32 R43, -RZ, R37.reuse.H0_H0 ;  /* 0x20000025ff2b7230 */ /* 0x100fe40000004100 */
[----:B------:R-:W-:Y:S02]  /*2b20*/  HADD2.F32 R76, -RZ, R37.H1_H1 ;  /* 0x30000025ff4c7230 */ /* 0x000fe40000004100 */
[--C-:B------:R-:W-:Y:S02]  /*2b30*/  HADD2.F32 R42, -RZ, R36.reuse.H1_H1 ;  /* 0x30000024ff2a7230 */ /* 0x100fe40000004100 */
[-C--:B------:R-:W-:Y:S01]  /*2b40*/  FMUL.FTZ R89, R43, R79.reuse ;  /* 0x0000004f2b597220 */ /* 0x080fe20000410000 */
[----:B------:R-:W-:Y:S02]  /*2b50*/  HADD2.F32 R37, -RZ, R36.H0_H0 ;  /* 0x20000024ff257230 */ /* 0x000fe40000004100 */
[----:B------:R-:W-:Y:S01]  /*2b60*/  FMUL.FTZ R92, R76, R79 ;  /* 0x0000004f4c5c7220 */ /* 0x000fe20000410000 */
[----:B------:R-:W-:-:S02]  /*2b70*/  HADD2.F32 R36, -RZ, R77.H1_H1 ;  /* 0x3000004dff247230 */ /* 0x000fc40000004100 */
[-C--:B------:R-:W-:Y:S01]  /*2b80*/  FMUL.FTZ R90, R42, R78.reuse ;  /* 0x0000004e2a5a7220 */ /* 0x080fe20000410000 */
[----:B------:R-:W-:Y:S02]  /*2b90*/  HADD2.F32 R77, -RZ, R77.H0_H0 ;  /* 0x2000004dff4d7230 */ /* 0x000fe40000004100 */
[----:B------:R-:W-:Y:S01]  /*2ba0*/  FMUL.FTZ R79, R37, R78 ;  /* 0x0000004e254f7220 */ /* 0x000fe20000410000 */
[-C--:B------:R-:W-:Y:S01]  /*2bb0*/  FFMA.FTZ R43, R43, R36.reuse, -R92 ;  /* 0x000000242b2b7223 */ /* 0x080fe2000001085c */
[----:B------:R-:W-:Y:S01]  /*2bc0*/  FFMA.FTZ R76, R76, R36, R89 ;  /* 0x000000244c4c7223 */ /* 0x000fe20000010059 */
[-C--:B------:R-:W-:Y:S01]  /*2bd0*/  FFMA.FTZ R36, R37, R77.reuse, -R90 ;  /* 0x0000004d25247223 */ /* 0x080fe2000001085a */
[----:B------:R-:W-:Y:S01]  /*2be0*/  FFMA.FTZ R37, R42, R77, R79 ;  /* 0x0000004d2a257223 */ /* 0x000fe2000001004f */
[----:B------:R-:W-:Y:S02]  /*2bf0*/  F2FP.F16.E4M3.UNPACK_B R77, R11.H1 ;  /* 0x0000000bff4d723e */ /* 0x000fe400030006ff */
[----:B------:R-:W-:-:S02]  /*2c00*/  F2FP.F16.E4M3.UNPACK_B R92, R35.H1 ;  /* 0x00000023ff5c723e */ /* 0x000fc400030006ff */
[----:B------:R-:W-:Y:S01]  /*2c10*/  F2FP.SATFINITE.E4M3.F32.PACK_AB_MERGE_C R42, R94, R91, RZ ;  /* 0x0000005b5e2a723e */ /* 0x000fe200048070ff */
[--C-:B------:R-:W-:Y:S01]  /*2c20*/  HADD2.F32 R78, -RZ, R77.reuse.H0_H0 ;  /* 0x2000004dff4e7230 */ /* 0x100fe20000004100 */
[----:B------:R-:W-:Y:S01]  /*2c30*/  F2FP.SATFINITE.E4M3.F32.PACK_AB_MERGE_C R43, R76, R43, RZ ;  /* 0x0000002b4c2b723e */ /* 0x000fe200048070ff */
[----:B------:R-:W-:Y:S01]  /*2c40*/  HADD2.F32 R77, -RZ, R77.H1_H1 ;  /* 0x3000004dff4d7230 */ /* 0x000fe20000004100 */
[----:B------:R-:W-:Y:S01]  /*2c50*/  F2FP.F16.E4M3.UNPACK_B R89, R34.H1 ;  /* 0x00000022ff59723e */ /* 0x000fe200030006ff */
[--C-:B------:R-:W-:Y:S01]  /*2c60*/  HADD2.F32 R94, -RZ, R92.reuse.H1_H1 ;  /* 0x3000005cff5e7230 */ /* 0x100fe20000004100 */
[----:B------:R-:W-:Y:S01]  /*2c70*/  F2FP.F16.E4M3.UNPACK_B R76, R10.H1 ;  /* 0x0000000aff4c723e */ /* 0x000fe200030006ff */
[----:B------:R-:W-:Y:S01]  /*2c80*/  HADD2.F32 R92, -RZ, R92.H0_H0 ;  /* 0x2000005cff5c7230 */ /* 0x000fe20000004100 */
[----:B------:R-:W-:Y:S01]  /*2c90*/  F2FP.F16.E4M3.UNPACK_B R91, R35 ;  /* 0x00000023ff5b723e */ /* 0x000fe200020006ff */
[----:B------:R-:W-:Y:S01]  /*2ca0*/  HADD2.F32 R90, -RZ, R89.H1_H1 ;  /* 0x30000059ff5a7230 */ /* 0x000fe20000004100 */
[----:B------:R-:W-:Y:S01]  /*2cb0*/  F2FP.F16.E4M3.UNPACK_B R79, R34 ;  /* 0x00000022ff4f723e */ /* 0x000fe200020006ff */
[----:B------:R-:W-:-:S02]  /*2cc0*/  HADD2.F32 R35, -RZ, R76.H1_H1 ;  /* 0x3000004cff237230 */ /* 0x000fc40000004100 */
[-C--:B------:R-:W-:Y:S01]  /*2cd0*/  FMUL.FTZ R95, R77, R94.reuse ;  /* 0x0000005e4d5f7220 */ /* 0x080fe20000410000 */
[----:B------:R-:W-:Y:S02]  /*2ce0*/  HADD2.F32 R93, -RZ, R91.H1_H1 ;  /* 0x3000005bff5d7230 */ /* 0x000fe40000004100 */
[C---:B------:R-:W-:Y:S01]  /*2cf0*/  FMUL.FTZ R96, R78.reuse, R94 ;  /* 0x0000005e4e607220 */ /* 0x040fe20000410000 */
[----:B------:R-:W-:Y:S02]  /*2d00*/  HADD2.F32 R76, -RZ, R76.H0_H0 ;  /* 0x2000004cff4c7230 */ /* 0x000fe40000004100 */
[----:B------:R-:W-:Y:S01]  /*2d10*/  FFMA.FTZ R34, R78, R90, -R95 ;  /* 0x0000005a4e227223 */ /* 0x000fe2000001085f */
[----:B------:R-:W-:Y:S02]  /*2d20*/  HADD2.F32 R78, -RZ, R79.H1_H1 ;  /* 0x3000004fff4e7230 */ /* 0x000fe40000004100 */
[----:B------:R-:W-:Y:S01]  /*2d30*/  FMUL.FTZ R95, R35, R93 ;  /* 0x0000005d235f7220 */ /* 0x000fe20000410000 */
[----:B------:R-:W-:Y:S01]  /*2d40*/  F2FP.F16.E4M3.UNPACK_B R11, R11 ;  /* 0x0000000bff0b723e */ /* 0x000fe200020006ff */
[C---:B------:R-:W-:Y:S01]  /*2d50*/  FMUL.FTZ R94, R76.reuse, R93 ;  /* 0x0000005d4c5e7220 */ /* 0x040fe20000410000 */
[----:B------:R-:W-:Y:S01]  /*2d60*/  F2FP.F16.E4M3.UNPACK_B R10, R10 ;  /* 0x0000000aff0a723e */ /* 0x000fe200020006ff */
[----:B------:R-:W-:Y:S01]  /*2d70*/  FFMA.FTZ R95, R76, R78, -R95 ;  /* 0x0000004e4c5f7223 */ /* 0x000fe2000001085f */
[----:B------:R-:W-:-:S02]  /*2d80*/  HADD2.F32 R91, -RZ, R91.H0_H0 ;  /* 0x2000005bff5b7230 */ /* 0x000fc40000004100 */
[----:B------:R-:W-:Y:S01]  /*2d90*/  FFMA.FTZ R94, R35, R78, R94 ;  /* 0x0000004e235e7223 */ /* 0x000fe2000001005e */
[--C-:B------:R-:W-:Y:S02]  /*2da0*/  HADD2.F32 R35, -RZ, R11.reuse.H0_H0 ;  /* 0x2000000bff237230 */ /* 0x100fe40000004100 */
[----:B------:R-:W-:Y:S01]  /*2db0*/  FFMA.FTZ R93, R77, R90, R96 ;  /* 0x0000005a4d5d7223 */ /* 0x000fe20000010060 */
[----:B------:R-:W-:Y:S01]  /*2dc0*/  HADD2.F32 R76, -RZ, R11.H1_H1 ;  /* 0x3000000bff4c7230 */ /* 0x000fe20000004100 */
[----:B------:R-:W-:Y:S01]  /*2dd0*/  F2FP.SATFINITE.E4M3.F32.PACK_AB_MERGE_C R9, R9, R8, R42 ;  /* 0x000000080909723e */ /* 0x000fe2000480702a */
[--C-:B------:R-:W-:Y:S02]  /*2de0*/  HADD2.F32 R11, -RZ, R10.reuse.H0_H0 ;  /* 0x2000000aff0b7230 */ /* 0x100fe40000004100 */
[-C--:B------:R-:W-:Y:S01]  /*2df0*/  FMUL.FTZ R77, R35, R92.reuse ;  /* 0x0000005c234d7220 */ /* 0x080fe20000410000 */
[----:B------:R-:W-:Y:S02]  /*2e00*/  HADD2.F32 R10, -RZ, R10.H1_H1 ;  /* 0x3000000aff0a7230 */ /* 0x000fe40000004100 */
[----:B------:R-:W-:Y:S01]  /*2e10*/  FMUL.FTZ R90, R76, R92 ;  /* 0x0000005c4c5a7220 */ /* 0x000fe20000410000 */
[----:B------:R-:W-:Y:S01]  /*2e20*/  HADD2.F32 R89, -RZ, R89.H0_H0 ;  /* 0x20000059ff597230 */ /* 0x000fe20000004100 */
[----:B------:R-:W-:Y:S01]  /*2e30*/  F2FP.SATFINITE.E4M3.F32.PACK_AB_MERGE_C R94, R94, R95, RZ ;  /* 0x0000005f5e5e723e */ /* 0x000fe200048070ff */
[----:B------:R-:W-:-:S02]  /*2e40*/  HADD2.F32 R79, -RZ, R79.H0_H0 ;  /* 0x2000004fff4f7230 */ /* 0x000fc40000004100 */
[-C--:B------:R-:W-:Y:S01]  /*2e50*/  FMUL.FTZ R78, R10, R91.reuse ;  /* 0x0000005b0a4e7220 */ /* 0x080fe20000410000 */
[----:B------:R-:W-:Y:S01]  /*2e60*/  FMUL.FTZ R91, R11, R91 ;  /* 0x0000005b0b5b7220 */ /* 0x000fe20000410000 */
[-C--:B------:R-:W-:Y:S01]  /*2e70*/  FFMA.FTZ R90, R35, R89.reuse, -R90 ;  /* 0x00000059235a7223 */ /* 0x080fe2000001085a */
[----:B------:R-:W-:Y:S01]  /*2e80*/  FFMA.FTZ R77, R76, R89, R77 ;  /* 0x000000594c4d7223 */ /* 0x000fe2000001004d */
[-C--:B------:R-:W-:Y:S01]  /*2e90*/  FFMA.FTZ R78, R11, R79.reuse, -R78 ;  /* 0x0000004f0b4e7223 */ /* 0x080fe2000001084e */
[----:B------:R-:W-:Y:S01]  /*2ea0*/  FFMA.FTZ R91, R10, R79, R91 ;  /* 0x0000004f0a5b7223 */ /* 0x000fe2000001005b */
[----:B------:R-:W-:Y:S02]  /*2eb0*/  F2FP.SATFINITE.E4M3.F32.PACK_AB_MERGE_C R34, R93, R34, RZ ;  /* 0x000000225d22723e */ /* 0x000fe400048070ff */
[----:B------:R-:W-:Y:S02]  /*2ec0*/  F2FP.SATFINITE.E4M3.F32.PACK_AB_MERGE_C R8, R37, R36, R43 ;  /* 0x000000242508723e */ /* 0x000fe4000480702b */
[----:B------:R-:W-:-:S02]  /*2ed0*/  F2FP.SATFINITE.E4M3.F32.PACK_AB_MERGE_C R10, R91, R78, R94 ;  /* 0x0000004e5b0a723e */ /* 0x000fc4000480705e */
[----:B------:R-:W-:-:S07]  /*2ee0*/  F2FP.SATFINITE.E4M3.F32.PACK_AB_MERGE_C R11, R77, R90, R34 ;  /* 0x0000005a4d0b723e */ /* 0x000fce0004807022 */
.L_x_336:
[----:B------:R-:W-:Y:S05]  /*2ef0*/  BSYNC B2 ;  /* 0x0000000000027941 */ /* 0x000fea0003800000 */
.L_x_335:
[----:B--2---:R1:W-:Y:S02]  /*2f00*/  STG.E.128 desc[UR42][R32.64], R8 ;  /* 0x0000000820007986 */ /* 0x0043e4000c101d2a */
.L_x_334:
[----:B------:R-:W-:Y:S05]  /*2f10*/  BSYNC B1 ;  /* 0x0000000000017941 */ /* 0x000fea0003800000 */
.L_x_333:
[----:B------:R-:W-:Y:S01]  /*2f20*/  ISETP.NE.AND P4, PT, R45, RZ, PT ;  /* 0x000000ff2d00720c */ /* 0x000fe20003f85270 */
[----:B------:R-:W-:-:S12]  /*2f30*/  BSSY B1, `(.L_x_337) ;  /* 0x0000070000017945 */ /* 0x000fd80003800000 */
[----:B------:R-:W-:Y:S05]  /*2f40*/  @!P4 BRA `(.L_x_338) ;  /* 0x0000000400b8c947 */ /* 0x000fea0003800000 */
[----:B-1----:R1:W2:Y:S01]  /*2f50*/  LDS.128 R8, [R84+0x14800] ;  /* 0x0148000054087984 */ /* 0x0022a20000000c00 */
[----:B------:R-:W-:Y:S01]  /*2f60*/  ISETP.GE.AND P4, PT, R157, R87, PT ;  /* 0x000000579d00720c */ /* 0x000fe20003f86270 */
[----:B------:R-:W-:-:S12]  /*2f70*/  BSSY B2, `(.L_x_339) ;  /* 0x000006a000027945 */ /* 0x000fd80003800000 */
[----:B-1----:R-:W-:Y:S05]  /*2f80*/  @P4 BRA `(.L_x_340) ;  /* 0x0000000400a04947 */ /* 0x002fea0003800000 */
[----:B------:R-:W-:Y:S02]  /*2f90*/  SHF.R.U32.HI R30, RZ, 0x8, R29 ;  /* 0x00000008ff1e7819 */ /* 0x000fe4000001161d */
[--C-:B------:R-:W-:Y:S02]  /*2fa0*/  SHF.R.U32.HI R35, RZ, 0x8, R31.reuse ;  /* 0x00000008ff237819 */ /* 0x100fe4000001161f */
[----:B------:R-:W-:Y:S02]  /*2fb0*/  LOP3.LUT R34, R31, 0xff0000ff, RZ, 0xc0, !PT ;  /* 0xff0000ff1f227812 */ /* 0x000fe400078ec0ff */
[----:B------:R-:W-:Y:S01]  /*2fc0*/  SHF.R.U32.HI R36, RZ, 0x10, R31 ;  /* 0x00000010ff247819 */ /* 0x000fe2000001161f */
[----:B------:R-:W-:Y:S01]  /*2fd0*/  IMAD.SHL.U32 R31, R30, 0x100, RZ ;  /* 0x000001001e1f7824 */ /* 0x000fe200078e00ff */
[----:B------:R-:W-:Y:S01]  /*2fe0*/  LOP3.LUT R28, R29, 0xff0000ff, RZ, 0xc0, !PT ;  /* 0xff0000ff1d1c7812 */ /* 0x000fe200078ec0ff */
[----:B------:R-:W-:Y:S01]  /*2ff0*/  IMAD.SHL.U32 R35, R35, 0x100, RZ ;  /* 0x0000010023237824 */ /* 0x000fe200078e00ff */
[----:B------:R-:W-:Y:S01]  /*3000*/  SHF.R.U32.HI R37, RZ, 0x10, R29 ;  /* 0x00000010ff257819 */ /* 0x000fe2000001161d */
[----:B--2---:R-:W-:Y:S01]  /*3010*/  IMAD.MOV.U32 R29, RZ, RZ, R9 ;  /* 0x000000ffff1d7224 */ /* 0x004fe200078e0009 */
[----:B------:R-:W-:Y:S01]  /*3020*/  LOP3.LUT R9, R28, 0xff00, R31, 0xf8, !PT ;  /* 0x0000ff001c097812 */ /* 0x000fe200078ef81f */
[----:B------:R-:W-:Y:S01]  /*3030*/  IMAD.MOV.U32 R30, RZ, RZ, R8 ;  /* 0x000000ffff1e7224 */ /* 0x000fe200078e0008 */
[----:B------:R-:W-:Y:S01]  /*3040*/  LOP3.LUT R35, R34, 0xff00, R35, 0xf8, !PT ;  /* 0x0000ff0022237812 */ /* 0x000fe200078ef823 */
[----:B------:R-:W-:Y:S01]  /*3050*/  IMAD.U32 R28, R37, 0x10000, RZ ;  /* 0x00010000251c7824 */ /* 0x000fe200078e00ff */
[----:B------:R-:W-:-:S02]  /*3060*/  SHF.L.U32 R36, R36, 0x10, RZ ;  /* 0x0000001024247819 */ /* 0x000fc400000006ff */
[----:B------:R-:W-:Y:S02]  /*3070*/  F2FP.F16.E4M3.UNPACK_B R34, R41.H1 ;  /* 0x00000029ff22723e */ /* 0x000fe400030006ff */
[-C--:B------:R-:W-:Y:S02]  /*3080*/  F2FP.F16.E4M3.UNPACK_B R8, R29.reuse ;  /* 0x0000001dff08723e */ /* 0x080fe400020006ff */
[----:B------:R-:W-:Y:S01]  /*3090*/  LOP3.LUT R9, R9, 0xff0000, R28, 0xf8, !PT ;  /* 0x00ff000009097812 */ /* 0x000fe200078ef81c */
[----:B------:R-:W-:Y:S01]  /*30a0*/  HADD2.F32 R42, -RZ, R34.H0_H0 ;  /* 0x20000022ff2a7230 */ /* 0x000fe20000004100 */
[----:B------:R-:W-:Y:S01]  /*30b0*/  LOP3.LUT R28, R35, 0xff0000, R36, 0xf8, !PT ;  /* 0x00ff0000231c7812 */ /* 0x000fe200078ef824 */
[--C-:B------:R-:W-:Y:S01]  /*30c0*/  HADD2.F32 R31, -RZ, R8.reuse.H1_H1 ;  /* 0x30000008ff1f7230 */ /* 0x100fe20000004100 */
[----:B------:R-:W-:Y:S01]  /*30d0*/  F2FP.F16.E4M3.UNPACK_B R36, R40.H1 ;  /* 0x00000028ff24723e */ /* 0x000fe200030006ff */
[----:B------:R-:W-:Y:S01]  /*30e0*/  HADD2.F32 R8, -RZ, R8.H0_H0 ;  /* 0x20000008ff087230 */ /* 0x000fe20000004100 */
[----:B------:R-:W-:Y:S01]  /*30f0*/  F2FP.F16.E4M3.UNPACK_B R29, R29.H1 ;  /* 0x0000001dff1d723e */ /* 0x000fe200030006ff */
[----:B------:R-:W-:-:S02]  /*3100*/  HADD2.F32 R43, -RZ, R34.H1_H1 ;  /* 0x30000022ff2b7230 */ /* 0x000fc40000004100 */
[CC--:B------:R-:W-:Y:S01]  /*3110*/  FMUL.FTZ R77, R31.reuse, R42.reuse ;  /* 0x0000002a1f4d7220 */ /* 0x0c0fe20000410000 */
[--C-:B------:R-:W-:Y:S02]  /*3120*/  HADD2.F32 R37, -RZ, R36.reuse.H0_H0 ;  /* 0x20000024ff257230 */ /* 0x100fe40000004100 */
[C---:B------:R-:W-:Y:S01]  /*3130*/  FMUL.FTZ R42, R8.reuse, R42 ;  /* 0x0000002a082a7220 */ /* 0x040fe20000410000 */
[--C-:B------:R-:W-:Y:S01]  /*3140*/  HADD2.F32 R35, -RZ, R29.reuse.H1_H1 ;  /* 0x3000001dff237230 */ /* 0x100fe20000004100 */
[----:B------:R-:W-:Y:S01]  /*3150*/  F2FP.F16.E4M3.UNPACK_B R41, R41 ;  /* 0x00000029ff29723e */ /* 0x000fe200020006ff */
[----:B------:R-:W-:Y:S02]  /*3160*/  HADD2.F32 R34, -RZ, R29.H0_H0 ;  /* 0x2000001dff227230 */ /* 0x000fe40000004100 */
[-C--:B------:R-:W-:Y:S01]  /*3170*/  FFMA.FTZ R8, R8, R37.reuse, -R77 ;  /* 0x0000002508087223 */ /* 0x080fe2000001084d */
[----:B------:R-:W-:Y:S02]  /*3180*/  HADD2.F32 R36, -RZ, R36.H1_H1 ;  /* 0x30000024ff247230 */ /* 0x000fe40000004100 */
[----:B------:R-:W-:Y:S01]  /*3190*/  FFMA.FTZ R29, R31, R37, R42 ;  /* 0x000000251f1d7223 */ /* 0x000fe2000001002a */
[CC--:B------:R-:W-:Y:S01]  /*31a0*/  FMUL.FTZ R77, R35.reuse, R43.reuse ;  /* 0x0000002b234d7220 */ /* 0x0c0fe20000410000 */
[C---:B------:R-:W-:Y:S01]  /*31b0*/  FMUL.FTZ R76, R34.reuse, R43 ;  /* 0x0000002b224c7220 */ /* 0x040fe20000410000 */
[-C--:B------:R-:W-:Y:S01]  /*31c0*/  F2FP.F16.E4M3.UNPACK_B R31, R30.reuse.H1 ;  /* 0x0000001eff1f723e */ /* 0x080fe200030006ff */
[----:B------:R-:W-:Y:S01]  /*31d0*/  HADD2.F32 R37, -RZ, R41.H1_H1 ;  /* 0x30000029ff257230 */ /* 0x000fe20000004100 */
[----:B------:R-:W-:Y:S01]  /*31e0*/  F2FP.F16.E4M3.UNPACK_B R30, R30 ;  /* 0x0000001eff1e723e */ /* 0x000fe200020006ff */
[-C--:B------:R-:W-:Y:S01]  /*31f0*/  FFMA.FTZ R77, R34, R36.reuse, -R77 ;  /* 0x00000024224d7223 */ /* 0x080fe2000001084d */
[----:B------:R-:W-:Y:S01]  /*3200*/  FFMA.FTZ R78, R35, R36, R76 ;  /* 0x00000024234e7223 */ /* 0x000fe2000001004c */
[----:B------:R-:W-:Y:S01]  /*3210*/  F2FP.F16.E4M3.UNPACK_B R40, R40 ;  /* 0x00000028ff28723e */ /* 0x000fe200020006ff */
[----:B------:R-:W-:-:S02]  /*3220*/  HADD2.F32 R36, -RZ, R31.H1_H1 ;  /* 0x3000001fff247230 */ /* 0x000fc40000004100 */
[----:B------:R-:W-:Y:S02]  /*3230*/  HADD2.F32 R35, -RZ, R31.H0_H0 ;  /* 0x2000001fff237230 */ /* 0x000fe40000004100 */
[----:B------:R-:W-:Y:S02]  /*3240*/  HADD2.F32 R41, -RZ, R41.H0_H0 ;  /* 0x20000029ff297230 */ /* 0x000fe40000004100 */
[-C--:B------:R-:W-:Y:S01]  /*3250*/  FMUL.FTZ R76, R36, R37.reuse ;  /* 0x00000025244c7220 */ /* 0x080fe20000410000 */
[--C-:B------:R-:W-:Y:S02]  /*3260*/  HADD2.F32 R34, -RZ, R30.reuse.H1_H1 ;  /* 0x3000001eff227230 */ /* 0x100fe40000004100 */
[----:B------:R-:W-:Y:S01]  /*3270*/  FMUL.FTZ R37, R35, R37 ;  /* 0x0000002523257220 */ /* 0x000fe20000410000 */
[----:B------:R-:W-:Y:S02]  /*3280*/  HADD2.F32 R31, -RZ, R30.H0_H0 ;  /* 0x2000001eff1f7230 */ /* 0x000fe40000004100 */
        /* <DEDUP_REMOVED lines=9> */
[----:B------:R-:W-:-:S02]  /*3320*/  F2FP.SATFINITE.E4M3.F32.PACK_AB_MERGE_C R34, R78, R77, RZ ;  /* 0x0000004d4e22723e */ /* 0x000fc400048070ff */
[----:B------:R-:W-:Y:S01]  /*3330*/  F2FP.F16.E4M3.UNPACK_B R77, R28.H1 ;  /* 0x0000001cff4d723e */ /* 0x000fe200030006ff */
[--C-:B------:R-:W-:Y:S01]  /*3340*/  HADD2.F32 R40, -RZ, R37.reuse.H0_H0 ;  /* 0x20000025ff287230 */ /* 0x100fe20000004100 */
[----:B------:R-:W-:Y:S01]  /*3350*/  F2FP.SATFINITE.E4M3.F32.PACK_AB_MERGE_C R35, R36, R35, RZ ;  /* 0x000000232423723e */ /* 0x000fe200048070ff */
[----:B------:R-:W-:Y:S01]  /*3360*/  HADD2.F32 R37, -RZ, R37.H1_H1 ;  /* 0x30000025ff257230 */ /* 0x000fe20000004100 */
[-C--:B------:R-:W-:Y:S01]  /*3370*/  F2FP.F16.E4M3.UNPACK_B R42, R9.reuse.H1 ;  /* 0x00000009ff2a723e */ /* 0x080fe200030006ff */
[--C-:B------:R-:W-:Y:S01]  /*3380*/  HADD2.F32 R78, -RZ, R77.reuse.H1_H1 ;  /* 0x3000004dff4e7230 */ /* 0x100fe20000004100 */
[----:B------:R-:W-:Y:S01]  /*3390*/  F2FP.F16.E4M3.UNPACK_B R36, R10.H1 ;  /* 0x0000000aff24723e */ /* 0x000fe200030006ff */
[----:B------:R-:W-:Y:S01]  /*33a0*/  HADD2.F32 R77, -RZ, R77.H0_H0 ;  /* 0x2000004dff4d7230 */ /* 0x000fe20000004100 */
[----:B------:R-:W-:Y:S01]  /*33b0*/  F2FP.F16.E4M3.UNPACK_B R76, R28 ;  /* 0x0000001cff4c723e */ /* 0x000fe200020006ff */
[----:B------:R-:W-:Y:S01]  /*33c0*/  HADD2.F32 R43, -RZ, R42.H1_H1 ;  /* 0x3000002aff2b7230 */ /* 0x000fe20000004100 */
[----:B------:R-:W-:Y:S01]  /*33d0*/  F2FP.F16.E4M3.UNPACK_B R41, R9 ;  /* 0x00000009ff29723e */ /* 0x000fe200020006ff */
[----:B------:R-:W-:-:S02]  /*33e0*/  HADD2.F32 R28, -RZ, R36.H1_H1 ;  /* 0x30000024ff1c7230 */ /* 0x000fc40000004100 */
[----:B------:R-:W-:Y:S01]  /*33f0*/  FMUL.FTZ R9, R37, R78 ;  /* 0x0000004e25097220 */ /* 0x000fe20000410000 */
[----:B------:R-:W-:Y:S01]  /*3400*/  HADD2.F32 R79, -RZ, R76.H1_H1 ;  /* 0x3000004cff4f7230 */ /* 0x000fe20000004100 */
[----:B------:R-:W-:Y:S01]  /*3410*/  F2FP.F16.E4M3.UNPACK_B R11, R11 ;  /* 0x0000000bff0b723e */ /* 0x000fe200020006ff */
[----:B------:R-:W-:Y:S02]  /*3420*/  HADD2.F32 R36, -RZ, R36.H0_H0 ;  /* 0x20000024ff247230 */ /* 0x000fe40000004100 */
[----:B------:R-:W-:Y:S01]  /*3430*/  FFMA.FTZ R90, R40, R43, -R9 ;  /* 0x0000002b285a7223 */ /* 0x000fe20000010809 */
[----:B------:R-:W-:Y:S02]  /*3440*/  HADD2.F32 R9, -RZ, R41.H1_H1 ;  /* 0x30000029ff097230 */ /* 0x000fe40000004100 */
[-C--:B------:R-:W-:Y:S01]  /*3450*/  FMUL.FTZ R89, R28, R79.reuse ;  /* 0x0000004f1c597220 */ /* 0x080fe20000410000 */
[----:B------:R-:W-:Y:S01]  /*3460*/  F2FP.F16.E4M3.UNPACK_B R10, R10 ;  /* 0x0000000aff0a723e */ /* 0x000fe200020006ff */
[----:B------:R-:W-:Y:S01]  /*3470*/  FMUL.FTZ R79, R36, R79 ;  /* 0x0000004f244f7220 */ /* 0x000fe20000410000 */
[----:B------:R-:W-:Y:S01]  /*3480*/  FMUL.FTZ R78, R40, R78 ;  /* 0x0000004e284e7220 */ /* 0x000fe20000410000 */
[----:B------:R-:W-:Y:S01]  /*3490*/  FFMA.FTZ R89, R36, R9, -R89 ;  /* 0x0000000924597223 */ /* 0x000fe20000010859 */
[----:B------:R-:W-:-:S02]  /*34a0*/  HADD2.F32 R76, -RZ, R76.H0_H0 ;  /* 0x2000004cff4c7230 */ /* 0x000fc40000004100 */
[----:B------:R-:W-:Y:S01]  /*34b0*/  FFMA.FTZ R40, R28, R9, R79 ;  /* 0x000000091c287223 */ /* 0x000fe2000001004f */
[--C-:B------:R-:W-:Y:S02]  /*34c0*/  HADD2.F32 R28, -RZ, R11.reuse.H0_H0 ;  /* 0x2000000bff1c7230 */ /* 0x100fe40000004100 */
[----:B------:R-:W-:Y:S01]  /*34d0*/  FFMA.FTZ R91, R37, R43, R78 ;  /* 0x0000002b255b7223 */ /* 0x000fe2000001004e */
[--C-:B------:R-:W-:Y:S02]  /*34e0*/  HADD2.F32 R9, -RZ, R10.reuse.H0_H0 ;  /* 0x2000000aff097230 */ /* 0x100fe40000004100 */
[----:B------:R-:W-:Y:S02]  /*34f0*/  HADD2.F32 R11, -RZ, R11.H1_H1 ;  /* 0x3000000bff0b7230 */ /* 0x000fe40000004100 */
[----:B------:R-:W-:Y:S01]  /*3500*/  FMUL.FTZ R78, R28, R77 ;  /* 0x0000004d1c4e7220 */ /* 0x000fe20000410000 */
[----:B------:R-:W-:Y:S02]  /*3510*/  HADD2.F32 R10, -RZ, R10.H1_H1 ;  /* 0x3000000aff0a7230 */ /* 0x000fe40000004100 */
[----:B------:R-:W-:Y:S01]  /*3520*/  FMUL.FTZ R37, R9, R76 ;  /* 0x0000004c09257220 */ /* 0x000fe20000410000 */
[----:B------:R-:W-:-:S02]  /*3530*/  HADD2.F32 R42, -RZ, R42.H0_H0 ;  /* 0x2000002aff2a7230 */ /* 0x000fc40000004100 */
[C---:B------:R-:W-:Y:S01]  /*3540*/  FMUL.FTZ R43, R11.reuse, R77 ;  /* 0x0000004d0b2b7220 */ /* 0x040fe20000410000 */
[----:B------:R-:W-:Y:S02]  /*3550*/  HADD2.F32 R41, -RZ, R41.H0_H0 ;  /* 0x20000029ff297230 */ /* 0x000fe40000004100 */
[----:B------:R-:W-:Y:S01]  /*3560*/  FMUL.FTZ R36, R10, R76 ;  /* 0x0000004c0a247220 */ /* 0x000fe20000410000 */
[----:B------:R-:W-:Y:S01]  /*3570*/  F2FP.SATFINITE.E4M3.F32.PACK_AB_MERGE_C R40, R40, R89, RZ ;  /* 0x000000592828723e */ /* 0x000fe200048070ff */
[-C--:B------:R-:W-:Y:S01]  /*3580*/  FFMA.FTZ R43, R28, R42.reuse, -R43 ;  /* 0x0000002a1c2b7223 */ /* 0x080fe2000001082b */
[----:B------:R-:W-:Y:S01]  /*3590*/  FFMA.FTZ R78, R11, R42, R78 ;  /* 0x0000002a0b4e7223 */ /* 0x000fe2000001004e */
[-C--:B------:R-:W-:Y:S01]  /*35a0*/  FFMA.FTZ R36, R9, R41.reuse, -R36 ;  /* 0x0000002909247223 */ /* 0x080fe20000010824 */
[----:B------:R-:W-:Y:S01]  /*35b0*/  FFMA.FTZ R37, R10, R41, R37 ;  /* 0x000000290a257223 */ /* 0x000fe20000010025 */
[----:B------:R-:W-:Y:S02]  /*35c0*/  F2FP.SATFINITE.E4M3.F32.PACK_AB_MERGE_C R90, R91, R90, RZ ;  /* 0x0000005a5b5a723e */ /* 0x000fe400048070ff */
[----:B------:R-:W-:-:S02]  /*35d0*/  F2FP.SATFINITE.E4M3.F32.PACK_AB_MERGE_C R9, R29, R8, R34 ;  /* 0x000000081d09723e */ /* 0x000fc40004807022 */
[----:B------:R-:W-:Y:S02]  /*35e0*/  F2FP.SATFINITE.E4M3.F32.PACK_AB_MERGE_C R8, R31, R30, R35 ;  /* 0x0000001e1f08723e */ /* 0x000fe40004807023 */
[----:B------:R-:W-:Y:S02]  /*35f0*/  F2FP.SATFINITE.E4M3.F32.PACK_AB_MERGE_C R10, R37, R36, R40 ;  /* 0x00000024250a723e */ /* 0x000fe40004807028 */
[----:B------:R-:W-:-:S07]  /*3600*/  F2FP.SATFINITE.E4M3.F32.PACK_AB_MERGE_C R11, R78, R43, R90 ;  /* 0x0000002b4e0b723e */ /* 0x000fce000480705a */
.L_x_340:
[----:B------:R-:W-:Y:S05]  /*3610*/  BSYNC B2 ;  /* 0x0000000000027941 */ /* 0x000fea0003800000 */
.L_x_339:
[----:B--2---:R2:W-:Y:S02]  /*3620*/  STG.E.128 desc[UR42][R32.64+0x20], R8 ;  /* 0x0000200820007986 */ /* 0x0045e4000c101d2a */
.L_x_338:
[----:B------:R-:W-:Y:S05]  /*3630*/  BSYNC B1 ;  /* 0x0000000000017941 */ /* 0x000fea0003800000 */
.L_x_337:
[----:B------:R-:W-:Y:S05]  /*3640*/  @P1 BRA `(.L_x_332) ;  /* 0x0000002800b01947 */ /* 0x000fea0003800000 */
[----:B------:R-:W3:Y:S01]  /*3650*/  LDL R28, [R1+0x10] ;  /* 0x00001000011c7983 */ /* 0x000ee20000100800 */
[----:B------:R-:W-:Y:S03]  /*3660*/  BSSY B1, `(.L_x_341) ;  /* 0x000006b000017945 */ /* 0x000fe60003800000 */
[----:B-12---:R1:W2:Y:S01]  /*3670*/  LDS.128 R8, [R84+0x15800] ;  /* 0x0158000054087984 */ /* 0x0062a20000000c00 */
[----:B---3--:R-:W-:-:S13]  /*3680*/  ISETP.GE.AND P4, PT, R28, R87, PT ;  /* 0x000000571c00720c */ /* 0x008fda0003f86270 */
[----:B-12---:R-:W-:Y:S05]  /*3690*/  @P4 BRA `(.L_x_342) ;  /* 0x00000004009c4947 */ /* 0x006fea0003800000 */
        /* <DEDUP_REMOVED lines=8> */
[----:B------:R-:W-:Y:S01]  /*3720*/  IMAD.MOV.U32 R14, RZ, RZ, R8 ;  /* 0x000000ffff0e7224 */ /* 0x000fe200078e0008 */
[----:B------:R-:W-:-:S02]  /*3730*/  F2FP.F16.E4M3.UNPACK_B R8, R9 ;  /* 0x00000009ff08723e */ /* 0x000fc400020006ff */
[----:B------:R-:W-:Y:S01]  /*3740*/  LOP3.LUT R13, R13, 0xff00, R12, 0xf8, !PT ;  /* 0x0000ff000d0d7812 */ /* 0x000fe200078ef80c */
[----:B------:R-:W-:Y:S01]  /*3750*/  IMAD.U32 R12, R31, 0x10000, RZ ;  /* 0x000100001f0c7824 */ /* 0x000fe200078e00ff */
[----:B------:R-:W-:Y:S01]  /*3760*/  LOP3.LUT R30, R28, 0xff00, R15, 0xf8, !PT ;  /* 0x0000ff001c1e7812 */ /* 0x000fe200078ef80f */
[----:B------:R-:W-:Y:S01]  /*3770*/  IMAD.U32 R15, R29, 0x10000, RZ ;  /* 0x000100001d0f7824 */ /* 0x000fe200078e00ff */
[-C--:B------:R-:W-:Y:S02]  /*3780*/  F2FP.F16.E4M3.UNPACK_B R28, R38.reuse.H1 ;  /* 0x00000026ff1c723e */ /* 0x080fe400030006ff */
[----:B------:R-:W-:Y:S02]  /*3790*/  LOP3.LUT R12, R13, 0xff0000, R12, 0xf8, !PT ;  /* 0x00ff00000d0c7812 */ /* 0x000fe400078ef80c */
[----:B------:R-:W-:Y:S01]  /*37a0*/  LOP3.LUT R13, R30, 0xff0000, R15, 0xf8, !PT ;  /* 0x00ff00001e0d7812 */ /* 0x000fe200078ef80f */
[----:B------:R-:W-:Y:S01]  /*37b0*/  HADD2.F32 R34, -RZ, R28.H0_H0 ;  /* 0x2000001cff227230 */ /* 0x000fe20000004100 */
[----:B------:R-:W-:Y:S01]  /*37c0*/  F2FP.F16.E4M3.UNPACK_B R30, R39.H1 ;  /* 0x00000027ff1e723e */ /* 0x000fe200030006ff */
[--C-:B------:R-:W-:Y:S01]  /*37d0*/  HADD2.F32 R15, -RZ, R8.reuse.H1_H1 ;  /* 0x30000008ff0f7230 */ /* 0x100fe20000004100 */
[----:B------:R-:W-:Y:S01]  /*37e0*/  F2FP.F16.E4M3.UNPACK_B R9, R9.H1 ;  /* 0x00000009ff09723e */ /* 0x000fe200030006ff */
[----:B------:R-:W-:Y:S01]  /*37f0*/  HADD2.F32 R8, -RZ, R8.H0_H0 ;  /* 0x20000008ff087230 */ /* 0x000fe20000004100 */
[----:B------:R-:W-:Y:S01]  /*3800*/  F2FP.F16.E4M3.UNPACK_B R38, R38 ;  /* 0x00000026ff26723e */ /* 0x000fe200020006ff */
        /* <DEDUP_REMOVED lines=17> */
[----:B------:R-:W-:-:S02]  /*3920*/  HADD2.F32 R29, -RZ, R15.H0_H0 ;  /* 0x2000000fff1d7230 */ /* 0x000fc40000004100 */
[----:B------:R-:W-:Y:S02]  /*3930*/  HADD2.F32 R30, -RZ, R15.H1_H1 ;  /* 0x3000000fff1e7230 */ /* 0x000fe40000004100 */
        /* <DEDUP_REMOVED lines=9> */
[----:B------:R-:W-:Y:S01]  /*39d0*/  F2FP.F16.E4M3.UNPACK_B R38, R13 ;  /* 0x0000000dff26723e */ /* 0x000fe200020006ff */
        /* <DEDUP_REMOVED lines=8> */
[----:B------:R-:W-:Y:S01]  /*3a60*/  F2FP.F16.E4M3.UNPACK_B R30, R10.H1 ;  /* 0x0000000aff1e723e */ /* 0x000fe200030006ff */
[----:B------:R-:W-:Y:S01]  /*3a70*/  HADD2.F32 R31, -RZ, R31.H1_H1 ;  /* 0x3000001fff1f7230 */ /* 0x000fe20000004100 */
[----:B------:R-:W-:Y:S01]  /*3a80*/  F2FP.SATFINITE.E4M3.F32.PACK_AB_MERGE_C R28, R40, R37, RZ ;  /* 0x00000025281c723e */ /* 0x000fe200048070ff */
[----:B------:R-:W-:Y:S01]  /*3a90*/  HADD2.F32 R41, -RZ, R39.H1_H1 ;  /* 0x30000027ff297230 */ /* 0x000fe20000004100 */
[-C--:B------:R-:W-:Y:S01]  /*3aa0*/  F2FP.F16.E4M3.UNPACK_B R35, R12.reuse ;  /* 0x0000000cff23723e */ /* 0x080fe200020006ff */
[----:B------:R-:W-:Y:S01]  /*3ab0*/  HADD2.F32 R13, -RZ, R30.H1_H1 ;  /* 0x3000001eff0d7230 */ /* 0x000fe20000004100 */
[----:B------:R-:W-:Y:S01]  /*3ac0*/  F2FP.F16.E4M3.UNPACK_B R36, R12.H1 ;  /* 0x0000000cff24723e */ /* 0x000fe200030006ff */
[----:B------:R-:W-:Y:S02]  /*3ad0*/  HADD2.F32 R40, -RZ, R38.H1_H1 ;  /* 0x30000026ff287230 */ /* 0x000fe40000004100 */
[----:B------:R-:W-:Y:S01]  /*3ae0*/  FMUL.FTZ R43, R31, R41 ;  /* 0x000000291f2b7220 */ /* 0x000fe20000410000 */
[----:B------:R-:W-:-:S02]  /*3af0*/  HADD2.F32 R30, -RZ, R30.H0_H0 ;  /* 0x2000001eff1e7230 */ /* 0x000fc40000004100 */
[----:B------:R-:W-:Y:S01]  /*3b00*/  FMUL.FTZ R42, R34, R41 ;  /* 0x00000029222a7220 */ /* 0x000fe20000410000 */
[----:B------:R-:W-:Y:S02]  /*3b10*/  HADD2.F32 R12, -RZ, R35.H1_H1 ;  /* 0x30000023ff0c7230 */ /* 0x000fe40000004100 */
[CC--:B------:R-:W-:Y:S01]  /*3b20*/  FMUL.FTZ R41, R13.reuse, R40.reuse ;  /* 0x000000280d297220 */ /* 0x0c0fe20000410000 */
[----:B------:R-:W-:Y:S01]  /*3b30*/  F2FP.F16.E4M3.UNPACK_B R11, R11 ;  /* 0x0000000bff0b723e */ /* 0x000fe200020006ff */
[C---:B------:R-:W-:Y:S01]  /*3b40*/  FMUL.FTZ R40, R30.reuse, R40 ;  /* 0x000000281e287220 */ /* 0x040fe20000410000 */
[----:B------:R-:W-:Y:S01]  /*3b50*/  F2FP.F16.E4M3.UNPACK_B R10, R10 ;  /* 0x0000000aff0a723e */ /* 0x000fe200020006ff */
[-C--:B------:R-:W-:Y:S01]  /*3b60*/  FFMA.FTZ R41, R30, R12.reuse, -R41 ;  /* 0x0000000c1e297223 */ /* 0x080fe20000010829 */
[----:B------:R-:W-:Y:S02]  /*3b70*/  HADD2.F32 R37, -RZ, R36.H1_H1 ;  /* 0x30000024ff257230 */ /* 0x000fe40000004100 */
[----:B------:R-:W-:Y:S01]  /*3b80*/  FFMA.FTZ R40, R13, R12, R40 ;  /* 0x0000000c0d287223 */ /* 0x000fe20000010028 */
[--C-:B------:R-:W-:Y:S01]  /*3b90*/  HADD2.F32 R12, -RZ, R11.reuse.H0_H0 ;  /* 0x2000000bff0c7230 */ /* 0x100fe20000004100 */
[----:B------:R-:W-:Y:S01]  /*3ba0*/  F2FP.SATFINITE.E4M3.F32.PACK_AB_MERGE_C R9, R9, R8, R28 ;  /* 0x000000080909723e */ /* 0x000fe2000480701c */
[----:B------:R-:W-:-:S02]  /*3bb0*/  HADD2.F32 R13, -RZ, R11.H1_H1 ;  /* 0x3000000bff0d7230 */ /* 0x000fc40000004100 */
[-C--:B------:R-:W-:Y:S01]  /*3bc0*/  FFMA.FTZ R43, R34, R37.reuse, -R43 ;  /* 0x00000025222b7223 */ /* 0x080fe2000001082b */
[--C-:B------:R-:W-:Y:S02]  /*3bd0*/  HADD2.F32 R11, -RZ, R10.reuse.H0_H0 ;  /* 0x2000000aff0b7230 */ /* 0x100fe40000004100 */
[----:B------:R-:W-:Y:S01]  /*3be0*/  FFMA.FTZ R42, R31, R37, R42 ;  /* 0x000000251f2a7223 */ /* 0x000fe2000001002a */
[----:B------:R-:W-:Y:S01]  /*3bf0*/  HADD2.F32 R39, -RZ, R39.H0_H0 ;  /* 0x20000027ff277230 */ /* 0x000fe20000004100 */
[----:B------:R-:W-:Y:S01]  /*3c00*/  F2FP.SATFINITE.E4M3.F32.PACK_AB_MERGE_C R40, R40, R41, RZ ;  /* 0x000000292828723e */ /* 0x000fe200048070ff */
[----:B------:R-:W-:Y:S01]  /*3c10*/  HADD2.F32 R10, -RZ, R10.H1_H1 ;  /* 0x3000000aff0a7230 */ /* 0x000fe20000004100 */
[----:B------:R-:W-:Y:S01]  /*3c20*/  F2FP.SATFINITE.E4M3.F32.PACK_AB_MERGE_C R8, R15, R14, R29 ;  /* 0x0000000e0f08723e */ /* 0x000fe2000480701d */
[----:B------:R-:W-:Y:S02]  /*3c30*/  HADD2.F32 R38, -RZ, R38.H0_H0 ;  /* 0x20000026ff267230 */ /* 0x000fe40000004100 */
[----:B------:R-:W-:Y:S01]  /*3c40*/  FMUL.FTZ R37, R13, R39 ;  /* 0x000000270d257220 */ /* 0x000fe20000410000 */
[----:B------:R-:W-:-:S02]  /*3c50*/  HADD2.F32 R36, -RZ, R36.H0_H0 ;  /* 0x20000024ff247230 */ /* 0x000fc40000004100 */
[----:B------:R-:W-:Y:S01]  /*3c60*/  FMUL.FTZ R34, R12, R39 ;  /* 0x000000270c227220 */ /* 0x000fe20000410000 */
[----:B------:R-:W-:Y:S02]  /*3c70*/  HADD2.F32 R35, -RZ, R35.H0_H0 ;  /* 0x20000023ff237230 */ /* 0x000fe40000004100 */
[-C--:B------:R-:W-:Y:S01]  /*3c80*/  FMUL.FTZ R30, R10, R38.reuse ;  /* 0x000000260a1e7220 */ /* 0x080fe20000410000 */
[----:B------:R-:W-:Y:S01]  /*3c90*/  FMUL.FTZ R31, R11, R38 ;  /* 0x000000260b1f7220 */ /* 0x000fe20000410000 */
[-C--:B------:R-:W-:Y:S01]  /*3ca0*/  FFMA.FTZ R37, R12, R36.reuse, -R37 ;  /* 0x000000240c257223 */ /* 0x080fe20000010825 */
[----:B------:R-:W-:Y:S01]  /*3cb0*/  FFMA.FTZ R34, R13, R36, R34 ;  /* 0x000000240d227223 */ /* 0x000fe20000010022 */
[-C--:B------:R-:W-:Y:S01]  /*3cc0*/  FFMA.FTZ R30, R11, R35.reuse, -R30 ;  /* 0x000000230b1e7223 */ /* 0x080fe2000001081e */
[----:B------:R-:W-:Y:S01]  /*3cd0*/  FFMA.FTZ R31, R10, R35, R31 ;  /* 0x000000230a1f7223 */ /* 0x000fe2000001001f */
[----:B------:R-:W-:-:S04]  /*3ce0*/  F2FP.SATFINITE.E4M3.F32.PACK_AB_MERGE_C R42, R42, R43, RZ ;  /* 0x0000002b2a2a723e */ /* 0x000fc800048070ff */
[----:B------:R-:W-:Y:S02]  /*3cf0*/  F2FP.SATFINITE.E4M3.F32.PACK_AB_MERGE_C R10, R31, R30, R40 ;  /* 0x0000001e1f0a723e */ /* 0x000fe40004807028 */
[----:B------:R-:W-:-:S07]  /*3d00*/  F2FP.SATFINITE.E4M3.F32.PACK_AB_MERGE_C R11, R34, R37, R42 ;  /* 0x00000025220b723e */ /* 0x000fce000480702a */
.L_x_342:
[----:B------:R-:W-:Y:S05]  /*3d10*/  BSYNC B1 ;  /* 0x0000000000017941 */ /* 0x000fea0003800000 */
.L_x_341:
[----:B------:R3:W-:Y:S01]  /*3d20*/  STG.E.128 desc[UR42][R32.64+0x40], R8 ;  /* 0x0000400820007986 */ /* 0x0007e2000c101d2a */
[----:B------:R-:W-:Y:S05]  /*3d30*/  BRA `(.L_x_332) ;  /* 0x0000002000f47947 */ /* 0x000fea0003800000 */
.L_x_326:
[----:B------:R-:W-:Y:S01]  /*3d40*/  ISETP.GE.AND P4, PT, R22, R85, PT ;  /* 0x000000551600720c */ /* 0x000fe20003f86270 */
[----:B------:R-:W-:Y:S01]  /*3d50*/  BSSY B1, `(.L_x_343) ;  /* 0x000001a000017945 */ /* 0x000fe20003800000 */
[----:B------:R-:W-:Y:S02]  /*3d60*/  CS2R R10, SRZ ;  /* 0x00000000000a7805 */ /* 0x000fe4000001ff00 */
[----:B------:R-:W-:Y:S02]  /*3d70*/  CS2R R8, SRZ ;  /* 0x0000000000087805 */ /* 0x000fe4000001ff00 */
[----:B------:R-:W-:Y:S02]  /*3d80*/  CS2R R14, SRZ ;  /* 0x00000000000e7805 */ /* 0x000fe4000001ff00 */
[----:B------:R-:W-:Y:S02]  /*3d90*/  CS2R R12, SRZ ;  /* 0x00000000000c7805 */ /* 0x000fe4000001ff00 */
[----:B------:R-:W-:-:S02]  /*3da0*/  CS2R R30, SRZ ;  /* 0x00000000001e7805 */ /* 0x000fc4000001ff00 */
[----:B------:R-:W-:Y:S02]  /*3db0*/  CS2R R28, SRZ ;  /* 0x00000000001c7805 */ /* 0x000fe4000001ff00 */
[----:B------:R-:W-:Y:S02]  /*3dc0*/  CS2R R34, SRZ ;  /* 0x0000000000227805 */ /* 0x000fe4000001ff00 */
[----:B------:R-:W-:Y:S01]  /*3dd0*/  CS2R R32, SRZ ;  /* 0x0000000000207805 */ /* 0x000fe2000001ff00 */
[----:B------:R-:W-:Y:S06]  /*3de0*/  @P4 BRA `(.L_x_344) ;  /* 0x0000000000404947 */ /* 0x000fec0003800000 */
[----:B------:R-:W-:Y:S01]  /*3df0*/  ULDC.64 UR4, c[0x0][0x3e8] ;  /* 0x0000fa0000047ab9 */ /* 0x000fe20000000a00 */
[----:B------:R-:W-:Y:S01]  /*3e00*/  ULDC.64 UR6, c[0x0][0x400] ;  /* 0x0001000000067ab9 */ /* 0x000fe20000000a00 */
[----:B------:R-:W-:Y:S02]  /*3e10*/  IADD3 R40, P3, P5, R52, UR4, R40 ;  /* 0x0000000434287c10 */ /* 0x000fe4000fd7e028 */
[----:B------:R-:W-:Y:S02]  /*3e20*/  CS2R R10, SRZ ;  /* 0x00000000000a7805 */ /* 0x000fe4000001ff00 */
[----:B------:R-:W-:Y:S02]  /*3e30*/  CS2R R8, SRZ ;  /* 0x0000000000087805 */ /* 0x000fe4000001ff00 */
[----:B------:R-:W-:Y:S02]  /*3e40*/  CS2R R30, SRZ ;  /* 0x00000000001e7805 */ /* 0x000fe4000001ff00 */
[----:B------:R-:W-:-:S02]  /*3e50*/  IADD3.X R41, R21, UR5, R42, P3, P5 ;  /* 0x0000000515297c10 */ /* 0x000fc40009fea42a */
[----:B------:R-:W-:Y:S02]  /*3e60*/  CS2R R28, SRZ ;  /* 0x00000000001c7805 */ /* 0x000fe4000001ff00 */
[----:B------:R-:W-:-:S04]  /*3e70*/  IADD3 R38, P3, P5, R48, UR6, R38 ;  /* 0x0000000630267c10 */ /* 0x000fc8000fd7e026 */
[----:B------:R-:W-:Y:S02]  /*3e80*/  IADD3.X R39, R5, UR7, R43, P3, P5 ;  /* 0x0000000705277c10 */ /* 0x000fe40009fea42b */
[-C--:B------:R-:W-:Y:S02]  /*3e90*/  ISETP.GE.AND P3, PT, R18, R87.reuse, PT ;  /* 0x000000571200720c */ /* 0x080fe40003f66270 */
[----:B------:R-:W-:-:S11]  /*3ea0*/  ISETP.GE.AND P5, PT, R81, R87, PT ;  /* 0x000000575100720c */ /* 0x000fd60003fa6270 */
[----:B------:R0:W5:Y:S04]  /*3eb0*/  @!P3 LDG.E.128 R12, desc[UR42][R40.64] ;  /* 0x0000002a280cb981 */ /* 0x000168000c1e1d00 */
[----:B------:R0:W5:Y:S04]  /*3ec0*/  @!P5 LDG.E.128 R8, desc[UR42][R40.64+0x20] ;  /* 0x0000202a2808d981 */ /* 0x000168000c1e1d00 */
[----:B------:R0:W5:Y:S04]  /*3ed0*/  @!P3 LDG.E.128 R32, desc[UR42][R38.64] ;  /* 0x0000002a2620b981 */ /* 0x000168000c1e1d00 */
[----:B------:R0:W5:Y:S02]  /*3ee0*/  @!P5 LDG.E.128 R28, desc[UR42][R38.64+0x20] ;  /* 0x0000202a261cd981 */ /* 0x000164000c1e1d00 */
.L_x_344:
[----:B------:R-:W-:Y:S05]  /*3ef0*/  BSYNC B1 ;  /* 0x0000000000017941 */ /* 0x000fea0003800000 */
.L_x_343:
[----:B------:R-:W-:Y:S01]  /*3f00*/  UISETP.NE.AND UP0, UPT, UR36, 0x3, UPT ;  /* 0x000000032400788c */ /* 0x000fe2000bf05270 */
[----:B-----5:R-:W-:Y:S01]  /*3f10*/  IMAD.MOV.U32 R92, RZ, RZ, R10 ;  /* 0x000000ffff5c7224 */ /* 0x020fe200078e000a */
[----:B------:R-:W-:Y:S01]  /*3f20*/  MOV R89, R28 ;  /* 0x0000001c00597202 */ /* 0x000fe20000000f00 */
[----:B------:R-:W-:Y:S02]  /*3f30*/  IMAD.MOV.U32 R91, RZ, RZ, R8 ;  /* 0x000000ffff5b7224 */ /* 0x000fe400078e0008 */
[----:B------:R-:W-:Y:S01]  /*3f40*/  IMAD.MOV.U32 R99, RZ, RZ, R14 ;  /* 0x000000ffff637224 */ /* 0x000fe200078e000e */
[----:B------:R-:W-:Y:S01]  /*3f50*/  PLOP3.LUT P3, PT, PT, PT, UP0, 0x80, 0x0 ;  /* 0x000000000000781c */ /* 0x000fe20003f6f008 */
[----:B------:R-:W-:Y:S02]  /*3f60*/  IMAD.MOV.U32 R96, RZ, RZ, R12 ;  /* 0x000000ffff607224 */ /* 0x000fe400078e000c */
[----:B------:R-:W-:Y:S02]  /*3f70*/  IMAD.MOV.U32 R90, RZ, RZ, R30 ;  /* 0x000000ffff5a7224 */ /* 0x000fe400078e001e */
[----:B------:R-:W-:-:S02]  /*3f80*/  IMAD.MOV.U32 R98, RZ, RZ, R34 ;  /* 0x000000ffff627224 */ /* 0x000fc400078e0022 */
[----:B------:R-:W-:-:S06]  /*3f90*/  IMAD.MOV.U32 R97, RZ, RZ, R32 ;  /* 0x000000ffff617224 */ /* 0x000fcc00078e0020 */
[----:B------:R-:W-:Y:S05]  /*3fa0*/  @!P3 BRA `(.L_x_345) ;  /* 0x000000000004b947 */ /* 0x000fea0003800000 */
[----:B------:R-:W-:Y:S01]  /*3fb0*/  BPT.TRAP 0x1 ;  /* 0x000000040000795c */ /* 0x000fe20000300000 */
.L_x_345:
[----:B------:R-:W-:Y:S01]  /*3fc0*/  IMAD R83, R17, 0x8, R16 ;  /* 0x0000000811537824 */ /* 0x000fe200078e0210 */
[----:B------:R-:W-:Y:S01]  /*3fd0*/  SHF.L.U32 R86, R23, 0x1f, RZ ;  /* 0x0000001f17567819 */ /* 0x000fe200000006ff */
[----:B------:R-:W-:Y:S03]  /*3fe0*/  BSSY B1, `(.L_x_346) ;  /* 0x0000003000017945 */ /* 0x000fe60003800000 */
[----:B------:R-:W1:Y:S02]  /*3ff0*/  SYNCS.PHASECHK.TRANS64.TRYWAIT P5, [R83+URZ+0x19c90], R86 ;  /* 0x019c9056530075a7 */ /* 0x000e6400080a017f */
[----:B-1----:R-:W-:Y:S05]  /*4000*/  @!P5 BRA `(.L_x_347) ;  /* 0x000001500060d947 */ /* 0x002fea0003800000 */
.L_x_572:
[----:B------:R-:W-:Y:S05]  /*4010*/  BSYNC B1 ;  /* 0x0000000000017941 */ /* 0x000fea0003800000 */
.L_x_346:
[----:B------:R-:W-:Y:S05]  /*4020*/  @P4 BRA `(.L_x_332) ;  /* 0x0000002000384947 */ /* 0x000fea0003800000 */
[----:B------:R-:W2:Y:S01]  /*4030*/  LDC R93, c[0x0][0x2f4] ;  /* 0x0000bd00ff5d7b82 */ /* 0x000ea20000000800 */
[----:B------:R-:W-:Y:S01]  /*4040*/  ISETP.NE.AND P4, PT, R60, RZ, PT ;  /* 0x000000ff3c00720c */ /* 0x000fe20003f85270 */
[----:B------:R-:W-:Y:S01]  /*4050*/  ULDC.64 UR4, c[0x0][0x300] ;  /* 0x0000c00000047ab9 */ /* 0x000fe20000000a00 */
[----:B0-----:R-:W-:Y:S01]  /*4060*/  SHF.R.S32.HI R38, RZ, 0x1f, R22 ;  /* 0x0000001fff267819 */ /* 0x001fe20000011416 */
[----:B------:R-:W-:Y:S01]  /*4070*/  IMAD.MOV.U32 R78, RZ, RZ, R36 ;  /* 0x000000ffff4e7224 */ /* 0x000fe200078e0024 */
[----:B------:R-:W-:Y:S03]  /*4080*/  BSSY B1, `(.L_x_348) ;  /* 0x00000fc000017945 */ /* 0x000fe60003800000 */
[----:B------:R-:W-:Y:S02]  /*4090*/  IMAD R37, R38, UR4, RZ ;  /* 0x0000000426257c24 */ /* 0x000fe4000f8e02ff */
[----:B------:R-:W-:-:S04]  /*40a0*/  IMAD.WIDE.U32 R78, R22, UR4, R78 ;  /* 0x00000004164e7c25 */ /* 0x000fc8000f8e004e */
[----:B------:R-:W-:-:S04]  /*40b0*/  IMAD R37, R22, UR5, R37 ;  /* 0x0000000516257c24 */ /* 0x000fc8000f8e0225 */
[----:B------:R-:W-:Y:S02]  /*40c0*/  IMAD.IADD R94, R37, 0x1, R79 ;  /* 0x00000001255e7824 */ /* 0x000fe400078e024f */
[----:B--2---:R-:W-:Y:S01]  /*40d0*/  IMAD.IADD R95, R93, 0x1, -R61 ;  /* 0x000000015d5f7824 */ /* 0x004fe200078e0a3d */
[----:B------:R-:W-:Y:S06]  /*40e0*/  @!P4 BRA `(.L_x_349) ;  /* 0x0000000c00d4c947 */ /* 0x000fec0003800000 */
[----:B------:R-:W2:Y:S01]  /*40f0*/  LDL R38, [R1+0x14] ;  /* 0x0000140001267983 */ /* 0x000ea20000100800 */
[----:B------:R-:W-:Y:S01]  /*4100*/  SEL R36, R61, R95, !P0 ;  /* 0x0000005f3d247207 */ /* 0x000fe20004000000 */
[----:B------:R-:W-:Y:S01]  /*4110*/  BSSY B2, `(.L_x_350) ;  /* 0x00000e9000027945 */ /* 0x000fe20003800000 */
[----:B------:R-:W-:Y:S02]  /*4120*/  SHF.R.U32.HI R39, RZ, 0x3, R156 ;  /* 0x00000003ff277819 */ /* 0x000fe4000001169c */
[----:B------:R-:W-:Y:S02]  /*4130*/  SHF.R.S32.HI R37, RZ, 0x1f, R36 ;  /* 0x0000001fff257819 */ /* 0x000fe40000011424 */
[----:B------:R-:W-:Y:S02]  /*4140*/  IADD3 R102, P4, P5, R58, R78, R20 ;  /* 0x0000004e3a667210 */ /* 0x000fe40007d9e014 */
[----:B------:R-:W-:Y:S02]  /*4150*/  LEA.HI R37, R37, R36, RZ, 0x5 ;  /* 0x0000002425257211 */ /* 0x000fe400078f28ff */
[----:B------:R-:W-:-:S02]  /*4160*/  IADD3.X R100, R75, R94, R4, P4, P5 ;  /* 0x0000005e4b647210 */ /* 0x000fc400027ea404 */
[----:B------:R-:W-:Y:S02]  /*4170*/  SHF.R.S32.HI R36, RZ, 0x5, R37 ;  /* 0x00000005ff247819 */ /* 0x000fe40000011425 */
[----:B------:R-:W-:Y:S02]  /*4180*/  ISETP.GE.AND P5, PT, R18, R87, PT ;  /* 0x000000571200720c */ /* 0x000fe40003fa6270 */
[----:B------:R-:W-:-:S04]  /*4190*/  LEA.HI.SX32 R36, R73, R36, 0x1c ;  /* 0x0000002449247211 */ /* 0x000fc800078fe2ff */
[C---:B------:R-:W-:Y:S01]  /*41a0*/  LEA.HI R37, R36.reuse, R36, RZ, 0x1 ;  /* 0x0000002424257211 */ /* 0x040fe200078f08ff */
[----:B------:R-:W-:-:S04]  /*41b0*/  IMAD.SHL.U32 R101, R36, 0x10, RZ ;  /* 0x0000001024657824 */ /* 0x000fc800078e00ff */
[----:B------:R-:W-:Y:S01]  /*41c0*/  IMAD.SHL.U32 R37, R37, 0x800, RZ ;  /* 0x0000080025257824 */ /* 0x000fe200078e00ff */
[----:B------:R-:W-:Y:S02]  /*41d0*/  LOP3.LUT R36, R156, 0x10, R101, 0xf8, !PT ;  /* 0x000000109c247812 */ /* 0x000fe400078ef865 */
[----:B------:R-:W-:Y:S02]  /*41e0*/  ISETP.GE.AND P4, PT, R101, R93, PT ;  /* 0x0000005d6500720c */ /* 0x000fe40003f86270 */
[----:B------:R-:W-:Y:S02]  /*41f0*/  LOP3.LUT R37, R37, 0xfffff000, RZ, 0xc0, !PT ;  /* 0xfffff00025257812 */ /* 0x000fe400078ec0ff */
[----:B------:R-:W-:-:S04]  /*4200*/  LOP3.LUT R36, R36, R39, RZ, 0x3c, !PT ;  /* 0x0000002724247212 */ /* 0x000fc800078e3cff */
[----:B--2---:R-:W-:Y:S01]  /*4210*/  IADD3 R36, R36, R37, R38 ;  /* 0x0000002524247210 */ /* 0x004fe20007ffe026 */
[----:B------:R-:W-:-:S04]  /*4220*/  IMAD R37, R17, 0x3000, R71 ;  /* 0x0000300011257824 */ /* 0x000fc800078e0247 */
[----:B------:R-:W-:Y:S02]  /*4230*/  IMAD R39, R17, 0x3000, R36 ;  /* 0x0000300011277824 */ /* 0x000fe400078e0224 */
[C---:B------:R-:W-:Y:S02]  /*4240*/  IMAD.IADD R37, R16.reuse, 0x1, R37 ;  /* 0x0000000110257824 */ /* 0x040fe400078e0225 */
[----:B------:R-:W-:-:S04]  /*4250*/  IMAD.IADD R40, R16, 0x1, R39 ;  /* 0x0000000110287824 */ /* 0x000fc800078e0227 */
[----:B------:R-:W0:Y:S04]  /*4260*/  LDS.128 R36, [R37+0x13800] ;  /* 0x0138000025247984 */ /* 0x000e280000000c00 */
[----:B------:R-:W2:Y:S01]  /*4270*/  LDS.128 R40, [R40+0x13800] ;  /* 0x0138000028287984 */ /* 0x000ea20000000c00 */
[----:B------:R-:W-:Y:S05]  /*4280*/  @P5 BRA `(.L_x_351) ;  /* 0x0000000c00445947 */ /* 0x000fea0003800000 */
[----:B------:R-:W-:Y:S02]  /*4290*/  SHF.R.U32.HI R14, RZ, 0x8, R33 ;  /* 0x00000008ff0e7819 */ /* 0x000fe40000011621 */
[----:B------:R-:W-:Y:S02]  /*42a0*/  SHF.R.U32.HI R12, RZ, 0x8, R13 ;  /* 0x00000008ff0c7819 */ /* 0x000fe4000001160d */
[----:B------:R-:W-:Y:S01]  /*42b0*/  SHF.R.U32.HI R34, RZ, 0x10, R33 ;  /* 0x00000010ff227819 */ /* 0x000fe20000011621 */
[----:B------:R-:W-:Y:S01]  /*42c0*/  IMAD.SHL.U32 R14, R14, 0x100, RZ ;  /* 0x000001000e0e7824 */ /* 0x000fe200078e00ff */
[----:B------:R-:W-:Y:S02]  /*42d0*/  LOP3.LUT R33, R33, 0xff0000ff, RZ, 0xc0, !PT ;  /* 0xff0000ff21217812 */ /* 0x000fe400078ec0ff */
[----:B------:R-:W-:Y:S01]  /*42e0*/  SHF.R.U32.HI R32, RZ, 0x10, R13 ;  /* 0x00000010ff207819 */ /* 0x000fe2000001160d */
[----:B------:R-:W-:Y:S01]  /*42f0*/  IMAD.U32 R34, R34, 0x10000, RZ ;  /* 0x0001000022227824 */ /* 0x000fe200078e00ff */
[----:B------:R-:W-:-:S02]  /*4300*/  LOP3.LUT R13, R13, 0xff0000ff, RZ, 0xc0, !PT ;  /* 0xff0000ff0d0d7812 */ /* 0x000fc400078ec0ff */
[----:B------:R-:W-:Y:S02]  /*4310*/  SHF.L.U32 R12, R12, 0x8, RZ ;  /* 0x000000080c0c7819 */ /* 0x000fe400000006ff */
[----:B------:R-:W-:Y:S02]  /*4320*/  LOP3.LUT R33, R33, 0xff00, R14, 0xf8, !PT ;  /* 0x0000ff0021217812 */ /* 0x000fe400078ef80e */
[----:B------:R-:W-:Y:S01]  /*4330*/  LOP3.LUT R13, R13, 0xff00, R12, 0xf8, !PT ;  /* 0x0000ff000d0d7812 */ /* 0x000fe200078ef80c */
[----:B------:R-:W-:Y:S01]  /*4340*/  IMAD.U32 R12, R32, 0x10000, RZ ;  /* 0x00010000200c7824 */ /* 0x000fe200078e00ff */
[----:B------:R-:W-:Y:S02]  /*4350*/  LOP3.LUT R34, R33, 0xff0000, R34, 0xf8, !PT ;  /* 0x00ff000021227812 */ /* 0x000fe400078ef822 */
[----:B--2---:R-:W-:Y:S02]  /*4360*/  F2FP.F16.E4M3.UNPACK_B R104, R41 ;  /* 0x00000029ff68723e */ /* 0x004fe400020006ff */
[----:B------:R-:W-:-:S02]  /*4370*/  LOP3.LUT R12, R13, 0xff0000, R12, 0xf8, !PT ;  /* 0x00ff00000d0c7812 */ /* 0x000fc400078ef80c */
[----:B------:R-:W-:Y:S01]  /*4380*/  F2FP.F16.E4M3.UNPACK_B R103, R34 ;  /* 0x00000022ff67723e */ /* 0x000fe200020006ff */
[--C-:B------:R-:W-:Y:S01]  /*4390*/  HADD2.F32 R14, -RZ, R104.reuse.H0_H0 ;  /* 0x20000068ff0e7230 */ /* 0x100fe20000004100 */
[----:B0-----:R-:W-:Y:S01]  /*43a0*/  F2FP.F16.E4M3.UNPACK_B R32, R37 ;  /* 0x00000025ff20723e */ /* 0x001fe200020006ff */
[----:B------:R-:W-:Y:S01]  /*43b0*/  HADD2.F32 R104, -RZ, R104.H1_H1 ;  /* 0x30000068ff687230 */ /* 0x000fe20000004100 */
[----:B------:R-:W-:Y:S01]  /*43c0*/  F2FP.F16.E4M3.UNPACK_B R13, R12 ;  /* 0x0000000cff0d723e */ /* 0x000fe200020006ff */
[----:B------:R-:W-:Y:S01]  /*43d0*/  HADD2.F32 R106, -RZ, R103.H0_H0 ;  /* 0x20000067ff6a7230 */ /* 0x000fe20000004100 */
[----:B------:R-:W-:Y:S01]  /*43e0*/  F2FP.F16.E4M3.UNPACK_B R41, R41.H1 ;  /* 0x00000029ff29723e */ /* 0x000fe200030006ff */
[----:B------:R-:W-:Y:S01]  /*43f0*/  HADD2.F32 R33, -RZ, R32.H0_H0 ;  /* 0x20000020ff217230 */ /* 0x000fe20000004100 */
[----:B------:R-:W-:Y:S01]  /*4400*/  F2FP.F16.E4M3.UNPACK_B R34, R34.H1 ;  /* 0x00000022ff22723e */ /* 0x000fe200030006ff */
[----:B------:R-:W-:Y:S02]  /*4410*/  HADD2.F32 R105, -RZ, R13.H0_H0 ;  /* 0x2000000dff697230 */ /* 0x000fe40000004100 */
[----:B------:R-:W-:Y:S01]  /*4420*/  FMUL.FTZ R108, R14, R106 ;  /* 0x0000006a0e6c7220 */ /* 0x000fe20000410000 */
[----:B------:R-:W-:-:S02]  /*4430*/  HADD2.F32 R103, -RZ, R103.H1_H1 ;  /* 0x30000067ff677230 */ /* 0x000fc40000004100 */
[C---:B------:R-:W-:Y:S01]  /*4440*/  FMUL.FTZ R107, R33.reuse, R106 ;  /* 0x0000006a216b7220 */ /* 0x040fe20000410000 */
[----:B------:R-:W-:Y:S02]  /*4450*/  HADD2.F32 R32, -RZ, R32.H1_H1 ;  /* 0x30000020ff207230 */ /* 0x000fe40000004100 */
[-C--:B------:R-:W-:Y:S01]  /*4460*/  FFMA.FTZ R33, R33, R105.reuse, -R108 ;  /* 0x0000006921217223 */ /* 0x080fe2000001086c */
[----:B------:R-:W-:Y:S02]  /*4470*/  HADD2.F32 R13, -RZ, R13.H1_H1 ;  /* 0x3000000dff0d7230 */ /* 0x000fe40000004100 */
[----:B------:R-:W-:Y:S01]  /*4480*/  FFMA.FTZ R14, R14, R105, R107 ;  /* 0x000000690e0e7223 */ /* 0x000fe2000001006b */
[-C--:B------:R-:W-:Y:S01]  /*4490*/  FMUL.FTZ R105, R104, R103.reuse ;  /* 0x0000006768697220 */ /* 0x080fe20000410000 */
[C---:B------:R-:W-:Y:S01]  /*44a0*/  FMUL.FTZ R103, R32.reuse, R103 ;  /* 0x0000006720677220 */ /* 0x040fe20000410000 */
[--C-:B------:R-:W-:Y:S02]  /*44b0*/  HADD2.F32 R106, -RZ, R34.reuse.H0_H0 ;  /* 0x20000022ff6a7230 */ /* 0x100fe40000004100 */
[-C--:B------:R-:W-:Y:S01]  /*44c0*/  FFMA.FTZ R32, R32, R13.reuse, -R105 ;  /* 0x0000000d20207223 */ /* 0x080fe20000010869 */
[----:B------:R-:W-:Y:S01]  /*44d0*/  FFMA.FTZ R13, R104, R13, R103 ;  /* 0x0000000d680d7223 */ /* 0x000fe20000010067 */
[----:B------:R-:W-:Y:S01]  /*44e0*/  F2FP.F16.E4M3.UNPACK_B R104, R37.H1 ;  /* 0x00000025ff68723e */ /* 0x000fe200030006ff */
[----:B------:R-:W-:Y:S01]  /*44f0*/  HADD2.F32 R34, -RZ, R34.H1_H1 ;  /* 0x30000022ff227230 */ /* 0x000fe20000004100 */
[----:B------:R-:W-:Y:S01]  /*4500*/  F2FP.F16.E4M3.UNPACK_B R103, R12.H1 ;  /* 0x0000000cff67723e */ /* 0x000fe200030006ff */
[----:B------:R-:W-:-:S02]  /*4510*/  HADD2.F32 R12, -RZ, R41.H0_H0 ;  /* 0x20000029ff0c7230 */ /* 0x000fc40000004100 */
[--C-:B------:R-:W-:Y:S02]  /*4520*/  HADD2.F32 R37, -RZ, R104.reuse.H0_H0 ;  /* 0x20000068ff257230 */ /* 0x100fe40000004100 */
[--C-:B------:R-:W-:Y:S02]  /*4530*/  HADD2.F32 R105, -RZ, R103.reuse.H0_H0 ;  /* 0x20000067ff697230 */ /* 0x100fe40000004100 */
[CC--:B------:R-:W-:Y:S01]  /*4540*/  FMUL.FTZ R108, R12.reuse, R106.reuse ;  /* 0x0000006a0c6c7220 */ /* 0x0c0fe20000410000 */
[----:B------:R-:W-:Y:S02]  /*4550*/  HADD2.F32 R104, -RZ, R104.H1_H1 ;  /* 0x30000068ff687230 */ /* 0x000fe40000004100 */
[C---:B------:R-:W-:Y:S01]  /*4560*/  FMUL.FTZ R107, R37.reuse, R106 ;  /* 0x0000006a256b7220 */ /* 0x040fe20000410000 */
[----:B------:R-:W-:Y:S02]  /*4570*/  HADD2.F32 R103, -RZ, R103.H1_H1 ;  /* 0x30000067ff677230 */ /* 0x000fe40000004100 */
[-C--:B------:R-:W-:Y:S01]  /*4580*/  FFMA.FTZ R37, R37, R105.reuse, -R108 ;  /* 0x0000006925257223 */ /* 0x080fe2000001086c */
[----:B------:R-:W-:Y:S01]  /*4590*/  LOP3.LUT R106, R35, 0xff0000ff, RZ, 0xc0, !PT ;  /* 0xff0000ff236a7812 */ /* 0x000fe200078ec0ff */
[----:B------:R-:W-:Y:S01]  /*45a0*/  FFMA.FTZ R12, R12, R105, R107 ;  /* 0x000000690c0c7223 */ /* 0x000fe2000001006b */
[----:B------:R-:W-:Y:S01]  /*45b0*/  HADD2.F32 R105, -RZ, R41.H1_H1 ;  /* 0x30000029ff697230 */ /* 0x000fe20000004100 */
[----:B------:R-:W-:-:S04]  /*45c0*/  SHF.R.U32.HI R107, RZ, 0x8, R15 ;  /* 0x00000008ff6b7819 */ /* 0x000fc8000001160f */
[-C--:B------:R-:W-:Y:S01]  /*45d0*/  FMUL.FTZ R41, R105, R34.reuse ;  /* 0x0000002269297220 */ /* 0x080fe20000410000 */
[----:B------:R-:W-:-:S03]  /*45e0*/  FMUL.FTZ R34, R104, R34 ;  /* 0x0000002268227220 */ /* 0x000fc60000410000 */
[-C--:B------:R-:W-:Y:S01]  /*45f0*/  FFMA.FTZ R41, R104, R103.reuse, -R41 ;  /* 0x0000006768297223 */ /* 0x080fe20000010829 */
[----:B------:R-:W-:Y:S01]  /*4600*/  FFMA.FTZ R34, R105, R103, R34 ;  /* 0x0000006769227223 */ /* 0x000fe20000010022 */
[----:B------:R-:W-:Y:S02]  /*4610*/  SHF.R.U32.HI R105, RZ, 0x8, R35 ;  /* 0x00000008ff697819 */ /* 0x000fe40000011623 */
[----:B------:R-:W-:Y:S02]  /*4620*/  SHF.R.U32.HI R103, RZ, 0x10, R15 ;  /* 0x00000010ff677819 */ /* 0x000fe4000001160f */
[----:B------:R-:W-:Y:S01]  /*4630*/  LOP3.LUT R104, R15, 0xff0000ff, RZ, 0xc0, !PT ;  /* 0xff0000ff0f687812 */ /* 0x000fe200078ec0ff */
[----:B------:R-:W-:Y:S01]  /*4640*/  IMAD.SHL.U32 R105, R105, 0x100, RZ ;  /* 0x0000010069697824 */ /* 0x000fe200078e00ff */
[----:B------:R-:W-:Y:S01]  /*4650*/  SHF.R.U32.HI R15, RZ, 0x10, R35 ;  /* 0x00000010ff0f7819 */ /* 0x000fe20000011623 */
[----:B------:R-:W-:Y:S01]  /*4660*/  IMAD.SHL.U32 R35, R107, 0x100, RZ ;  /* 0x000001006b237824 */ /* 0x000fe200078e00ff */
[----:B------:R-:W-:Y:S01]  /*4670*/  F2FP.SATFINITE.E4M3.F32.PACK_AB_MERGE_C R37, R41, R37, RZ ;  /* 0x000000252925723e */ /* 0x000fe200048070ff */
[----:B------:R-:W-:Y:S01]  /*4680*/  IMAD.U32 R103, R103, 0x10000, RZ ;  /* 0x0001000067677824 */ /* 0x000fe200078e00ff */
[----:B------:R-:W-:-:S02]  /*4690*/  LOP3.LUT R106, R106, 0xff00, R105, 0xf8, !PT ;  /* 0x0000ff006a6a7812 */ /* 0x000fc400078ef869 */
[----:B------:R-:W-:Y:S01]  /*46a0*/  LOP3.LUT R104, R104, 0xff00, R35, 0xf8, !PT ;  /* 0x0000ff0068687812 */ /* 0x000fe200078ef823 */
[----:B------:R-:W-:Y:S01]  /*46b0*/  IMAD.U32 R35, R15, 0x10000, RZ ;  /* 0x000100000f237824 */ /* 0x000fe200078e00ff */
[----:B------:R-:W-:Y:S02]  /*46c0*/  F2FP.F16.E4M3.UNPACK_B R41, R36.H1 ;  /* 0x00000024ff29723e */ /* 0x000fe400030006ff */
[----:B------:R-:W-:Y:S01]  /*46d0*/  LOP3.LUT R15, R104, 0xff0000, R103, 0xf8, !PT ;  /* 0x00ff0000680f7812 */ /* 0x000fe200078ef867 */
[----:B------:R-:W-:Y:S01]  /*46e0*/  IMAD.MOV.U32 R104, RZ, RZ, R39 ;  /* 0x000000ffff687224 */ /* 0x000fe200078e0027 */
[----:B------:R-:W-:Y:S02]  /*46f0*/  LOP3.LUT R35, R106, 0xff0000, R35, 0xf8, !PT ;  /* 0x00ff00006a237812 */ /* 0x000fe400078ef823 */
[----:B------:R-:W-:Y:S02]  /*4700*/  F2FP.F16.E4M3.UNPACK_B R39, R43 ;  /* 0x0000002bff27723e */ /* 0x000fe400020006ff */
[----:B------:R-:W-:-:S02]  /*4710*/  F2FP.F16.E4M3.UNPACK_B R105, R35 ;  /* 0x00000023ff69723e */ /* 0x000fc400020006ff */
[----:B------:R-:W-:Y:S01]  /*4720*/  F2FP.F16.E4M3.UNPACK_B R103, R104 ;  /* 0x00000068ff67723e */ /* 0x000fe200020006ff */
[----:B------:R-:W-:Y:S01]  /*4730*/  HADD2.F32 R107, -RZ, R39.H0_H0 ;  /* 0x20000027ff6b7230 */ /* 0x000fe20000004100 */
        /* <DEDUP_REMOVED lines=9> */
[----:B------:R-:W-:Y:S01]  /*47d0*/  HADD2.F32 R105, -RZ, R105.H1_H1 ;  /* 0x30000069ff697230 */ /* 0x000fe20000004100 */
[----:B------:R-:W-:Y:S01]  /*47e0*/  F2FP.F16.E4M3.UNPACK_B R104, R104.H1 ;  /* 0x00000068ff68723e */ /* 0x000fe200030006ff */
[----:B------:R-:W-:Y:S02]  /*47f0*/  HADD2.F32 R103, -RZ, R103.H1_H1 ;  /* 0x30000067ff677230 */ /* 0x000fe40000004100 */
[-C--:B------:R-:W-:Y:S01]  /*4800*/  FFMA.FTZ R109, R107, R108.reuse, R109 ;  /* 0x0000006c6b6d7223 */ /* 0x080fe2000001006d */
[----:B------:R-:W-:Y:S02]  /*4810*/  HADD2.F32 R106, -RZ, R106.H1_H1 ;  /* 0x3000006aff6a7230 */ /* 0x000fe40000004100 */
[-C--:B------:R-:W-:Y:S01]  /*4820*/  FMUL.FTZ R107, R39, R105.reuse ;  /* 0x00000069276b7220 */ /* 0x080fe20000410000 */
[----:B------:R-:W-:Y:S01]  /*4830*/  FFMA.FTZ R111, R110, R108, -R111 ;  /* 0x0000006c6e6f7223 */ /* 0x000fe2000001086f */
[C---:B------:R-:W-:Y:S01]  /*4840*/  FMUL.FTZ R105, R103.reuse, R105 ;  /* 0x0000006967697220 */ /* 0x040fe20000410000 */
[----:B------:R-:W-:Y:S01]  /*4850*/  F2FP.F16.E4M3.UNPACK_B R15, R15.H1 ;  /* 0x0000000fff0f723e */ /* 0x000fe200030006ff */
[----:B------:R-:W-:Y:S01]  /*4860*/  FFMA.FTZ R103, R103, R106, -R107 ;  /* 0x0000006a67677223 */ /* 0x000fe2000001086b */
[----:B------:R-:W-:-:S02]  /*4870*/  HADD2.F32 R107, -RZ, R35.H0_H0 ;  /* 0x20000023ff6b7230 */ /* 0x000fc40000004100 */
[----:B------:R-:W-:Y:S01]  /*4880*/  FFMA.FTZ R39, R39, R106, R105 ;  /* 0x0000006a27277223 */ /* 0x000fe20000010069 */
[----:B------:R-:W-:Y:S01]  /*4890*/  HADD2.F32 R105, -RZ, R43.H0_H0 ;  /* 0x2000002bff697230 */ /* 0x000fe20000004100 */
[----:B------:R-:W-:Y:S01]  /*48a0*/  F2FP.F16.E4M3.UNPACK_B R36, R36 ;  /* 0x00000024ff24723e */ /* 0x000fe200020006ff */
[----:B------:R-:W-:Y:S01]  /*48b0*/  HADD2.F32 R108, -RZ, R104.H0_H0 ;  /* 0x20000068ff6c7230 */ /* 0x000fe20000004100 */
[----:B------:R-:W-:Y:S01]  /*48c0*/  F2FP.SATFINITE.E4M3.F32.PACK_AB_MERGE_C R12, R34, R12, RZ ;  /* 0x0000000c220c723e */ /* 0x000fe200048070ff */
[----:B------:R-:W-:Y:S02]  /*48d0*/  HADD2.F32 R106, -RZ, R15.H0_H0 ;  /* 0x2000000fff6a7230 */ /* 0x000fe40000004100 */
[-C--:B------:R-:W-:Y:S01]  /*48e0*/  FMUL.FTZ R110, R105, R107.reuse ;  /* 0x0000006b696e7220 */ /* 0x080fe20000410000 */
[----:B------:R-:W-:Y:S02]  /*48f0*/  HADD2.F32 R43, -RZ, R43.H1_H1 ;  /* 0x3000002bff2b7230 */ /* 0x000fe40000004100 */
[----:B------:R-:W-:Y:S01]  /*4900*/  FMUL.FTZ R107, R108, R107 ;  /* 0x0000006b6c6b7220 */ /* 0x000fe20000410000 */
[----:B------:R-:W-:-:S02]  /*4910*/  HADD2.F32 R35, -RZ, R35.H1_H1 ;  /* 0x30000023ff237230 */ /* 0x000fc40000004100 */
[-C--:B------:R-:W-:Y:S01]  /*4920*/  FFMA.FTZ R110, R108, R106.reuse, -R110 ;  /* 0x0000006a6c6e7223 */ /* 0x080fe2000001086e */
[----:B------:R-:W-:Y:S02]  /*4930*/  HADD2.F32 R104, -RZ, R104.H1_H1 ;  /* 0x30000068ff687230 */ /* 0x000fe40000004100 */
[----:B------:R-:W-:Y:S01]  /*4940*/  FFMA.FTZ R107, R105, R106, R107 ;  /* 0x0000006a696b7223 */ /* 0x000fe2000001006b */
[----:B------:R-:W-:Y:S02]  /*4950*/  HADD2.F32 R15, -RZ, R15.H1_H1 ;  /* 0x3000000fff0f7230 */ /* 0x000fe40000004100 */
[C---:B------:R-:W-:Y:S01]  /*4960*/  FMUL.FTZ R105, R43.reuse, R35 ;  /* 0x000000232b697220 */ /* 0x040fe20000410000 */
[----:B------:R-:W-:Y:S01]  /*4970*/  F2FP.SATFINITE.E4M3.F32.PACK_AB_MERGE_C R37, R32, R33, R37 ;  /* 0x000000212025723e */ /* 0x000fe20004807025 */
[C---:B------:R-:W-:Y:S02]  /*4980*/  FMUL.FTZ R106, R104.reuse, R35 ;  /* 0x00000023686a7220 */ /* 0x040fe40000410000 */
[-C--:B------:R-:W-:Y:S01]  /*4990*/  FFMA.FTZ R35, R104, R15.reuse, -R105 ;  /* 0x0000000f68237223 */ /* 0x080fe20000010869 */
[----:B------:R-:W-:Y:S01]  /*49a0*/  F2FP.F16.E4M3.UNPACK_B R105, R96.H1 ;  /* 0x00000060ff69723e */ /* 0x000fe200030006ff */
[----:B------:R-:W-:Y:S01]  /*49b0*/  FFMA.FTZ R15, R43, R15, R106 ;  /* 0x0000000f2b0f7223 */ /* 0x000fe2000001006a */
[----:B------:R-:W-:Y:S01]  /*49c0*/  F2FP.F16.E4M3.UNPACK_B R43, R40.H1 ;  /* 0x00000028ff2b723e */ /* 0x000fe200030006ff */
[----:B------:R-:W-:Y:S01]  /*49d0*/  HADD2.F32 R106, -RZ, R41.H0_H0 ;  /* 0x20000029ff6a7230 */ /* 0x000fe20000004100 */
[----:B------:R-:W-:Y:S01]  /*49e0*/  F2FP.SATFINITE.E4M3.F32.PACK_AB_MERGE_C R110, R35, R110, RZ ;  /* 0x0000006e236e723e */ /* 0x000fe200048070ff */
[----:B------:R-:W-:Y:S01]  /*49f0*/  HADD2.F32 R108, -RZ, R105.H0_H0 ;  /* 0x20000069ff6c7230 */ /* 0x000fe20000004100 */
[-C--:B------:R-:W-:Y:S01]  /*4a00*/  F2FP.F16.E4M3.UNPACK_B R35, R97.reuse.H1 ;  /* 0x00000061ff23723e */ /* 0x080fe200030006ff */
[--C-:B------:R-:W-:Y:S01]  /*4a10*/  HADD2.F32 R104, -RZ, R43.reuse.H0_H0 ;  /* 0x2000002bff687230 */ /* 0x100fe20000004100 */
[----:B------:R-:W-:Y:S01]  /*4a20*/  F2FP.F16.E4M3.UNPACK_B R97, R97 ;  /* 0x00000061ff61723e */ /* 0x000fe200020006ff */
[----:B------:R-:W-:Y:S01]  /*4a30*/  HADD2.F32 R43, -RZ, R43.H1_H1 ;  /* 0x3000002bff2b7230 */ /* 0x000fe20000004100 */
[----:B------:R-:W-:Y:S01]  /*4a40*/  F2FP.F16.E4M3.UNPACK_B R40, R40 ;  /* 0x00000028ff28723e */ /* 0x000fe200020006ff */
[--C-:B------:R-:W-:Y:S01]  /*4a50*/  HADD2.F32 R113, -RZ, R35.reuse.H0_H0 ;  /* 0x20000023ff717230 */ /* 0x100fe20000004100 */
[----:B------:R-:W-:Y:S01]  /*4a60*/  F2FP.F16.E4M3.UNPACK_B R96, R96 ;  /* 0x00000060ff60723e */ /* 0x000fe200020006ff */
[----:B------:R-:W-:Y:S01]  /*4a70*/  HADD2.F32 R35, -RZ, R35.H1_H1 ;  /* 0x30000023ff237230 */ /* 0x000fe20000004100 */
[----:B------:R-:W-:Y:S01]  /*4a80*/  F2FP.SATFINITE.E4M3.F32.PACK_AB_MERGE_C R34, R15, R107, RZ ;  /* 0x0000006b0f22723e */ /* 0x000fe200048070ff */
[----:B------:R-:W-:-:S02]  /*4a90*/  HADD2.F32 R41, -RZ, R41.H1_H1 ;  /* 0x30000029ff297230 */ /* 0x000fc40000004100 */
[-C--:B------:R-:W-:Y:S01]  /*4aa0*/  FMUL.FTZ R112, R104, R113.reuse ;  /* 0x0000007168707220 */ /* 0x080fe20000410000 */
[C---:B------:R-:W-:Y:S01]  /*4ab0*/  FMUL.FTZ R113, R106.reuse, R113 ;  /* 0x000000716a717220 */ /* 0x040fe20000410000 */
[----:B------:R-:W-:Y:S01]  /*4ac0*/  HADD2.F32 R105, -RZ, R105.H1_H1 ;  /* 0x30000069ff697230 */ /* 0x000fe20000004100 */
[----:B------:R-:W-:Y:S01]  /*4ad0*/  F2FP.SATFINITE.E4M3.F32.PACK_AB_MERGE_C R103, R103, R111, R110 ;  /* 0x0000006f6767723e */ /* 0x000fe2000480706e */
[-C--:B------:R-:W-:Y:S01]  /*4ae0*/  FFMA.FTZ R112, R106, R108.reuse, -R112 ;  /* 0x0000006c6a707223 */ /* 0x080fe20000010870 */
[----:B------:R-:W-:Y:S01]  /*4af0*/  FFMA.FTZ R113, R104, R108, R113 ;  /* 0x0000006c68717223 */ /* 0x000fe20000010071 */
[-C--:B------:R-:W-:Y:S01]  /*4b00*/  FMUL.FTZ R104, R43, R35.reuse ;  /* 0x000000232b687220 */ /* 0x080fe20000410000 */
[C---:B------:R-:W-:Y:S01]  /*4b10*/  FMUL.FTZ R35, R41.reuse, R35 ;  /* 0x0000002329237220 */ /* 0x040fe20000410000 */
[----:B------:R-:W-:Y:S02]  /*4b20*/  HADD2.F32 R108, -RZ, R97.H0_H0 ;  /* 0x20000061ff6c7230 */ /* 0x000fe40000004100 */
[-C--:B------:R-:W-:Y:S01]  /*4b30*/  FFMA.FTZ R41, R41, R105.reuse, -R104 ;  /* 0x0000006929297223 */ /* 0x080fe20000010868 */
[----:B------:R-:W-:Y:S01]  /*4b40*/  FFMA.FTZ R35, R43, R105, R35 ;  /* 0x000000692b237223 */ /* 0x000fe20000010023 */
[----:B------:R-:W-:-:S02]  /*4b50*/  HADD2.F32 R43, -RZ, R40.H0_H0 ;  /* 0x20000028ff2b7230 */ /* 0x000fc40000004100 */
[----:B------:R-:W-:Y:S01]  /*4b60*/  HADD2.F32 R105, -RZ, R36.H0_H0 ;  /* 0x20000024ff697230 */ /* 0x000fe20000004100 */
[----:B------:R-:W-:Y:S01]  /*4b70*/  F2FP.SATFINITE.E4M3.F32.PACK_AB_MERGE_C R41, R41, R112, RZ ;  /* 0x000000702929723e */ /* 0x000fe200048070ff */
[----:B------:R-:W-:Y:S02]  /*4b80*/  HADD2.F32 R104, -RZ, R96.H0_H0 ;  /* 0x20000060ff687230 */ /* 0x000fe40000004100 */
[-C--:B------:R-:W-:Y:S01]  /*4b90*/  FMUL.FTZ R106, R43, R108.reuse ;  /* 0x0000006c2b6a7220 */ /* 0x080fe20000410000 */
[----:B------:R-:W-:Y:S02]  /*4ba0*/  HADD2.F32 R97, -RZ, R97.H1_H1 ;  /* 0x30000061ff617230 */ /* 0x000fe40000004100 */
[C---:B------:R-:W-:Y:S01]  /*4bb0*/  FMUL.FTZ R108, R105.reuse, R108 ;  /* 0x0000006c696c7220 */ /* 0x040fe20000410000 */
[----:B------:R-:W-:Y:S02]  /*4bc0*/  HADD2.F32 R40, -RZ, R40.H1_H1 ;  /* 0x30000028ff287230 */ /* 0x000fe40000004100 */
[----:B------:R-:W-:Y:S01]  /*4bd0*/  FFMA.FTZ R106, R105, R104, -R106 ;  /* 0x00000068696a7223 */ /* 0x000fe2000001086a */
[----:B------:R-:W-:-:S02]  /*4be0*/  HADD2.F32 R36, -RZ, R36.H1_H1 ;  /* 0x30000024ff247230 */ /* 0x000fc40000004100 */
[----:B------:R-:W-:Y:S01]  /*4bf0*/  FFMA.FTZ R108, R43, R104, R108 ;  /* 0x000000682b6c7223 */ /* 0x000fe2000001006c */
[----:B------:R-:W-:Y:S02]  /*4c00*/  HADD2.F32 R43, -RZ, R96.H1_H1 ;  /* 0x30000060ff2b7230 */ /* 0x000fe40000004100 */
[----:B------:R-:W-:Y:S01]  /*4c10*/  FMUL.FTZ R105, R40, R97 ;  /* 0x0000006128697220 */ /* 0x000fe20000410000 */
[----:B------:R-:W-:Y:S01]  /*4c20*/  F2FP.SATFINITE.E4M3.F32.PACK_AB_MERGE_C R35, R35, R113, RZ ;  /* 0x000000712323723e */ /* 0x000fe200048070ff */
[C---:B------:R-:W-:Y:S02]  /*4c30*/  FMUL.FTZ R97, R36.reuse, R97 ;  /* 0x0000006124617220 */ /* 0x040fe40000410000 */
[-C--:B------:R-:W-:Y:S02]  /*4c40*/  FFMA.FTZ R105, R36, R43.reuse, -R105 ;  /* 0x0000002b24697223 */ /* 0x080fe40000010869 */
[----:B------:R-:W-:Y:S01]  /*4c50*/  FFMA.FTZ R36, R40, R43, R97 ;  /* 0x0000002b28247223 */ /* 0x000fe20000010061 */
[----:B------:R-:W-:Y:S01]  /*4c60*/  IMAD.MOV.U32 R40, RZ, RZ, R38 ;  /* 0x000000ffff287224 */ /* 0x000fe200078e0026 */
[----:B------:R-:W-:-:S02]  /*4c70*/  F2FP.F16.E4M3.UNPACK_B R38, R98.H1 ;  /* 0x00000062ff26723e */ /* 0x000fc400030006ff */
[----:B------:R-:W-:Y:S02]  /*4c80*/  F2FP.SATFINITE.E4M3.F32.PACK_AB_MERGE_C R106, R105, R106, R41 ;  /* 0x0000006a696a723e */ /* 0x000fe40004807029 */
[----:B------:R-:W-:Y:S01]  /*4c90*/  F2FP.F16.E4M3.UNPACK_B R43, R42.H1 ;  /* 0x0000002aff2b723e */ /* 0x000fe200030006ff */
[--C-:B------:R-:W-:Y:S01]  /*4ca0*/  HADD2.F32 R114, -RZ, R38.reuse.H0_H0 ;  /* 0x20000026ff727230 */ /* 0x100fe20000004100 */
[----:B------:R-:W-:Y:S01]  /*4cb0*/  F2FP.F16.E4M3.UNPACK_B R41, R40.H1 ;  /* 0x00000028ff29723e */ /* 0x000fe200030006ff */
[----:B------:R-:W-:Y:S01]  /*4cc0*/  HADD2.F32 R38, -RZ, R38.H1_H1 ;  /* 0x30000026ff267230 */ /* 0x000fe20000004100 */
[----:B------:R-:W-:Y:S01]  /*4cd0*/  F2FP.F16.E4M3.UNPACK_B R97, R99.H1 ;  /* 0x00000063ff61723e */ /* 0x000fe200030006ff */
[----:B------:R-:W-:Y:S01]  /*4ce0*/  HADD2.F32 R96, -RZ, R43.H0_H0 ;  /* 0x2000002bff607230 */ /* 0x000fe20000004100 */
[----:B------:R-:W-:Y:S01]  /*4cf0*/  F2FP.F16.E4M3.UNPACK_B R98, R98 ;  /* 0x00000062ff62723e */ /* 0x000fe200020006ff */
[----:B------:R-:W-:Y:S01]  /*4d00*/  HADD2.F32 R104, -RZ, R41.H0_H0 ;  /* 0x20000029ff687230 */ /* 0x000fe20000004100 */
[----:B------:R-:W-:Y:S01]  /*4d10*/  F2FP.F16.E4M3.UNPACK_B R42, R42 ;  /* 0x0000002aff2a723e */ /* 0x000fe200020006ff */
[----:B------:R-:W-:-:S02]  /*4d20*/  HADD2.F32 R105, -RZ, R97.H0_H0 ;  /* 0x20000061ff697230 */ /* 0x000fc40000004100 */
[-C--:B------:R-:W-:Y:S01]  /*4d30*/  FMUL.FTZ R112, R96, R114.reuse ;  /* 0x0000007260707220 */ /* 0x080fe20000410000 */
[----:B------:R-:W-:Y:S02]  /*4d40*/  HADD2.F32 R43, -RZ, R43.H1_H1 ;  /* 0x3000002bff2b7230 */ /* 0x000fe40000004100 */
[C---:B------:R-:W-:Y:S01]  /*4d50*/  FMUL.FTZ R114, R104.reuse, R114 ;  /* 0x0000007268727220 */ /* 0x040fe20000410000 */
[----:B------:R-:W-:Y:S02]  /*4d60*/  HADD2.F32 R41, -RZ, R41.H1_H1 ;  /* 0x30000029ff297230 */ /* 0x000fe40000004100 */
[-C--:B------:R-:W-:Y:S01]  /*4d70*/  FFMA.FTZ R112, R104, R105.reuse, -R112 ;  /* 0x0000006968707223 */ /* 0x080fe20000010870 */
[----:B------:R-:W-:Y:S01]  /*4d80*/  F2FP.F16.E4M3.UNPACK_B R40, R40 ;  /* 0x00000028ff28723e */ /* 0x000fe200020006ff */
[----:B------:R-:W-:Y:S01]  /*4d90*/  FFMA.FTZ R114, R96, R105, R114 ;  /* 0x0000006960727223 */ /* 0x000fe20000010072 */
[----:B------:R-:W-:Y:S02]  /*4da0*/  HADD2.F32 R96, -RZ, R97.H1_H1 ;  /* 0x30000061ff607230 */ /* 0x000fe40000004100 */
[-C--:B------:R-:W-:Y:S01]  /*4db0*/  FMUL.FTZ R104, R43, R38.reuse ;  /* 0x000000262b687220 */ /* 0x080fe20000410000 */
[----:B------:R-:W-:Y:S01]  /*4dc0*/  FMUL.FTZ R38, R41, R38 ;  /* 0x0000002629267220 */ /* 0x000fe20000410000 */
[----:B------:R-:W-:Y:S01]  /*4dd0*/  F2FP.F16.E4M3.UNPACK_B R99, R99 ;  /* 0x00000063ff63723e */ /* 0x000fe200020006ff */
[----:B------:R-:W-:-:S02]  /*4de0*/  HADD2.F32 R105, -RZ, R98.H0_H0 ;  /* 0x20000062ff697230 */ /* 0x000fc40000004100 */
[-C--:B------:R-:W-:Y:S01]  /*4df0*/  FFMA.FTZ R41, R41, R96.reuse, -R104 ;  /* 0x0000006029297223 */ /* 0x080fe20000010868 */
[----:B------:R-:W-:Y:S01]  /*4e00*/  FFMA.FTZ R38, R43, R96, R38 ;  /* 0x000000602b267223 */ /* 0x000fe20000010026 */
[----:B------:R-:W-:Y:S01]  /*4e10*/  HADD2.F32 R43, -RZ, R42.H0_H0 ;  /* 0x2000002aff2b7230 */ /* 0x000fe20000004100 */
[----:B------:R-:W-:Y:S01]  /*4e20*/  F2FP.SATFINITE.E4M3.F32.PACK_AB_MERGE_C R108, R36, R108, R35 ;  /* 0x0000006c246c723e */ /* 0x000fe20004807023 */
[----:B------:R-:W-:Y:S01]  /*4e30*/  HADD2.F32 R97, -RZ, R40.H0_H0 ;  /* 0x20000028ff617230 */ /* 0x000fe20000004100 */
[----:B------:R-:W-:Y:S01]  /*4e40*/  F2FP.SATFINITE.E4M3.F32.PACK_AB_MERGE_C R41, R41, R112, RZ ;  /* 0x000000702929723e */ /* 0x000fe200048070ff */
[----:B------:R-:W-:Y:S02]  /*4e50*/  HADD2.F32 R96, -RZ, R99.H0_H0 ;  /* 0x20000063ff607230 */ /* 0x000fe40000004100 */
[-C--:B------:R-:W-:Y:S01]  /*4e60*/  FMUL.FTZ R104, R43, R105.reuse ;  /* 0x000000692b687220 */ /* 0x080fe20000410000 */
[----:B------:R-:W-:Y:S02]  /*4e70*/  HADD2.F32 R98, -RZ, R98.H1_H1 ;  /* 0x30000062ff627230 */ /* 0x000fe40000004100 */
[C---:B------:R-:W-:Y:S01]  /*4e80*/  FMUL.FTZ R105, R97.reuse, R105 ;  /* 0x0000006961697220 */ /* 0x040fe20000410000 */
[----:B------:R-:W-:Y:S01]  /*4e90*/  F2FP.SATFINITE.E4M3.F32.PACK_AB_MERGE_C R114, R38, R114, RZ ;  /* 0x000000722672723e */ /* 0x000fe200048070ff */
[----:B------:R-:W-:Y:S01]  /*4ea0*/  FFMA.FTZ R104, R97, R96, -R104 ;  /* 0x0000006061687223 */ /* 0x000fe20000010868 */
[----:B------:R-:W-:-:S02]  /*4eb0*/  HADD2.F32 R97, -RZ, R40.H1_H1 ;  /* 0x30000028ff617230 */ /* 0x000fc40000004100 */
[----:B------:R-:W-:Y:S01]  /*4ec0*/  FFMA.FTZ R105, R43, R96, R105 ;  /* 0x000000602b697223 */ /* 0x000fe20000010069 */
[----:B------:R-:W-:Y:S02]  /*4ed0*/  HADD2.F32 R43, -RZ, R42.H1_H1 ;  /* 0x3000002aff2b7230 */ /* 0x000fe40000004100 */
[----:B------:R-:W-:Y:S02]  /*4ee0*/  HADD2.F32 R40, -RZ, R99.H1_H1 ;  /* 0x30000063ff287230 */ /* 0x000fe40000004100 */
[----:B------:R-:W-:Y:S02]  /*4ef0*/  IMAD.MOV.U32 R36, RZ, RZ, R106 ;  /* 0x000000ffff247224 */ /* 0x000fe400078e006a */
[-C--:B------:R-:W-:Y:S01]  /*4f00*/  FMUL.FTZ R42, R43, R98.reuse ;  /* 0x000000622b2a7220 */ /* 0x080fe20000410000 */
[----:B------:R-:W-:-:S03]  /*4f10*/  FMUL.FTZ R98, R97, R98 ;  /* 0x0000006261627220 */ /* 0x000fc60000410000 */
[-C--:B------:R-:W-:Y:S01]  /*4f20*/  FFMA.FTZ R97, R97, R40.reuse, -R42 ;  /* 0x0000002861617223 */ /* 0x080fe2000001082a */
[----:B------:R-:W-:Y:S01]  /*4f30*/  FFMA.FTZ R40, R43, R40, R98 ;  /* 0x000000282b287223 */ /* 0x000fe20000010062 */
[----:B------:R-:W-:Y:S01]  /*4f40*/  F2FP.SATFINITE.E4M3.F32.PACK_AB_MERGE_C R43, R39, R109, R34 ;  /* 0x0000006d272b723e */ /* 0x000fe20004807022 */
[----:B------:R-:W-:Y:S02]  /*4f50*/  IMAD.MOV.U32 R39, RZ, RZ, R103 ;  /* 0x000000ffff277224 */ /* 0x000fe400078e0067 */
[----:B------:R-:W-:Y:S02]  /*4f60*/  F2FP.SATFINITE.E4M3.F32.PACK_AB_MERGE_C R38, R97, R104, R41 ;  /* 0x000000686126723e */ /* 0x000fe40004807029 */
[----:B------:R-:W-:Y:S02]  /*4f70*/  F2FP.SATFINITE.E4M3.F32.PACK_AB_MERGE_C R42, R40, R105, R114 ;  /* 0x00000069282a723e */ /* 0x000fe40004807072 */
[----:B------:R-:W-:Y:S02]  /*4f80*/  F2FP.SATFINITE.E4M3.F32.PACK_AB_MERGE_C R41, R13, R14, R12 ;  /* 0x0000000e0d29723e */ /* 0x000fe4000480700c */
[----:B------:R-:W-:-:S07]  /*4f90*/  MOV R40, R108 ;  /* 0x0000006c00287202 */ /* 0x000fce0000000f00 */
.L_x_351:
[----:B------:R-:W-:Y:S05]  /*4fa0*/  BSYNC B2 ;  /* 0x0000000000027941 */ /* 0x000fea0003800000 */
.L_x_350:
[--C-:B------:R-:W-:Y:S02]  /*4fb0*/  @!P4 SHF.R.S32.HI R12, RZ, 0x1f, R101.reuse ;  /* 0x0000001fff0cc819 */ /* 0x100fe40000011465 */
[----:B------:R-:W-:-:S04]  /*4fc0*/  @!P4 IADD3 R15, P5, P6, R58, R78, R101 ;  /* 0x0000004e3a0fc210 */ /* 0x000fc80007ebe065 */
[----:B------:R-:W-:Y:S02]  /*4fd0*/  @!P4 IADD3.X R32, R75, R94, R12, P5, P6 ;  /* 0x0000005e4b20c210 */ /* 0x000fe40002fec40c */
[----:B------:R-:W-:-:S05]  /*4fe0*/  IADD3 R12, P5, R102, R76, RZ ;  /* 0x0000004c660c7210 */ /* 0x000fca0007fbe0ff */
[----:B------:R-:W-:Y:S01]  /*4ff0*/  IMAD.X R13, R100, 0x1, R77, P5 ;  /* 0x00000001640d7824 */ /* 0x000fe200028e064d */
[----:B------:R-:W-:-:S04]  /*5000*/  @!P4 IADD3 R14, P5, R15, R76, RZ ;  /* 0x0000004c0f0ec210 */ /* 0x000fc80007fbe0ff */
[----:B0-----:R0:W-:Y:S01]  /*5010*/  STG.E.128 desc[UR42][R12.64], R36 ;  /* 0x000000240c007986 */ /* 0x0011e2000c101d2a */
[----:B------:R-:W-:-:S05]  /*5020*/  @!P4 IMAD.X R15, R32, 0x1, R77, P5 ;  /* 0x00000001200fc824 */ /* 0x000fca00028e064d */
[----:B--2---:R0:W-:Y:S03]  /*5030*/  @!P4 STG.E.128 desc[UR42][R14.64], R40 ;  /* 0x000000280e00c986 */ /* 0x0041e6000c101d2a */
.L_x_349:
[----:B------:R-:W-:Y:S05]  /*5040*/  BSYNC B1 ;  /* 0x0000000000017941 */ /* 0x000fea0003800000 */
.L_x_348:
[----:B------:R-:W-:-:S13]  /*5050*/  ISETP.NE.AND P4, PT, R45, RZ, PT ;  /* 0x000000ff2d00720c */ /* 0x000fda0003f85270 */
[----:B------:R-:W-:Y:S05]  /*5060*/  @!P4 BRA `(.L_x_332) ;  /* 0x000000100028c947 */ /* 0x000fea0003800000 */
[----:B0-----:R-:W2:Y:S01]  /*5070*/  LDL R14, [R1+0x14] ;  /* 0x00001400010e7983 */ /* 0x001ea20000100800 */
[----:B------:R-:W-:Y:S01]  /*5080*/  ISETP.NE.AND P5, PT, R82, RZ, PT ;  /* 0x000000ff5200720c */ /* 0x000fe20003fa5270 */
[----:B------:R-:W-:Y:S01]  /*5090*/  BSSY B1, `(.L_x_352) ;  /* 0x00000e7000017945 */ /* 0x000fe20003800000 */
[----:B------:R-:W-:Y:S02]  /*50a0*/  SHF.R.U32.HI R15, RZ, 0x3, R156 ;  /* 0x00000003ff0f7819 */ /* 0x000fe4000001169c */
[----:B------:R-:W-:Y:S02]  /*50b0*/  SEL R95, R61, R95, !P5 ;  /* 0x0000005f3d5f7207 */ /* 0x000fe40006800000 */
[----:B------:R-:W-:Y:S02]  /*50c0*/  IADD3 R37, P4, P5, R58, R78, R7 ;  /* 0x0000004e3a257210 */ /* 0x000fe40007d9e007 */
[----:B------:R-:W-:Y:S02]  /*50d0*/  SHF.R.S32.HI R12, RZ, 0x1f, R95 ;  /* 0x0000001fff0c7819 */ /* 0x000fe4000001145f */
[----:B------:R-:W-:-:S02]  /*50e0*/  IADD3.X R38, R75, R94, R3, P4, P5 ;  /* 0x0000005e4b267210 */ /* 0x000fc400027ea403 */
[----:B------:R-:W-:Y:S02]  /*50f0*/  LEA.HI R12, R12, R95, RZ, 0x5 ;  /* 0x0000005f0c0c7211 */ /* 0x000fe400078f28ff */
[----:B------:R-:W-:Y:S02]  /*5100*/  ISETP.GE.AND P5, PT, R81, R87, PT ;  /* 0x000000575100720c */ /* 0x000fe40003fa6270 */
[----:B------:R-:W-:Y:S02]  /*5110*/  SHF.R.S32.HI R13, RZ, 0x5, R12 ;  /* 0x00000005ff0d7819 */ /* 0x000fe4000001140c */
[----:B------:R-:W-:Y:S02]  /*5120*/  IADD3 R36, P4, R37, R76, RZ ;  /* 0x0000004c25247210 */ /* 0x000fe40007f9e0ff */
[----:B------:R-:W-:-:S03]  /*5130*/  LEA.HI.SX32 R13, R72, R13, 0x1c ;  /* 0x0000000d480d7211 */ /* 0x000fc600078fe2ff */
[----:B------:R-:W-:Y:S01]  /*5140*/  IMAD.X R37, R38, 0x1, R77, P4 ;  /* 0x0000000126257824 */ /* 0x000fe200020e064d */
[C---:B------:R-:W-:Y:S01]  /*5150*/  LEA.HI R12, R13.reuse, R13, RZ, 0x1 ;  /* 0x0000000d0d0c7211 */ /* 0x040fe200078f08ff */
[----:B------:R-:W-:-:S04]  /*5160*/  IMAD.SHL.U32 R39, R13, 0x10, RZ ;  /* 0x000000100d277824 */ /* 0x000fc800078e00ff */
[----:B------:R-:W-:Y:S01]  /*5170*/  IMAD.SHL.U32 R13, R12, 0x800, RZ ;  /* 0x000008000c0d7824 */ /* 0x000fe200078e00ff */
[----:B------:R-:W-:-:S04]  /*5180*/  LOP3.LUT R12, R156, 0x10, R39, 0xf8, !PT ;  /* 0x000000109c0c7812 */ /* 0x000fc800078ef827 */
        /* <DEDUP_REMOVED lines=11> */
[--C-:B------:R-:W-:Y:S02]  /*5240*/  SHF.R.U32.HI R41, RZ, 0x8, R11.reuse ;  /* 0x00000008ff297819 */ /* 0x100fe4000001160b */
[----:B------:R-:W-:Y:S02]  /*5250*/  LOP3.LUT R28, R11, 0xff0000ff, RZ, 0xc0, !PT ;  /* 0xff0000ff0b1c7812 */ /* 0x000fe400078ec0ff */
[----:B------:R-:W-:Y:S02]  /*5260*/  SHF.R.U32.HI R8, RZ, 0x10, R11 ;  /* 0x00000010ff087819 */ /* 0x000fe4000001160b */
[----:B------:R-:W-:Y:S02]  /*5270*/  SHF.R.U32.HI R87, RZ, 0x8, R31 ;  /* 0x00000008ff577819 */ /* 0x000fe4000001161f */
[----:B------:R-:W-:-:S02]  /*5280*/  LOP3.LUT R38, R31, 0xff0000ff, RZ, 0xc0, !PT ;  /* 0xff0000ff1f267812 */ /* 0x000fc400078ec0ff */
[----:B------:R-:W-:Y:S01]  /*5290*/  SHF.R.U32.HI R11, RZ, 0x10, R31 ;  /* 0x00000010ff0b7819 */ /* 0x000fe2000001161f */
[----:B------:R-:W-:Y:S01]  /*52a0*/  IMAD.SHL.U32 R31, R42, 0x100, RZ ;  /* 0x000001002a1f7824 */ /* 0x000fe200078e00ff */
[----:B------:R-:W-:Y:S01]  /*52b0*/  LOP3.LUT R10, R9, 0xff0000ff, RZ, 0xc0, !PT ;  /* 0xff0000ff090a7812 */ /* 0x000fe200078ec0ff */
[----:B------:R-:W-:Y:S01]  /*52c0*/  IMAD.SHL.U32 R87, R87, 0x100, RZ ;  /* 0x0000010057577824 */ /* 0x000fe200078e00ff */
[----:B------:R-:W-:Y:S01]  /*52d0*/  SHF.R.U32.HI R40, RZ, 0x10, R9 ;  /* 0x00000010ff287819 */ /* 0x000fe20000011609 */
[----:B------:R-:W-:Y:S01]  /*52e0*/  IMAD.U32 R96, R11, 0x10000, RZ ;  /* 0x000100000b607824 */ /* 0x000fe200078e00ff */
[----:B------:R-:W-:Y:S02]  /*52f0*/  SHF.R.U32.HI R43, RZ, 0x8, R29 ;  /* 0x00000008ff2b7819 */ /* 0x000fe4000001161d */
[----:B------:R-:W-:Y:S01]  /*5300*/  LOP3.LUT R10, R10, 0xff00, R31, 0xf8, !PT ;  /* 0x0000ff000a0a7812 */ /* 0x000fe200078ef81f */
[----:B------:R-:W-:Y:S01]  /*5310*/  IMAD.U32 R31, R40, 0x10000, RZ ;  /* 0x00010000281f7824 */ /* 0x000fe200078e00ff */
[----:B------:R-:W-:Y:S01]  /*5320*/  LOP3.LUT R30, R29, 0xff0000ff, RZ, 0xc0, !PT ;  /* 0xff0000ff1d1e7812 */ /* 0x000fe200078ec0ff */
[----:B------:R-:W-:Y:S01]  /*5330*/  IMAD.SHL.U32 R43, R43, 0x100, RZ ;  /* 0x000001002b2b7824 */ /* 0x000fe200078e00ff */
[----:B------:R-:W-:Y:S01]  /*5340*/  SHF.R.U32.HI R9, RZ, 0x10, R29 ;  /* 0x00000010ff097819 */ /* 0x000fe2000001161d */
[----:B0-----:R-:W-:Y:S01]  /*5350*/  IMAD.MOV.U32 R29, RZ, RZ, R12 ;  /* 0x000000ffff1d7224 */ /* 0x001fe200078e000c */
[----:B------:R-:W-:-:S02]  /*5360*/  SHF.L.U32 R41, R41, 0x8, RZ ;  /* 0x0000000829297819 */ /* 0x000fc400000006ff */
[----:B------:R-:W-:Y:S01]  /*5370*/  LOP3.LUT R10, R10, 0xff0000, R31, 0xf8, !PT ;  /* 0x00ff00000a0a7812 */ /* 0x000fe200078ef81f */
[----:B------:R-:W-:Y:S01]  /*5380*/  IMAD.U32 R31, R8, 0x10000, RZ ;  /* 0x00010000081f7824 */ /* 0x000fe200078e00ff */
[----:B------:R-:W-:Y:S01]  /*5390*/  LOP3.LUT R87, R38, 0xff00, R87, 0xf8, !PT ;  /* 0x0000ff0026577812 */ /* 0x000fe200078ef857 */
[----:B------:R-:W-:Y:S01]  /*53a0*/  IMAD.U32 R9, R9, 0x10000, RZ ;  /* 0x0001000009097824 */ /* 0x000fe200078e00ff */
[----:B------:R-:W-:Y:S02]  /*53b0*/  LOP3.LUT R28, R28, 0xff00, R41, 0xf8, !PT ;  /* 0x0000ff001c1c7812 */ /* 0x000fe400078ef829 */
[----:B------:R-:W-:Y:S02]  /*53c0*/  LOP3.LUT R42, R30, 0xff00, R43, 0xf8, !PT ;  /* 0x0000ff001e2a7812 */ /* 0x000fe400078ef82b */
[----:B------:R-:W-:Y:S02]  /*53d0*/  F2FP.F16.E4M3.UNPACK_B R40, R89.H1 ;  /* 0x00000059ff28723e */ /* 0x000fe400030006ff */
[----:B--2---:R-:W-:-:S02]  /*53e0*/  F2FP.F16.E4M3.UNPACK_B R38, R32.H1 ;  /* 0x00000020ff26723e */ /* 0x004fc400030006ff */
[----:B------:R-:W-:Y:S01]  /*53f0*/  F2FP.F16.E4M3.UNPACK_B R30, R29.H1 ;  /* 0x0000001dff1e723e */ /* 0x000fe200030006ff */
[----:B------:R-:W-:Y:S01]  /*5400*/  HADD2.F32 R43, -RZ, R40.H0_H0 ;  /* 0x20000028ff2b7230 */ /* 0x000fe20000004100 */
[----:B------:R-:W-:Y:S01]  /*5410*/  LOP3.LUT R8, R28, 0xff0000, R31, 0xf8, !PT ;  /* 0x00ff00001c087812 */ /* 0x000fe200078ef81f */
[----:B------:R-:W-:Y:S01]  /*5420*/  HADD2.F32 R28, -RZ, R38.H0_H0 ;  /* 0x20000026ff1c7230 */ /* 0x000fe20000004100 */
[----:B------:R-:W-:Y:S01]  /*5430*/  F2FP.F16.E4M3.UNPACK_B R31, R91.H1 ;  /* 0x0000005bff1f723e */ /* 0x000fe200030006ff */
[----:B------:R-:W-:Y:S01]  /*5440*/  HADD2.F32 R12, -RZ, R30.H0_H0 ;  /* 0x2000001eff0c7230 */ /* 0x000fe20000004100 */
[----:B------:R-:W-:Y:S01]  /*5450*/  LOP3.LUT R11, R42, 0xff0000, R9, 0xf8, !PT ;  /* 0x00ff00002a0b7812 */ /* 0x000fe200078ef809 */
[----:B------:R-:W-:Y:S02]  /*5460*/  HADD2.F32 R40, -RZ, R40.H1_H1 ;  /* 0x30000028ff287230 */ /* 0x000fe40000004100 */
[----:B------:R-:W-:Y:S01]  /*5470*/  FMUL.FTZ R95, R28, R43 ;  /* 0x0000002b1c5f7220 */ /* 0x000fe20000410000 */
[----:B------:R-:W-:-:S02]  /*5480*/  HADD2.F32 R41, -RZ, R31.H0_H0 ;  /* 0x2000001fff297230 */ /* 0x000fc40000004100 */
[C---:B------:R-:W-:Y:S01]  /*5490*/  FMUL.FTZ R43, R12.reuse, R43 ;  /* 0x0000002b0c2b7220 */ /* 0x040fe20000410000 */
[----:B------:R-:W-:Y:S01]  /*54a0*/  HADD2.F32 R42, -RZ, R31.H1_H1 ;  /* 0x3000001fff2a7230 */ /* 0x000fe20000004100 */
[----:B------:R-:W-:Y:S01]  /*54b0*/  F2FP.F16.E4M3.UNPACK_B R89, R89 ;  /* 0x00000059ff59723e */ /* 0x000fe200020006ff */
[----:B------:R-:W-:Y:S02]  /*54c0*/  HADD2.F32 R31, -RZ, R30.H1_H1 ;  /* 0x3000001eff1f7230 */ /* 0x000fe40000004100 */
[-C--:B------:R-:W-:Y:S01]  /*54d0*/  FFMA.FTZ R12, R12, R41.reuse, -R95 ;  /* 0x000000290c0c7223 */ /* 0x080fe2000001085f */
[----:B------:R-:W-:Y:S01]  /*54e0*/  FFMA.FTZ R28, R28, R41, R43 ;  /* 0x000000291c1c7223 */ /* 0x000fe2000001002b */
[----:B------:R-:W-:Y:S01]  /*54f0*/  HADD2.F32 R41, -RZ, R38.H1_H1 ;  /* 0x30000026ff297230 */ /* 0x000fe20000004100 */
[----:B------:R-:W-:Y:S01]  /*5500*/  F2FP.F16.E4M3.UNPACK_B R32, R32 ;  /* 0x00000020ff20723e */ /* 0x000fe200020006ff */
[----:B------:R-:W-:Y:S01]  /*5510*/  FMUL.FTZ R98, R31, R40 ;  /* 0x000000281f627220 */ /* 0x000fe20000410000 */
[----:B------:R-:W-:-:S02]  /*5520*/  F2FP.F16.E4M3.UNPACK_B R38, R29 ;  /* 0x0000001dff26723e */ /* 0x000fc400020006ff */
[----:B------:R-:W-:Y:S01]  /*5530*/  LOP3.LUT R9, R87, 0xff0000, R96, 0xf8, !PT ;  /* 0x00ff000057097812 */ /* 0x000fe200078ef860 */
[----:B------:R-:W-:Y:S01]  /*5540*/  FMUL.FTZ R96, R41, R40 ;  /* 0x0000002829607220 */ /* 0x000fe20000410000 */
[----:B------:R-:W-:Y:S01]  /*5550*/  F2FP.F16.E4M3.UNPACK_B R91, R91 ;  /* 0x0000005bff5b723e */ /* 0x000fe200020006ff */
[----:B------:R-:W-:Y:S02]  /*5560*/  HADD2.F32 R87, -RZ, R89.H0_H0 ;  /* 0x20000059ff577230 */ /* 0x000fe40000004100 */
[----:B------:R-:W-:Y:S02]  /*5570*/  HADD2.F32 R40, -RZ, R32.H0_H0 ;  /* 0x20000020ff287230 */ /* 0x000fe40000004100 */
[-C--:B------:R-:W-:Y:S01]  /*5580*/  FFMA.FTZ R29, R31, R42.reuse, -R96 ;  /* 0x0000002a1f1d7223 */ /* 0x080fe20000010860 */
[----:B------:R-:W-:Y:S02]  /*5590*/  HADD2.F32 R30, -RZ, R38.H0_H0 ;  /* 0x20000026ff1e7230 */ /* 0x000fe40000004100 */
[----:B------:R-:W-:Y:S01]  /*55a0*/  FFMA.FTZ R31, R41, R42, R98 ;  /* 0x0000002a291f7223 */ /* 0x000fe20000010062 */
[----:B------:R-:W-:-:S02]  /*55b0*/  HADD2.F32 R43, -RZ, R91.H0_H0 ;  /* 0x2000005bff2b7230 */ /* 0x000fc40000004100 */
[-C--:B------:R-:W-:Y:S01]  /*55c0*/  FMUL.FTZ R95, R40, R87.reuse ;  /* 0x00000057285f7220 */ /* 0x080fe20000410000 */
[----:B------:R-:W-:Y:S02]  /*55d0*/  HADD2.F32 R89, -RZ, R89.H1_H1 ;  /* 0x30000059ff597230 */ /* 0x000fe40000004100 */
[C---:B------:R-:W-:Y:S01]  /*55e0*/  FMUL.FTZ R87, R30.reuse, R87 ;  /* 0x000000571e577220 */ /* 0x040fe20000410000 */
[----:B------:R-:W-:Y:S02]  /*55f0*/  HADD2.F32 R41, -RZ, R32.H1_H1 ;  /* 0x30000020ff297230 */ /* 0x000fe40000004100 */
[-C--:B------:R-:W-:Y:S01]  /*5600*/  FFMA.FTZ R30, R30, R43.reuse, -R95 ;  /* 0x0000002b1e1e7223 */ /* 0x080fe2000001085f */
[----:B------:R-:W-:Y:S02]  /*5610*/  HADD2.F32 R38, -RZ, R38.H1_H1 ;  /* 0x30000026ff267230 */ /* 0x000fe40000004100 */
[----:B------:R-:W-:Y:S01]  /*5620*/  FFMA.FTZ R32, R40, R43, R87 ;  /* 0x0000002b28207223 */ /* 0x000fe20000010057 */
[----:B------:R-:W-:-:S02]  /*5630*/  HADD2.F32 R91, -RZ, R91.H1_H1 ;  /* 0x3000005bff5b7230 */ /* 0x000fc40000004100 */
[CC--:B------:R-:W-:Y:S01]  /*5640*/  FMUL.FTZ R43, R41.reuse, R89.reuse ;  /* 0x00000059292b7220 */ /* 0x0c0fe20000410000 */
[----:B------:R-:W-:Y:S01]  /*5650*/  F2FP.F16.E4M3.UNPACK_B R40, R90.H1 ;  /* 0x0000005aff28723e */ /* 0x000fe200030006ff */
[C---:B------:R-:W-:Y:S01]  /*5660*/  FMUL.FTZ R98, R38.reuse, R89 ;  /* 0x0000005926627220 */ /* 0x040fe20000410000 */
[----:B------:R-:W-:Y:S01]  /*5670*/  F2FP.F16.E4M3.UNPACK_B R42, R34.H1 ;  /* 0x00000022ff2a723e */ /* 0x000fe200030006ff */
[-C--:B------:R-:W-:Y:S01]  /*5680*/  FFMA.FTZ R43, R38, R91.reuse, -R43 ;  /* 0x0000005b262b7223 */ /* 0x080fe2000001082b */
[----:B------:R-:W-:Y:S01]  /*5690*/  F2FP.F16.E4M3.UNPACK_B R38, R14.H1 ;  /* 0x0000000eff26723e */ /* 0x000fe200030006ff */
[----:B------:R-:W-:Y:S01]  /*56a0*/  HADD2.F32 R96, -RZ, R40.H0_H0 ;  /* 0x20000028ff607230 */ /* 0x000fe20000004100 */
[----:B------:R-:W-:Y:S01]  /*56b0*/  F2FP.F16.E4M3.UNPACK_B R95, R92.H1 ;  /* 0x0000005cff5f723e */ /* 0x000fe200030006ff */
[----:B------:R-:W-:Y:S02]  /*56c0*/  HADD2.F32 R89, -RZ, R42.H0_H0 ;  /* 0x2000002aff597230 */ /* 0x000fe40000004100 */
[----:B------:R-:W-:Y:S01]  /*56d0*/  FFMA.FTZ R41, R41, R91, R98 ;  /* 0x0000005b29297223 */ /* 0x000fe20000010062 */
[----:B------:R-:W-:Y:S01]  /*56e0*/  HADD2.F32 R97, -RZ, R40.H1_H1 ;  /* 0x30000028ff617230 */ /* 0x000fe20000004100 */
[----:B------:R-:W-:Y:S01]  /*56f0*/  F2FP.F16.E4M3.UNPACK_B R90, R90 ;  /* 0x0000005aff5a723e */ /* 0x000fe200020006ff */
[----:B------:R-:W-:-:S02]  /*5700*/  HADD2.F32 R40, -RZ, R38.H0_H0 ;  /* 0x20000026ff287230 */ /* 0x000fc40000004100 */
[----:B------:R-:W-:Y:S01]  /*5710*/  FMUL.FTZ R99, R89, R96 ;  /* 0x0000006059637220 */ /* 0x000fe20000410000 */
[----:B------:R-:W-:Y:S01]  /*5720*/  HADD2.F32 R42, -RZ, R42.H1_H1 ;  /* 0x3000002aff2a7230 */ /* 0x000fe20000004100 */
[----:B------:R-:W-:Y:S01]  /*5730*/  F2FP.F16.E4M3.UNPACK_B R14, R14 ;  /* 0x0000000eff0e723e */ /* 0x000fe200020006ff */
[----:B------:R-:W-:Y:S02]  /*5740*/  HADD2.F32 R87, -RZ, R38.H1_H1 ;  /* 0x30000026ff577230 */ /* 0x000fe40000004100 */
[----:B------:R-:W-:Y:S01]  /*5750*/  FMUL.FTZ R96, R40, R96 ;  /* 0x0000006028607220 */ /* 0x000fe20000410000 */
[--C-:B------:R-:W-:Y:S02]  /*5760*/  HADD2.F32 R91, -RZ, R95.reuse.H0_H0 ;  /* 0x2000005fff5b7230 */ /* 0x100fe40000004100 */
[-C--:B------:R-:W-:Y:S01]  /*5770*/  FMUL.FTZ R98, R42, R97.reuse ;  /* 0x000000612a627220 */ /* 0x080fe20000410000 */
[----:B------:R-:W-:Y:S02]  /*5780*/  HADD2.F32 R95, -RZ, R95.H1_H1 ;  /* 0x3000005fff5f7230 */ /* 0x000fe40000004100 */
[----:B------:R-:W-:Y:S01]  /*5790*/  FMUL.FTZ R97, R87, R97 ;  /* 0x0000006157617220 */ /* 0x000fe20000410000 */
[----:B------:R-:W-:Y:S01]  /*57a0*/  F2FP.F16.E4M3.UNPACK_B R92, R92 ;  /* 0x0000005cff5c723e */ /* 0x000fe200020006ff */
[-C--:B------:R-:W-:Y:S01]  /*57b0*/  FFMA.FTZ R38, R40, R91.reuse, -R99 ;  /* 0x0000005b28267223 */ /* 0x080fe20000010863 */
[----:B------:R-:W-:Y:S01]  /*57c0*/  FFMA.FTZ R40, R89, R91, R96 ;  /* 0x0000005b59287223 */ /* 0x000fe20000010060 */
[----:B------:R-:W-:Y:S01]  /*57d0*/  FFMA.FTZ R89, R42, R95, R97 ;  /* 0x0000005f2a597223 */ /* 0x000fe20000010061 */
[----:B------:R-:W-:Y:S01]  /*57e0*/  F2FP.F16.E4M3.UNPACK_B R42, R34 ;  /* 0x00000022ff2a723e */ /* 0x000fe200020006ff */
[----:B------:R-:W-:-:S02]  /*57f0*/  HADD2.F32 R97, -RZ, R90.H0_H0 ;  /* 0x2000005aff617230 */ /* 0x000fc40000004100 */
[----:B------:R-:W-:Y:S01]  /*5800*/  FFMA.FTZ R87, R87, R95, -R98 ;  /* 0x0000005f57577223 */ /* 0x000fe20000010862 */
[----:B------:R-:W-:Y:S01]  /*5810*/  HADD2.F32 R99, -RZ, R90.H1_H1 ;  /* 0x3000005aff637230 */ /* 0x000fe20000004100 */
[----:B------:R-:W-:Y:S01]  /*5820*/  F2FP.SATFINITE.E4M3.F32.PACK_AB_MERGE_C R12, R29, R12, RZ ;  /* 0x0000000c1d0c723e */ /* 0x000fe200048070ff */
[--C-:B------:R-:W-:Y:S01]  /*5830*/  HADD2.F32 R90, -RZ, R42.reuse.H0_H0 ;  /* 0x2000002aff5a7230 */ /* 0x100fe20000004100 */
[----:B------:R-:W-:Y:S01]  /*5840*/  F2FP.SATFINITE.E4M3.F32.PACK_AB_MERGE_C R29, R31, R28, RZ ;  /* 0x0000001c1f1d723e */ /* 0x000fe200048070ff */
[----:B------:R-:W-:Y:S01]  /*5850*/  HADD2.F32 R42, -RZ, R42.H1_H1 ;  /* 0x3000002aff2a7230 */ /* 0x000fe20000004100 */
[----:B------:R-:W-:Y:S01]  /*5860*/  F2FP.SATFINITE.E4M3.F32.PACK_AB_MERGE_C R12, R43, R30, R12 ;  /* 0x0000001e2b0c723e */ /* 0x000fe2000480700c */
[--C-:B------:R-:W-:Y:S02]  /*5870*/  HADD2.F32 R34, -RZ, R14.reuse.H0_H0 ;  /* 0x2000000eff227230 */ /* 0x100fe40000004100 */
[----:B------:R-:W-:Y:S01]  /*5880*/  FMUL.FTZ R101, R90, R97 ;  /* 0x000000615a657220 */ /* 0x000fe20000410000 */
[----:B------:R-:W-:-:S02]  /*5890*/  HADD2.F32 R14, -RZ, R14.H1_H1 ;  /* 0x3000000eff0e7230 */ /* 0x000fc40000004100 */
[----:B------:R-:W-:Y:S01]  /*58a0*/  FMUL.FTZ R103, R42, R99 ;  /* 0x000000632a677220 */ /* 0x000fe20000410000 */
[--C-:B------:R-:W-:Y:S02]  /*58b0*/  HADD2.F32 R91, -RZ, R92.reuse.H0_H0 ;  /* 0x2000005cff5b7230 */ /* 0x100fe40000004100 */
[----:B------:R-:W-:Y:S01]  /*58c0*/  FMUL.FTZ R97, R34, R97 ;  /* 0x0000006122617220 */ /* 0x000fe20000410000 */
[----:B------:R-:W-:Y:S02]  /*58d0*/  HADD2.F32 R95, -RZ, R92.H1_H1 ;  /* 0x3000005cff5f7230 */ /* 0x000fe40000004100 */
[----:B------:R-:W-:Y:S01]  /*58e0*/  FMUL.FTZ R99, R14, R99 ;  /* 0x000000630e637220 */ /* 0x000fe20000410000 */
[----:B------:R-:W-:Y:S01]  /*58f0*/  F2FP.SATFINITE.E4M3.F32.PACK_AB_MERGE_C R32, R41, R32, R29 ;  /* 0x000000202920723e */ /* 0x000fe2000480701d */
[----:B------:R-:W-:Y:S01]  /*5900*/  FFMA.FTZ R101, R34, R91, -R101 ;  /* 0x0000005b22657223 */ /* 0x000fe20000010865 */
[----:B------:R-:W-:Y:S01]  /*5910*/  F2FP.SATFINITE.E4M3.F32.PACK_AB_MERGE_C R28, R87, R38, RZ ;  /* 0x00000026571c723e */ /* 0x000fe200048070ff */
[----:B------:R-:W-:Y:S01]  /*5920*/  FFMA.FTZ R14, R14, R95, -R103 ;  /* 0x0000005f0e0e7223 */ /* 0x000fe20000010867 */
[----:B------:R-:W-:Y:S01]  /*5930*/  F2FP.F16.E4M3.UNPACK_B R31, R33 ;  /* 0x00000021ff1f723e */ /* 0x000fe200020006ff */
[----:B------:R-:W-:Y:S01]  /*5940*/  FFMA.FTZ R34, R90, R91, R97 ;  /* 0x0000005b5a227223 */ /* 0x000fe20000010061 */
[----:B------:R-:W-:Y:S01]  /*5950*/  F2FP.F16.E4M3.UNPACK_B R30, R11 ;  /* 0x0000000bff1e723e */ /* 0x000fe200020006ff */
[----:B------:R-:W-:Y:S01]  /*5960*/  FFMA.FTZ R99, R42, R95, R99 ;  /* 0x0000005f2a637223 */ /* 0x000fe20000010063 */
[----:B------:R-:W-:Y:S01]  /*5970*/  F2FP.F16.E4M3.UNPACK_B R29, R13 ;  /* 0x0000000dff1d723e */ /* 0x000fe200020006ff */
[----:B------:R-:W-:Y:S01]  /*5980*/  HADD2.F32 R38, -RZ, R31.H0_H0 ;  /* 0x2000001fff267230 */ /* 0x000fe20000004100 */
[----:B------:R-:W-:Y:S01]  /*5990*/  F2FP.SATFINITE.E4M3.F32.PACK_AB_MERGE_C R40, R89, R40, RZ ;  /* 0x000000285928723e */ /* 0x000fe200048070ff */
[----:B------:R-:W-:Y:S01]  /*59a0*/  HADD2.F32 R87, -RZ, R30.H0_H0 ;  /* 0x2000001eff577230 */ /* 0x000fe20000004100 */
[----:B------:R-:W-:Y:S01]  /*59b0*/  F2FP.SATFINITE.E4M3.F32.PACK_AB_MERGE_C R14, R14, R101, R28 ;  /* 0x000000650e0e723e */ /* 0x000fe2000480701c */
[----:B------:R-:W-:Y:S01]  /*59c0*/  HADD2.F32 R28, -RZ, R29.H0_H0 ;  /* 0x2000001dff1c7230 */ /* 0x000fe20000004100 */
[----:B------:R-:W-:-:S02]  /*59d0*/  F2FP.F16.E4M3.UNPACK_B R41, R10 ;  /* 0x0000000aff29723e */ /* 0x000fc400020006ff */
[----:B------:R-:W-:Y:S01]  /*59e0*/  F2FP.SATFINITE.E4M3.F32.PACK_AB_MERGE_C R34, R99, R34, R40 ;  /* 0x000000226322723e */ /* 0x000fe20004807028 */
[----:B------:R-:W-:Y:S02]  /*59f0*/  HADD2.F32 R40, -RZ, R31.H1_H1 ;  /* 0x3000001fff287230 */ /* 0x000fe40000004100 */
[-C--:B------:R-:W-:Y:S01]  /*5a00*/  FMUL.FTZ R89, R38, R87.reuse ;  /* 0x0000005726597220 */ /* 0x080fe20000410000 */
[----:B------:R-:W-:Y:S02]  /*5a10*/  HADD2.F32 R43, -RZ, R41.H0_H0 ;  /* 0x20000029ff2b7230 */ /* 0x000fe40000004100 */
[C---:B------:R-:W-:Y:S01]  /*5a20*/  FMUL.FTZ R31, R28.reuse, R87 ;  /* 0x000000571c1f7220 */ /* 0x040fe20000410000 */
[----:B------:R-:W-:Y:S01]  /*5a30*/  HADD2.F32 R87, -RZ, R30.H1_H1 ;  /* 0x3000001eff577230 */ /* 0x000fe20000004100 */
[----:B------:R-:W-:Y:S01]  /*5a40*/  F2FP.F16.E4M3.UNPACK_B R33, R33.H1 ;  /* 0x00000021ff21723e */ /* 0x000fe200030006ff */
[----:B------:R-:W-:Y:S02]  /*5a50*/  HADD2.F32 R30, -RZ, R29.H1_H1 ;  /* 0x3000001dff1e7230 */ /* 0x000fe40000004100 */
[-C--:B------:R-:W-:Y:S01]  /*5a60*/  FFMA.FTZ R28, R28, R43.reuse, -R89 ;  /* 0x0000002b1c1c7223 */ /* 0x080fe20000010859 */
[----:B------:R-:W-:Y:S01]  /*5a70*/  FFMA.FTZ R29, R38, R43, R31 ;  /* 0x0000002b261d7223 */ /* 0x000fe2000001001f */
[----:B------:R-:W-:-:S02]  /*5a80*/  HADD2.F32 R41, -RZ, R41.H1_H1 ;  /* 0x30000029ff297230 */ /* 0x000fc40000004100 */
[-C--:B------:R-:W-:Y:S01]  /*5a90*/  FMUL.FTZ R43, R40, R87.reuse ;  /* 0x00000057282b7220 */ /* 0x080fe20000410000 */
[C---:B------:R-:W-:Y:S01]  /*5aa0*/  FMUL.FTZ R87, R30.reuse, R87 ;  /* 0x000000571e577220 */ /* 0x040fe20000410000 */
[----:B------:R-:W-:Y:S01]  /*5ab0*/  F2FP.F16.E4M3.UNPACK_B R42, R11.H1 ;  /* 0x0000000bff2a723e */ /* 0x000fe200030006ff */
[----:B------:R-:W-:Y:S01]  /*5ac0*/  HADD2.F32 R38, -RZ, R33.H0_H0 ;  /* 0x20000021ff267230 */ /* 0x000fe20000004100 */
[----:B------:R-:W-:Y:S01]  /*5ad0*/  F2FP.F16.E4M3.UNPACK_B R31, R13.H1 ;  /* 0x0000000dff1f723e */ /* 0x000fe200030006ff */
[-C--:B------:R-:W-:Y:S01]  /*5ae0*/  FFMA.FTZ R13, R30, R41.reuse, -R43 ;  /* 0x000000291e0d7223 */ /* 0x080fe2000001082b */
[----:B------:R-:W-:Y:S01]  /*5af0*/  FFMA.FTZ R30, R40, R41, R87 ;  /* 0x00000029281e7223 */ /* 0x000fe20000010057 */
[----:B------:R-:W-:Y:S01]  /*5b00*/  F2FP.F16.E4M3.UNPACK_B R10, R10.H1 ;  /* 0x0000000aff0a723e */ /* 0x000fe200030006ff */
[----:B------:R-:W-:Y:S01]  /*5b10*/  HADD2.F32 R41, -RZ, R42.H0_H0 ;  /* 0x2000002aff297230 */ /* 0x000fe20000004100 */
[-C--:B------:R-:W-:Y:S01]  /*5b20*/  F2FP.F16.E4M3.UNPACK_B R95, R9.reuse ;  /* 0x00000009ff5f723e */ /* 0x080fe200020006ff */
[----:B------:R-:W-:Y:S01]  /*5b30*/  HADD2.F32 R11, -RZ, R31.H0_H0 ;  /* 0x2000001fff0b7230 */ /* 0x000fe20000004100 */
[----:B------:R-:W-:Y:S01]  /*5b40*/  F2FP.F16.E4M3.UNPACK_B R96, R9.H1 ;  /* 0x00000009ff60723e */ /* 0x000fe200030006ff */
[----:B------:R-:W-:-:S02]  /*5b50*/  HADD2.F32 R40, -RZ, R33.H1_H1 ;  /* 0x30000021ff287230 */ /* 0x000fc40000004100 */
[-C--:B------:R-:W-:Y:S01]  /*5b60*/  FMUL.FTZ R90, R38, R41.reuse ;  /* 0x00000029265a7220 */ /* 0x080fe20000410000 */
[----:B------:R-:W-:Y:S02]  /*5b70*/  HADD2.F32 R43, -RZ, R42.H1_H1 ;  /* 0x3000002aff2b7230 */ /* 0x000fe40000004100 */
[----:B------:R-:W-:Y:S01]  /*5b80*/  FMUL.FTZ R41, R11, R41 ;  /* 0x000000290b297220 */ /* 0x000fe20000410000 */
[----:B------:R-:W-:Y:S01]  /*5b90*/  HADD2.F32 R31, -RZ, R31.H1_H1 ;  /* 0x3000001fff1f7230 */ /* 0x000fe20000004100 */
[----:B------:R-:W-:Y:S01]  /*5ba0*/  F2FP.F16.E4M3.UNPACK_B R89, R8 ;  /* 0x00000008ff59723e */ /* 0x000fe200020006ff */
[--C-:B------:R-:W-:Y:S02]  /*5bb0*/  HADD2.F32 R33, -RZ, R10.reuse.H0_H0 ;  /* 0x2000000aff217230 */ /* 0x100fe40000004100 */
[-C--:B------:R-:W-:Y:S01]  /*5bc0*/  FMUL.FTZ R92, R40, R43.reuse ;  /* 0x0000002b285c7220 */ /* 0x080fe20000410000 */
[----:B------:R-:W-:Y:S02]  /*5bd0*/  HADD2.F32 R42, -RZ, R10.H1_H1 ;  /* 0x3000000aff2a7230 */ /* 0x000fe40000004100 */
[----:B------:R-:W-:Y:S01]  /*5be0*/  FMUL.FTZ R43, R31, R43 ;  /* 0x0000002b1f2b7220 */ /* 0x000fe20000410000 */
[----:B------:R-:W-:-:S02]  /*5bf0*/  HADD2.F32 R9, -RZ, R96.H0_H0 ;  /* 0x20000060ff097230 */ /* 0x000fc40000004100 */
[-C--:B------:R-:W-:Y:S01]  /*5c00*/  FFMA.FTZ R10, R11, R33.reuse, -R90 ;  /* 0x000000210b0a7223 */ /* 0x080fe2000001085a */
[----:B------:R-:W-:Y:S01]  /*5c10*/  FFMA.FTZ R11, R38, R33, R41 ;  /* 0x00000021260b7223 */ /* 0x000fe20000010029 */
[----:B------:R-:W-:Y:S01]  /*5c20*/  F2FP.F16.E4M3.UNPACK_B R33, R15 ;  /* 0x0000000fff21723e */ /* 0x000fe200020006ff */
[-C--:B------:R-:W-:Y:S01]  /*5c30*/  FFMA.FTZ R31, R31, R42.reuse, -R92 ;  /* 0x0000002a1f1f7223 */ /* 0x080fe2000001085c */
[----:B------:R-:W-:Y:S01]  /*5c40*/  F2FP.F16.E4M3.UNPACK_B R41, R35 ;  /* 0x00000023ff29723e */ /* 0x000fe200020006ff */
[----:B------:R-:W-:Y:S01]  /*5c50*/  FFMA.FTZ R38, R40, R42, R43 ;  /* 0x0000002a28267223 */ /* 0x000fe2000001002b */
[----:B------:R-:W-:Y:S01]  /*5c60*/  F2FP.F16.E4M3.UNPACK_B R15, R15.H1 ;  /* 0x0000000fff0f723e */ /* 0x000fe200030006ff */
[----:B------:R-:W-:Y:S01]  /*5c70*/  HADD2.F32 R92, -RZ, R89.H0_H0 ;  /* 0x20000059ff5c7230 */ /* 0x000fe20000004100 */
[----:B------:R-:W-:Y:S01]  /*5c80*/  F2FP.F16.E4M3.UNPACK_B R42, R35.H1 ;  /* 0x00000023ff2a723e */ /* 0x000fe200030006ff */
[----:B------:R-:W-:Y:S01]  /*5c90*/  HADD2.F32 R35, -RZ, R33.H0_H0 ;  /* 0x20000021ff237230 */ /* 0x000fe20000004100 */
[----:B------:R-:W-:Y:S01]  /*5ca0*/  F2FP.F16.E4M3.UNPACK_B R90, R8.H1 ;  /* 0x00000008ff5a723e */ /* 0x000fe200030006ff */
[----:B------:R-:W-:Y:S01]  /*5cb0*/  HADD2.F32 R43, -RZ, R41.H0_H0 ;  /* 0x20000029ff2b7230 */ /* 0x000fe20000004100 */
[----:B------:R-:W-:Y:S01]  /*5cc0*/  F2FP.SATFINITE.E4M3.F32.PACK_AB_MERGE_C R10, R31, R10, RZ ;  /* 0x0000000a1f0a723e */ /* 0x000fe200048070ff */
[----:B------:R-:W-:Y:S01]  /*5cd0*/  HADD2.F32 R8, -RZ, R95.H0_H0 ;  /* 0x2000005fff087230 */ /* 0x000fe20000004100 */
[----:B------:R-:W-:Y:S01]  /*5ce0*/  F2FP.SATFINITE.E4M3.F32.PACK_AB_MERGE_C R11, R38, R11, RZ ;  /* 0x0000000b260b723e */ /* 0x000fe200048070ff */
[----:B------:R-:W-:Y:S01]  /*5cf0*/  HADD2.F32 R40, -RZ, R15.H0_H0 ;  /* 0x2000000fff287230 */ /* 0x000fe20000004100 */
[----:B------:R-:W-:Y:S01]  /*5d00*/  F2FP.SATFINITE.E4M3.F32.PACK_AB_MERGE_C R13, R13, R28, R10 ;  /* 0x0000001c0d0d723e */ /* 0x000fe2000480700a */
[----:B------:R-:W-:-:S02]  /*5d10*/  HADD2.F32 R87, -RZ, R42.H0_H0 ;  /* 0x2000002aff577230 */ /* 0x000fc40000004100 */
[-C--:B------:R-:W-:Y:S01]  /*5d20*/  FMUL.FTZ R98, R43, R8.reuse ;  /* 0x000000082b627220 */ /* 0x080fe20000410000 */
[----:B------:R-:W-:Y:S01]  /*5d30*/  FMUL.FTZ R100, R35, R8 ;  /* 0x0000000823647220 */ /* 0x000fe20000410000 */
[----:B------:R-:W-:Y:S02]  /*5d40*/  HADD2.F32 R42, -RZ, R42.H1_H1 ;  /* 0x3000002aff2a7230 */ /* 0x000fe40000004100 */
[-C--:B------:R-:W-:Y:S01]  /*5d50*/  FMUL.FTZ R102, R40, R9.reuse ;  /* 0x0000000928667220 */ /* 0x080fe20000410000 */
[----:B------:R-:W-:Y:S02]  /*5d60*/  HADD2.F32 R96, -RZ, R96.H1_H1 ;  /* 0x30000060ff607230 */ /* 0x000fe40000004100 */
[----:B------:R-:W-:Y:S01]  /*5d70*/  FMUL.FTZ R97, R87, R9 ;  /* 0x0000000957617220 */ /* 0x000fe20000410000 */
[----:B------:R-:W-:Y:S02]  /*5d80*/  HADD2.F32 R15, -RZ, R15.H1_H1 ;  /* 0x3000000fff0f7230 */ /* 0x000fe40000004100 */
[----:B------:R-:W-:Y:S01]  /*5d90*/  FFMA.FTZ R8, R35, R92, -R98 ;  /* 0x0000005c23087223 */ /* 0x000fe20000010862 */
[----:B------:R-:W-:-:S02]  /*5da0*/  HADD2.F32 R91, -RZ, R90.H0_H0 ;  /* 0x2000005aff5b7230 */ /* 0x000fc40000004100 */
[----:B------:R-:W-:Y:S01]  /*5db0*/  FFMA.FTZ R9, R43, R92, R100 ;  /* 0x0000005c2b097223 */ /* 0x000fe20000010064 */
[----:B------:R-:W-:Y:S02]  /*5dc0*/  HADD2.F32 R41, -RZ, R41.H1_H1 ;  /* 0x30000029ff297230 */ /* 0x000fe40000004100 */
[-C--:B------:R-:W-:Y:S01]  /*5dd0*/  FMUL.FTZ R98, R42, R96.reuse ;  /* 0x000000602a627220 */ /* 0x080fe20000410000 */
[----:B------:R-:W-:Y:S02]  /*5de0*/  HADD2.F32 R92, -RZ, R95.H1_H1 ;  /* 0x3000005fff5c7230 */ /* 0x000fe40000004100 */
[----:B------:R-:W-:Y:S01]  /*5df0*/  FMUL.FTZ R35, R15, R96 ;  /* 0x000000600f237220 */ /* 0x000fe20000410000 */
[----:B------:R-:W-:Y:S02]  /*5e00*/  HADD2.F32 R90, -RZ, R90.H1_H1 ;  /* 0x3000005aff5a7230 */ /* 0x000fe40000004100 */
[----:B------:R-:W-:Y:S01]  /*5e10*/  FFMA.FTZ R97, R40, R91, -R97 ;  /* 0x0000005b28617223 */ /* 0x000fe20000010861 */
[----:B------:R-:W-:-:S02]  /*5e20*/  HADD2.F32 R33, -RZ, R33.H1_H1 ;  /* 0x30000021ff217230 */ /* 0x000fc40000004100 */
[----:B------:R-:W-:Y:S01]  /*5e30*/  FMUL.FTZ R96, R41, R92 ;  /* 0x0000005c29607220 */ /* 0x000fe20000410000 */
[----:B------:R-:W-:Y:S02]  /*5e40*/  HADD2.F32 R40, -RZ, R89.H1_H1 ;  /* 0x30000059ff287230 */ /* 0x000fe40000004100 */
[----:B------:R-:W-:Y:S01]  /*5e50*/  FFMA.FTZ R98, R15, R90, -R98 ;  /* 0x0000005a0f627223 */ /* 0x000fe20000010862 */
[----:B------:R-:W-:Y:S01]  /*5e60*/  FFMA.FTZ R102, R87, R91, R102 ;  /* 0x0000005b57667223 */ /* 0x000fe20000010066 */
[C---:B------:R-:W-:Y:S01]  /*5e70*/  FMUL.FTZ R92, R33.reuse, R92 ;  /* 0x0000005c215c7220 */ /* 0x040fe20000410000 */
[----:B------:R-:W-:Y:S01]  /*5e80*/  FFMA.FTZ R35, R42, R90, R35 ;  /* 0x0000005a2a237223 */ /* 0x000fe20000010023 */
[-C--:B------:R-:W-:Y:S01]  /*5e90*/  FFMA.FTZ R33, R33, R40.reuse, -R96 ;  /* 0x0000002821217223 */ /* 0x080fe20000010860 */
[----:B------:R-:W-:Y:S01]  /*5ea0*/  F2FP.SATFINITE.E4M3.F32.PACK_AB_MERGE_C R97, R98, R97, RZ ;  /* 0x000000616261723e */ /* 0x000fe200048070ff */
[----:B------:R-:W-:Y:S02]  /*5eb0*/  FFMA.FTZ R92, R41, R40, R92 ;  /* 0x00000028295c7223 */ /* 0x000fe4000001005c */
[----:B------:R-:W-:-:S02]  /*5ec0*/  F2FP.SATFINITE.E4M3.F32.PACK_AB_MERGE_C R35, R35, R102, RZ ;  /* 0x000000662323723e */ /* 0x000fc400048070ff */
[----:B------:R-:W-:Y:S02]  /*5ed0*/  F2FP.SATFINITE.E4M3.F32.PACK_AB_MERGE_C R15, R33, R8, R97 ;  /* 0x00000008210f723e */ /* 0x000fe40004807061 */
[----:B------:R-:W-:Y:S02]  /*5ee0*/  F2FP.SATFINITE.E4M3.F32.PACK_AB_MERGE_C R33, R30, R29, R11 ;  /* 0x0000001d1e21723e */ /* 0x000fe4000480700b */
[----:B------:R-:W-:-:S07]  /*5ef0*/  F2FP.SATFINITE.E4M3.F32.PACK_AB_MERGE_C R35, R92, R9, R35 ;  /* 0x000000095c23723e */ /* 0x000fce0004807023 */
.L_x_353:
[----:B------:R-:W-:Y:S05]  /*5f00*/  BSYNC B1 ;  /* 0x0000000000017941 */ /* 0x000fea0003800000 */
.L_x_352:
[----:B0-----:R4:W-:Y:S01]  /*5f10*/  STG.E.128 desc[UR42][R36.64], R12 ;  /* 0x0000000c24007986 */ /* 0x0019e2000c101d2a */
[----:B------:R-:W-:-:S13]  /*5f20*/  ISETP.GE.AND P4, PT, R39, R93, PT ;  /* 0x0000005d2700720c */ /* 0x000fda0003f86270 */
[----:B------:R-:W-:Y:S05]  /*5f30*/  @P4 BRA `(.L_x_332) ;  /* 0x0000000000744947 */ /* 0x000fea0003800000 */
[--C-:B------:R-:W-:Y:S02]  /*5f40*/  IADD3 R79, P4, P5, R58, R78, R39.reuse ;  /* 0x0000004e3a4f7210 */ /* 0x100fe40007d9e027 */
[----:B------:R-:W-:-:S04]  /*5f50*/  SHF.R.S32.HI R39, RZ, 0x1f, R39 ;  /* 0x0000001fff277819 */ /* 0x000fc80000011427 */
[----:B------:R-:W-:Y:S02]  /*5f60*/  IADD3.X R94, R75, R94, R39, P4, P5 ;  /* 0x0000005e4b5e7210 */ /* 0x000fe400027ea427 */
[----:B------:R-:W-:-:S05]  /*5f70*/  IADD3 R76, P4, R79, R76, RZ ;  /* 0x0000004c4f4c7210 */ /* 0x000fca0007f9e0ff */
[----:B------:R-:W-:-:S05]  /*5f80*/  IMAD.X R77, R94, 0x1, R77, P4 ;  /* 0x000000015e4d7824 */ /* 0x000fca00020e064d */
[----:B--2---:R0:W-:Y:S01]  /*5f90*/  STG.E.128 desc[UR42][R76.64], R32 ;  /* 0x000000204c007986 */ /* 0x0041e2000c101d2a */
[----:B------:R-:W-:Y:S05]  /*5fa0*/  BRA `(.L_x_332) ;  /* 0x0000000000587947 */ /* 0x000fea0003800000 */
.L_x_325:
[----:B------:R-:W-:-:S06]  /*5fb0*/  UISETP.NE.AND UP0, UPT, UR36, 0x3, UPT ;  /* 0x000000032400788c */ /* 0x000fcc000bf05270 */
[----:B------:R-:W-:-:S13]  /*5fc0*/  PLOP3.LUT P3, PT, PT, PT, UP0, 0x80, 0x0 ;  /* 0x000000000000781c */ /* 0x000fda0003f6f008 */
[----:B------:R-:W-:Y:S05]  /*5fd0*/  @!P3 BRA `(.L_x_354) ;  /* 0x000000000004b947 */ /* 0x000fea0003800000 */
[----:B------:R-:W-:Y:S01]  /*5fe0*/  BPT.TRAP 0x1 ;  /* 0x000000040000795c */ /* 0x000fe20000300000 */
.L_x_354:
[----:B------:R-:W-:Y:S01]  /*5ff0*/  IMAD R83, R17, 0x8, R16 ;  /* 0x0000000811537824 */ /* 0x000fe200078e0210 */
[----:B------:R-:W-:Y:S01]  /*6000*/  SHF.L.U32 R86, R23, 0x1f, RZ ;  /* 0x0000001f17567819 */ /* 0x000fe200000006ff */
[----:B------:R-:W-:Y:S01]  /*6010*/  IMAD R85, R2, -0x80, R27 ;  /* 0xffffff8002557824 */ /* 0x000fe200078e021b */
[----:B------:R-:W-:Y:S02]  /*6020*/  BSSY B1, `(.L_x_355) ;  /* 0x0000005000017945 */ /* 0x000fe40003800000 */
[----:B------:R-:W0:Y:S02]  /*6030*/  SYNCS.PHASECHK.TRANS64.TRYWAIT P5, [R83+URZ+0x19c90], R86 ;  /* 0x019c9056530075a7 */ /* 0x000e2400080a017f */
[----:B------:R-:W-:-:S04]  /*6040*/  VIMNMX R85, R85, 0x80, PT ;  /* 0x0000008055557848 */ /* 0x000fc80003fe0100 */
[----:B------:R-:W-:Y:S01]  /*6050*/  ISETP.GE.AND P4, PT, R22, R85, PT ;  /* 0x000000551600720c */ /* 0x000fe20003f86270 */
[----:B0-----:R-:W-:-:S12]  /*6060*/  @!P5 BRA `(.L_x_356) ;  /* 0x00000130005cd947 */ /* 0x001fd80003800000 */
.L_x_573:
[----:B------:R-:W-:Y:S05]  /*6070*/  BSYNC B1 ;  /* 0x0000000000017941 */ /* 0x000fea0003800000 */
.L_x_355:
[----:B------:R-:W-:Y:S05]  /*6080*/  @P4 BRA `(.L_x_332) ;  /* 0x0000000000204947 */ /* 0x000fea0003800000 */
[----:B------:R-:W-:Y:S01]  /*6090*/  ISETP.NE.AND P4, PT, R60, RZ, PT ;  /* 0x000000ff3c00720c */ /* 0x000fe20003f85270 */
[----:B------:R-:W1:Y:S01]  /*60a0*/  @!P1 LDS.128 R8, [R84+0x15800] ;  /* 0x0158000054089984 */ /* 0x000e620000000c00 */
[----:B------:R-:W-:-:S11]  /*60b0*/  ISETP.NE.AND P5, PT, R45, RZ, PT ;  /* 0x000000ff2d00720c */ /* 0x000fd60003fa5270 */
[----:B------:R-:W2:Y:S04]  /*60c0*/  @P4 LDS.128 R12, [R84+0x13800] ;  /* 0x01380000540c4984 */ /* 0x000ea80000000c00 */
[----:B------:R-:W3:Y:S04]  /*60d0*/  @P5 LDS.128 R28, [R84+0x14800] ;  /* 0x01480000541c5984 */ /* 0x000ee80000000c00 */
[----:B-1----:R1:W-:Y:S04]  /*60e0*/  @!P1 STG.E.128 desc[UR42][R32.64+0x40], R8 ;  /* 0x0000400820009986 */ /* 0x0023e8000c101d2a */
[----:B--2---:R1:W-:Y:S04]  /*60f0*/  @P4 STG.E.128 desc[UR42][R32.64], R12 ;  /* 0x0000000c20004986 */ /* 0x0043e8000c101d2a */
[----:B---3--:R1:W-:Y:S02]  /*6100*/  @P5 STG.E.128 desc[UR42][R32.64+0x20], R28 ;  /* 0x0000201c20005986 */ /* 0x0083e4000c101d2a */
.L_x_332:
[----:B------:R-:W-:Y:S05]  /*6110*/  BSYNC B0 ;  /* 0x0000000000007941 */ /* 0x000fea0003800000 */
.L_x_324:
[----:B-123--:R-:W1:Y:S01]  /*6120*/  S2R R8, SR_TID.X ;  /* 0x0000000000087919 */ /* 0x00ee620000002100 */
[----:B------:R-:W-:Y:S01]  /*6130*/  @!PT LDS RZ, [RZ] ;  /* 0x00000000fffff984 */ /* 0x000fe20000000800 */
[----:B------:R-:W-:Y:S01]  /*6140*/  @!PT LDS RZ, [RZ] ;  /* 0x00000000fffff984 */ /* 0x000fe20000000800 */
[----:B------:R-:W-:Y:S01]  /*6150*/  @!PT LDS RZ, [RZ] ;  /* 0x00000000fffff984 */ /* 0x000fe20000000800 */
[----:B------:R-:W-:Y:S01]  /*6160*/  @!PT LDS RZ, [RZ] ;  /* 0x00000000fffff984 */ /* 0x000fe20000000800 */
[----:B------:R2:W-:Y:S06]  /*6170*/  MEMBAR.ALL.CTA ;  /* 0x0000000000007992 */ /* 0x0005ec0000008000 */
[----:B--2---:R-:W2:Y:S01]  /*6180*/  FENCE.VIEW.ASYNC.S ;  /* 0x00000000000073c6 */ /* 0x004ea20000000000 */
[----:B------:R-:W-:Y:S05]  /*6190*/  WARPSYNC.ALL ;  /* 0x0000000000007948 */ /* 0x000fea0003800000 */
[----:B------:R-:W-:Y:S01]  /*61a0*/  BSSY B0, `(.L_x_357) ;  /* 0x0000009000007945 */ /* 0x000fe20003800000 */
[----:B-1----:R-:W-:Y:S01]  /*61b0*/  LOP3.LUT R8, R8, 0x7f, RZ, 0xc0, !PT ;  /* 0x0000007f08087812 */ /* 0x002fe200078ec0ff */
[----:B--2---:R1:W-:Y:S03]  /*61c0*/  BAR.SYNC.DEFER_BLOCKING R62, 0x80 ;  /* 0x0002003e0000751d */ /* 0x0043e60000010000 */
[----:B------:R-:W-:-:S13]  /*61d0*/  ISETP.NE.AND P4, PT, R8, RZ, PT ;  /* 0x000000ff0800720c */ /* 0x000fda0003f85270 */
[----:B------:R-:W-:-:S05]  /*61e0*/  @!P4 VIADD R8, R83, 0x19ca0 ;  /* 0x00019ca05308c836 */ /* 0x000fca0000000000 */
[----:B------:R-:W-:-:S04]  /*61f0*/  @!P4 PRMT R8, RZ, 0x654, R8 ;  /* 0x00000654ff08c816 */ /* 0x000fc80000000008 */
[----:B------:R1:W-:Y:S01]  /*6200*/  @!P4 SYNCS.ARRIVE.TRANS64.RED.A1T0 RZ, [R8+URZ], RZ ;  /* 0x000000ff08ffc9a7 */ /* 0x0003e2000810043f */
[----:B------:R-:W-:Y:S05]  /*6210*/  @!P3 BRA `(.L_x_358) ;  /* 0x000000000004b947 */ /* 0x000fea0003800000 */
[----:B------:R-:W-:Y:S01]  /*6220*/  BPT.TRAP 0x1 ;  /* 0x000000040000795c */ /* 0x000fe20000300000 */
.L_x_358:
[----:B------:R-:W-:Y:S05]  /*6230*/  BSYNC B0 ;  /* 0x0000000000007941 */ /* 0x000fea0003800000 */
.L_x_357:
[----:B------:R-:W2:Y:S01]  /*6240*/  SYNCS.PHASECHK.TRANS64.TRYWAIT P5, [R83+URZ+0x19cb0], R86 ;  /* 0x019cb056530075a7 */ /* 0x000ea200080a017f */
[----:B------:R-:W-:Y:S01]  /*6250*/  BSSY B0, `(.L_x_359) ;  /* 0x0000003000007945 */ /* 0x000fe20003800000 */
[----:B------:R-:W-:-:S03]  /*6260*/  ISETP.GE.AND P3, PT, R22, R85, PT ;  /* 0x000000551600720c */ /* 0x000fc60003f66270 */
[----:B--2---:R-:W-:Y:S10]  /*6270*/  @!P5 BRA `(.L_x_360) ;  /* 0x0000012c00ecd947 */ /* 0x004ff40003800000 */
.L_x_574:
[----:B------:R-:W-:Y:S05]  /*6280*/  BSYNC B0 ;  /* 0x0000000000007941 */ /* 0x000fea0003800000 */
.L_x_359:
[----:B------:R-:W-:Y:S04]  /*6290*/  BSSY B0, `(.L_x_361) ;  /* 0x0000016000007945 */ /* 0x000fe80003800000 */
[----:B------:R-:W-:Y:S05]  /*62a0*/  @P3 BRA `(.L_x_362) ;  /* 0x0000000000503947 */ /* 0x000fea0003800000 */
[----:B------:R-:W-:Y:S01]  /*62b0*/  ULDC UR8, c[0x0][0x2f4] ;  /* 0x0000bd0000087ab9 */ /* 0x000fe20000000800 */
[----:B0---4-:R-:W-:Y:S01]  /*62c0*/  IMAD.WIDE R12, R2, 0x80, R46 ;  /* 0x00000080020c7825 */ /* 0x011fe200078e022e */
[----:B------:R-:W-:Y:S01]  /*62d0*/  ISETP.GE.AND P5, PT, R18, UR8, PT ;  /* 0x0000000812007c0c */ /* 0x000fe2000bfa6270 */
[----:B------:R-:W-:Y:S01]  /*62e0*/  ULDC.64 UR4, c[0x0][0x328] ;  /* 0x0000ca0000047ab9 */ /* 0x000fe20000000a00 */
[----:B------:R-:W-:Y:S01]  /*62f0*/  MOV R15, R0 ;  /* 0x00000000000f7202 */ /* 0x000fe20000000f00 */
[----:B------:R-:W-:Y:S01]  /*6300*/  IMAD.MOV.U32 R14, RZ, RZ, R56 ;  /* 0x000000ffff0e7224 */ /* 0x000fe200078e0038 */
[----:B------:R-:W-:Y:S01]  /*6310*/  ULDC.64 UR6, c[0x0][0x318] ;  /* 0x0000c60000067ab9 */ /* 0x000fe20000000a00 */
[----:B------:R-:W-:Y:S02]  /*6320*/  IMAD R13, R13, UR4, RZ ;  /* 0x000000040d0d7c24 */ /* 0x000fe4000f8e02ff */
[----:B------:R-:W-:-:S04]  /*6330*/  IMAD.WIDE.U32 R14, R12, UR4, R14 ;  /* 0x000000040c0e7c25 */ /* 0x000fc8000f8e000e */
[----:B------:R-:W-:Y:S01]  /*6340*/  IMAD R13, R12, UR5, R13 ;  /* 0x000000050c0d7c24 */ /* 0x000fe2000f8e020d */
[----:B------:R-:W-:Y:S01]  /*6350*/  IADD3 R28, P3, R14, UR6, RZ ;  /* 0x000000060e1c7c10 */ /* 0x000fe2000ff7e0ff */
[----:B-1----:R-:W0:Y:S03]  /*6360*/  @!P5 LDS.128 R8, [R84+0x9000] ;  /* 0x009000005408d984 */ /* 0x002e260000000c00 */
[----:B------:R-:W-:Y:S02]  /*6370*/  IADD3.X R29, R15, UR7, R13, P3, !PT ;  /* 0x000000070f1d7c10 */ /* 0x000fe40009ffe40d */
[----:B------:R-:W-:-:S03]  /*6380*/  ISETP.GE.AND P3, PT, R81, UR8, PT ;  /* 0x0000000851007c0c */ /* 0x000fc6000bf66270 */
[----:B0-----:R-:W-:Y:S01]  /*6390*/  @!P5 STG.E.128 desc[UR42][R28.64], R8 ;  /* 0x000000081c00d986 */ /* 0x001fe2000c101d2a */
[----:B------:R-:W-:-:S09]  /*63a0*/  ISETP.GE.AND P5, PT, R65, UR8, PT ;  /* 0x0000000841007c0c */ /* 0x000fd2000bfa6270 */
[----:B------:R-:W0:Y:S04]  /*63b0*/  @!P3 LDS.128 R8, [R84+0xa000] ;  /* 0x00a000005408b984 */ /* 0x000e280000000c00 */
[----:B------:R-:W1:Y:S04]  /*63c0*/  @!P5 LDS.128 R12, [R84+0xb000] ;  /* 0x00b00000540cd984 */ /* 0x000e680000000c00 */
[----:B0-----:R3:W-:Y:S04]  /*63d0*/  @!P3 STG.E.128 desc[UR42][R28.64+0x20], R8 ;  /* 0x000020081c00b986 */ /* 0x0017e8000c101d2a */
[----:B-1----:R3:W-:Y:S02]  /*63e0*/  @!P5 STG.E.128 desc[UR42][R28.64+0x40], R12 ;  /* 0x0000400c1c00d986 */ /* 0x0027e4000c101d2a */
.L_x_362:
[----:B------:R-:W-:Y:S05]  /*63f0*/  BSYNC B0 ;  /* 0x0000000000007941 */ /* 0x000fea0003800000 */
.L_x_361:
[----:B------:R-:W-:Y:S01]  /*6400*/  @!PT LDS RZ, [RZ] ;  /* 0x00000000fffff984 */ /* 0x000fe20000000800 */
[----:B------:R-:W-:Y:S01]  /*6410*/  @!PT LDS RZ, [RZ] ;  /* 0x00000000fffff984 */ /* 0x000fe20000000800 */
[----:B------:R-:W-:Y:S01]  /*6420*/  @!PT LDS RZ, [RZ] ;  /* 0x00000000fffff984 */ /* 0x000fe20000000800 */
[----:B------:R-:W-:Y:S01]  /*6430*/  @!PT LDS RZ, [RZ] ;  /* 0x00000000fffff984 */ /* 0x000fe20000000800 */
[----:B------:R5:W-:Y:S06]  /*6440*/  MEMBAR.ALL.CTA ;  /* 0x0000000000007992 */ /* 0x000bec0000008000 */
[----:B-----5:R-:W5:Y:S01]  /*6450*/  FENCE.VIEW.ASYNC.S ;  /* 0x00000000000073c6 */ /* 0x020f620000000000 */
[----:B0-2---:R-:W-:Y:S01]  /*6460*/  @!P4 VIADD R83, R83, 0x19cc0 ;  /* 0x00019cc05353c836 */ /* 0x005fe20000000000 */
[----:B-----5:R0:W-:Y:S04]  /*6470*/  BAR.SYNC.DEFER_BLOCKING R62, 0x80 ;  /* 0x0002003e0000751d */ /* 0x0201e80000010000 */
[----:B------:R-:W-:Y:S01]  /*6480*/  @!P4 PRMT R83, RZ, 0x654, R83 ;  /* 0x00000654ff53c816 */ /* 0x000fe20000000053 */
[----:B------:R-:W-:Y:S01]  /*6490*/  VIADD R17, R17, 0x1 ;  /* 0x0000000111117836 */ /* 0x000fe20000000000 */
[----:B------:R-:W-:-:S02]  /*64a0*/  PLOP3.LUT P3, PT, PT, PT, PT, 0x8, 0x0 ;  /* 0x000000000000781c */ /* 0x000fc40003f6e170 */
[----:B------:R0:W-:Y:S02]  /*64b0*/  @!P4 SYNCS.ARRIVE.TRANS64.RED.A1T0 RZ, [R83+URZ], RZ ;  /* 0x000000ff53ffc9a7 */ /* 0x0001e4000810043f */
[----:B------:R-:W-:-:S04]  /*64c0*/  ISETP.NE.AND P4, PT, R17, 0x2, PT ;  /* 0x000000021100780c */ /* 0x000fc80003f85270 */
[----:B-1-3--:R-:W-:Y:S02]  /*64d0*/  SEL R8, RZ, 0x1, P4 ;  /* 0x00000001ff087807 */ /* 0x00afe40002000000 */
[----:B------:R-:W-:Y:S02]  /*64e0*/  SEL R17, R17, RZ, P4 ;  /* 0x000000ff11117207 */ /* 0x000fe40002000000 */
[----:B------:R-:W-:Y:S01]  /*64f0*/  LOP3.LUT R23, R23, R8, RZ, 0x3c, !PT ;  /* 0x0000000817177212 */ /* 0x000fe200078e3cff */
[----:B0-----:R-:W-:Y:S06]  /*6500*/  @P2 BRA `(.L_x_363) ;  /* 0xffffffbc00802947 */ /* 0x001fec000383ffff */
.L_x_319:
[----:B------:R-:W-:Y:S01]  /*6510*/  BSSY B0, `(.L_x_364) ;  /* 0x0000021000007945 */ /* 0x000fe20003800000 */
[----:B------:R-:W-:Y:S01]  /*6520*/  ISETP.GE.AND P1, PT, R88, 0x1, PT ;  /* 0x000000015800780c */ /* 0x000fe20003f26270 */
[----:B------:R-:W-:Y:S01]  /*6530*/  IMAD.MOV.U32 R0, RZ, RZ, RZ ;  /* 0x000000ffff007224 */ /* 0x000fe200078e00ff */
[----:B------:R-:W-:Y:S01]  /*6540*/  PLOP3.LUT P0, PT, PT, PT, PT, 0x80, 0x0 ;  /* 0x000000000000781c */ /* 0x000fe20003f0f070 */
[----:B------:R-:W-:Y:S01]  /*6550*/  IMAD.MOV.U32 R2, RZ, RZ, RZ ;  /* 0x000000ffff027224 */ /* 0x000fe200078e00ff */
[----:B------:R-:W-:Y:S01]  /*6560*/  CS2R R38, SRZ ;  /* 0x0000000000267805 */ /* 0x000fe2000001ff00 */
[----:B------:R-:W-:Y:S01]  /*6570*/  IMAD.MOV.U32 R135, RZ, RZ, RZ ;  /* 0x000000ffff877224 */ /* 0x000fe200078e00ff */
[----:B------:R-:W-:Y:S02]  /*6580*/  CS2R R30, SRZ ;  /* 0x00000000001e7805 */ /* 0x000fe4000001ff00 */
[----:B------:R-:W-:Y:S02]  /*6590*/  CS2R R20, SRZ ;  /* 0x0000000000147805 */ /* 0x000fe4000001ff00 */
[----:B----4-:R-:W-:-:S02]  /*65a0*/  CS2R R36, SRZ ;  /* 0x0000000000247805 */ /* 0x010fc4000001ff00 */
        /* <DEDUP_REMOVED lines=13> */
[----:B------:R-:W-:Y:S01]  /*6680*/  CS2R R54, SRZ ;  /* 0x0000000000367805 */ /* 0x000fe2000001ff00 */
[----:B------:R-:W-:Y:S01]  /*6690*/  IMAD.MOV.U32 R33, RZ, RZ, RZ ;  /* 0x000000ffff217224 */ /* 0x000fe200078e00ff */
[----:B------:R-:W-:Y:S02]  /*66a0*/  CS2R R56, SRZ ;  /* 0x0000000000387805 */ /* 0x000fe4000001ff00 */
[----:B------:R-:W-:Y:S02]  /*66b0*/  CS2R R34, SRZ ;  /* 0x0000000000227805 */ /* 0x000fe4000001ff00 */
[----:B------:R-:W-:Y:S01]  /*66c0*/  CS2R R6, SRZ ;  /* 0x0000000000067805 */ /* 0x000fe2000001ff00 */
[----:B------:R-:W-:Y:S02]  /*66d0*/  IMAD.MOV.U32 R58, RZ, RZ, RZ ;  /* 0x000000ffff3a7224 */ /* 0x000fe400078e00ff */
[----:B------:R-:W-:Y:S01]  /*66e0*/  IMAD.MOV.U32 R60, RZ, RZ, RZ ;  /* 0x000000ffff3c7224 */ /* 0x000fe200078e00ff */
[----:B------:R-:W-:Y:S06]  /*66f0*/  @P3 BRA `(.L_x_365) ;  /* 0x0000000000083947 */ /* 0x000fec0003800000 */
[----:B------:R-:W0:Y:S02]  /*6700*/  FENCE.VIEW.ASYNC.G ;  /* 0x00000000000073c6 */ /* 0x000e240000000100 */
[----:B0-----:R-:W-:Y:S06]  /*6710*/  BAR.ARV 0xc, 0x200 ;  /* 0x0308000000007b1d */ /* 0x001fec0000002000 */
.L_x_365:
[----:B------:R-:W-:Y:S05]  /*6720*/  BSYNC B0 ;  /* 0x0000000000007941 */ /* 0x000fea0003800000 */
.L_x_364:
[----:B------:R-:W-:Y:S02]  /*6730*/  IMAD.MOV.U32 R32, RZ, RZ, RZ ;  /* 0x000000ffff207224 */ /* 0x000fe400078e00ff */
[----:B------:R-:W-:Y:S01]  /*6740*/  IMAD.MOV.U32 R3, RZ, RZ, RZ ;  /* 0x000000ffff037224 */ /* 0x000fe200078e00ff */
[----:B------:R-:W-:Y:S06]  /*6750*/  @!P1 BRA `(.L_x_366) ;  /* 0x000000a000449947 */ /* 0x000fec0003800000 */
[----:B------:R-:W0:Y:S01]  /*6760*/  S2R R4, SR_TID.X ;  /* 0x0000000000047919 */ /* 0x000e220000002100 */
[----:B------:R-:W-:Y:S01]  /*6770*/  VIADD R30, R16, 0xf000 ;  /* 0x0000f000101e7836 */ /* 0x000fe20000000000 */
[----:B------:R-:W-:Y:S04]  /*6780*/  BSSY B6, `(.L_x_367) ;  /* 0x000001e000067945 */ /* 0x000fe80003800000 */
[----:B------:R-:W-:Y:S02]  /*6790*/  LOP3.LUT P0, RZ, R30, 0x3ff, RZ, 0xc0, !PT ;  /* 0x000003ff1eff7812 */ /* 0x000fe4000780c0ff */
[----:B0-----:R-:W-:-:S04]  /*67a0*/  IADD3 R5, R4, -0x80, RZ ;  /* 0xffffff8004057810 */ /* 0x001fc80007ffe0ff */
[----:B------:R-:W-:-:S04]  /*67b0*/  SHF.R.S32.HI R4, RZ, 0x1f, R5 ;  /* 0x0000001fff047819 */ /* 0x000fc80000011405 */
[----:B------:R-:W-:-:S04]  /*67c0*/  LEA.HI R4, R4, R5, RZ, 0x7 ;  /* 0x0000000504047211 */ /* 0x000fc800078f38ff */
[----:B------:R-:W-:-:S05]  /*67d0*/  SHF.R.S32.HI R4, RZ, 0x7, R4 ;  /* 0x00000007ff047819 */ /* 0x000fca0000011404 */
[----:B------:R-:W0:Y:S02]  /*67e0*/  SHFL.IDX PT, R0, R4, RZ, 0x1f ;  /* 0x00001fff04007589 */ /* 0x000e2400000e0000 */
[----:B0-----:R-:W-:-:S05]  /*67f0*/  IMAD.HI R2, R0, 0x55555556, RZ ;  /* 0x5555555600027827 */ /* 0x001fca00078e02ff */
[----:B------:R-:W-:-:S05]  /*6800*/  LEA.HI R3, R2, R2, RZ, 0x1 ;  /* 0x0000000202037211 */ /* 0x000fca00078f08ff */
[----:B------:R-:W-:-:S04]  /*6810*/  IMAD R3, R3, -0x3, R0 ;  /* 0xfffffffd03037824 */ /* 0x000fc800078e0200 */
[----:B------:R-:W-:-:S05]  /*6820*/  IMAD R3, R3, 0x800, R30 ;  /* 0x0000080003037824 */ /* 0x000fca00078e021e */
[----:B------:R-:W-:-:S04]  /*6830*/  SHF.R.U32.HI R3, RZ, 0x4, R3 ;  /* 0x00000004ff037819 */ /* 0x000fc80000011603 */
[----:B------:R-:W-:Y:S01]  /*6840*/  LOP3.LUT R36, R3, 0x3fff, RZ, 0xc0, !PT ;  /* 0x00003fff03247812 */ /* 0x000fe200078ec0ff */
[----:B------:R-:W-:Y:S06]  /*6850*/  @!P0 BRA `(.L_x_368) ;  /* 0x0000000000408947 */ /* 0x000fec0003800000 */
        /* <DEDUP_REMOVED lines=8> */
[----:B------:R-:W-:Y:S01]  /*68e0*/  MOV R13, RZ ;  /* 0x000000ff000d7202 */ /* 0x000fe20000000f00 */
[----:B------:R-:W-:Y:S02]  /*68f0*/  IMAD.U32 R7, RZ, RZ, UR7 ;  /* 0x00000007ff077e24 */ /* 0x000fe4000f8e00ff */
[----:B------:R-:W-:-:S02]  /*6900*/  IMAD.U32 R10, RZ, RZ, UR4 ;  /* 0x00000004ff0a7e24 */ /* 0x000fc4000f8e00ff */
[----:B------:R-:W-:Y:S02]  /*6910*/  IMAD.U32 R11, RZ, RZ, UR5 ;  /* 0x00000005ff0b7e24 */ /* 0x000fe4000f8e00ff */
[----:B------:R-:W-:Y:S02]  /*6920*/  IMAD.MOV.U32 R8, RZ, RZ, 0x70 ;  /* 0x00000070ff087424 */ /* 0x000fe400078e00ff */
[----:B0-----:R-:W-:-:S07]  /*6930*/  IMAD.MOV.U32 R12, RZ, RZ, 0x1 ;  /* 0x00000001ff0c7424 */ /* 0x001fce00078e00ff */
[----:B------:R-:W-:-:S07]  /*6940*/  LEPC R20, `(.L_x_368) ;  /* 0x000000001014794e */ /* 0x000fce0000000000 */
[----:B-1---5:R-:W-:Y:S05]  /*6950*/  CALL.ABS.NOINC R2 ;  /* 0x0000000002007343 */ /* 0x022fea0003c00000 */
.L_x_368:
[----:B------:R-:W-:Y:S05]  /*6960*/  BSYNC B6 ;  /* 0x0000000000067941 */ /* 0x000fea0003800000 */
.L_x_367:
[----:B------:R-:W2:Y:S01]  /*6970*/  LDL R2, [R1+0x38] ;  /* 0x0000380001027983 */ /* 0x000ea20000100800 */
[----:B------:R-:W-:Y:S01]  /*6980*/  ULDC.64 UR4, c[0x0][0x990] ;  /* 0x0002640000047ab9 */ /* 0x000fe20000000a00 */
[----:B------:R-:W-:Y:S02]  /*6990*/  ULDC.64 UR6, c[0x0][0x998] ;  /* 0x0002660000067ab9 */ /* 0x000fe40000000a00 */
[----:B------:R-:W3:Y:S04]  /*69a0*/  LDL R21, [R1+0x20] ;  /* 0x0000200001157983 */ /* 0x000ee80000100800 */
[----:B------:R-:W4:Y:S01]  /*69b0*/  LDL R20, [R1+0x8] ;  /* 0x0000080001147983 */ /* 0x000f220000100800 */
[----:B------:R-:W-:Y:S02]  /*69c0*/  ISETP.NE.U32.AND P0, PT, RZ, UR4, PT ;  /* 0x00000004ff007c0c */ /* 0x000fe4000bf05070 */
[----:B------:R-:W-:-:S02]  /*69d0*/  ISETP.NE.U32.AND P1, PT, RZ, UR6, PT ;  /* 0x00000006ff007c0c */ /* 0x000fc4000bf25070 */
[----:B------:R-:W-:Y:S02]  /*69e0*/  ISETP.NE.AND.EX P0, PT, RZ, UR5, PT, P0 ;  /* 0x00000005ff007c0c */ /* 0x000fe4000bf05300 */
[----:B------:R-:W-:-:S11]  /*69f0*/  ISETP.NE.AND.EX P1, PT, RZ, UR7, PT, P1 ;  /* 0x00000007ff007c0c */ /* 0x000fd6000bf25310 */
[----:B------:R-:W2:Y:S08]  /*6a00*/  @P0 LDC.64 R6, c[0x0][0x9a8] ;  /* 0x00026a00ff060b82 */ /* 0x000eb00000000a00 */
[----:B------:R-:W0:Y:S08]  /*6a10*/  @P1 LDC.64 R8, c[0x0][0x9b8] ;  /* 0x00026e00ff081b82 */ /* 0x000e300000000a00 */
[----:B------:R-:W1:Y:S08]  /*6a20*/  @P0 LDC.64 R10, c[0x0][0x9b0] ;  /* 0x00026c00ff0a0b82 */ /* 0x000e700000000a00 */
[----:B------:R-:W1:Y:S01]  /*6a30*/  @P1 LDC.64 R12, c[0x0][0x9c0] ;  /* 0x00027000ff0c1b82 */ /* 0x000e620000000a00 */
[----:B--2---:R-:W-:-:S02]  /*6a40*/  @P0 IMAD R0, R2, R6, RZ ;  /* 0x0000000602000224 */ /* 0x004fc400078e02ff */
[----:B0-----:R-:W-:Y:S02]  /*6a50*/  @P1 IMAD R4, R2, R8, RZ ;  /* 0x0000000802041224 */ /* 0x001fe400078e02ff */
[C---:B---3--:R-:W-:Y:S02]  /*6a60*/  @P0 IMAD R7, R21.reuse, R7, R0 ;  /* 0x0000000715070224 */ /* 0x048fe400078e0200 */
[----:B------:R-:W-:Y:S01]  /*6a70*/  @P0 IMAD.WIDE.U32 R2, R21, R6, RZ ;  /* 0x0000000615020225 */ /* 0x000fe200078e00ff */
[----:B----4-:R-:W-:-:S03]  /*6a80*/  @P0 SHF.R.S32.HI R15, RZ, 0x1f, R20 ;  /* 0x0000001fff0f0819 */ /* 0x010fc60000011414 */
[----:B------:R-:W-:Y:S01]  /*6a90*/  @P0 IMAD.IADD R3, R3, 0x1, R7 ;  /* 0x0000000103030824 */ /* 0x000fe200078e0207 */
[----:B------:R-:W-:Y:S01]  /*6aa0*/  @P1 SHF.R.S32.HI R7, RZ, 0x1f, R20 ;  /* 0x0000001fff071819 */ /* 0x000fe20000011414 */
[C---:B------:R-:W-:Y:S02]  /*6ab0*/  @P1 IMAD R9, R21.reuse, R9, R4 ;  /* 0x0000000915091224 */ /* 0x040fe400078e0204 */
[----:B------:R-:W-:-:S04]  /*6ac0*/  @P1 IMAD.WIDE.U32 R4, R21, R8, RZ ;  /* 0x0000000815041225 */ /* 0x000fc800078e00ff */
[----:B-1----:R-:W-:Y:S02]  /*6ad0*/  @P0 IMAD R0, R15, R10, RZ ;  /* 0x0000000a0f000224 */ /* 0x002fe400078e02ff */
[----:B------:R-:W-:Y:S02]  /*6ae0*/  @P1 IMAD R6, R7, R12, RZ ;  /* 0x0000000c07061224 */ /* 0x000fe400078e02ff */
[----:B------:R-:W-:Y:S02]  /*6af0*/  @P1 IMAD.IADD R5, R5, 0x1, R9 ;  /* 0x0000000105051824 */ /* 0x000fe400078e0209 */
[C---:B------:R-:W-:Y:S02]  /*6b00*/  @P0 IMAD R9, R20.reuse, R11, R0 ;  /* 0x0000000b14090224 */ /* 0x040fe400078e0200 */
[----:B------:R-:W-:-:S04]  /*6b10*/  @P0 IMAD.WIDE.U32 R2, R20, R10, R2 ;  /* 0x0000000a14020225 */ /* 0x000fc800078e0002 */
[C---:B------:R-:W-:Y:S02]  /*6b20*/  @P1 IMAD R11, R20.reuse, R13, R6 ;  /* 0x0000000d140b1224 */ /* 0x040fe400078e0206 */
[----:B------:R-:W-:Y:S01]  /*6b30*/  @P1 IMAD.WIDE.U32 R6, R20, R12, R4 ;  /* 0x0000000c14061225 */ /* 0x000fe200078e0004 */
[----:B------:R-:W-:Y:S01]  /*6b40*/  @P0 LEA R4, P2, R2, UR4, 0x2 ;  /* 0x0000000402040c11 */ /* 0x000fe2000f8410ff */
[----:B------:R-:W-:Y:S02]  /*6b50*/  ULDC UR4, c[0x0][0x3f4] ;  /* 0x0000fd0000047ab9 */ /* 0x000fe40000000800 */
[----:B------:R-:W-:Y:S01]  /*6b60*/  @P0 IMAD.IADD R5, R3, 0x1, R9 ;  /* 0x0000000103050824 */ /* 0x000fe200078e0209 */
[----:B------:R-:W-:Y:S01]  /*6b70*/  @P1 LEA R8, P3, R6, UR6, 0x2 ;  /* 0x0000000606081c11 */ /* 0x000fe2000f8610ff */
[----:B------:R-:W-:Y:S02]  /*6b80*/  @P1 IMAD.IADD R3, R7, 0x1, R11 ;  /* 0x0000000107031824 */ /* 0x000fe400078e020b */
[----:B------:R-:W-:Y:S01]  /*6b90*/  IMAD.MOV.U32 R0, RZ, RZ, 0x3f800000 ;  /* 0x3f800000ff007424 */ /* 0x000fe200078e00ff */
[----:B------:R-:W-:-:S02]  /*6ba0*/  @P0 LEA.HI.X R5, R2, UR5, R5, 0x2, P2 ;  /* 0x0000000502050c11 */ /* 0x000fc400090f1405 */
[----:B------:R-:W-:Y:S01]  /*6bb0*/  @P1 LEA.HI.X R9, R6, UR7, R3, 0x2, P3 ;  /* 0x0000000706091c11 */ /* 0x000fe200098f1403 */
[----:B------:R-:W-:-:S04]  /*6bc0*/  IMAD.MOV.U32 R3, RZ, RZ, 0x3f800000 ;  /* 0x3f800000ff037424 */ /* 0x000fc800078e00ff */
[----:B------:R-:W2:Y:S04]  /*6bd0*/  @P1 LDG.E R0, desc[UR42][R8.64] ;  /* 0x0000002a08001981 */ /* 0x000ea8000c1e1900 */
[----:B------:R-:W2:Y:S01]  /*6be0*/  @P0 LDG.E R3, desc[UR42][R4.64] ;  /* 0x0000002a04030981 */ /* 0x000ea2000c1e1900 */
[----:B------:R-:W-:Y:S01]  /*6bf0*/  ISETP.LT.AND P0, PT, RZ, UR4, PT ;  /* 0x00000004ff007c0c */ /* 0x000fe2000bf01270 */
[----:B------:R-:W-:Y:S01]  /*6c00*/  ULDC UR4, c[0x0][0x9d8] ;  /* 0x0002760000047ab9 */ /* 0x000fe20000000800 */
[----:B--2---:R-:W-:-:S04]  /*6c10*/  FMUL.FTZ R0, R3, R0 ;  /* 0x0000000003007220 */ /* 0x004fc80000410000 */
[----:B------:R-:W-:-:S07]  /*6c20*/  FMUL.FTZ R2, R0, UR4 ;  /* 0x0000000400027c20 */ /* 0x000fce0008410000 */
[----:B------:R-:W-:Y:S05]  /*6c30*/  @P0 BRA `(.L_x_369) ;  /* 0x0000000000400947 */ /* 0x000fea0003800000 */
[----:B------:R-:W2:Y:S02]  /*6c40*/  LDL R14, [R1+0x34] ;  /* 0x00003400010e7983 */ /* 0x000ea40000100800 */
[----:B--2---:R-:W-:-:S04]  /*6c50*/  LEA.HI R0, R14, R14, RZ, 0x1 ;  /* 0x0000000e0e007211 */ /* 0x004fc800078f08ff */
[----:B------:R-:W-:-:S05]  /*6c60*/  LOP3.LUT R0, R0, 0xfffffffe, RZ, 0xc0, !PT ;  /* 0xfffffffe00007812 */ /* 0x000fca00078ec0ff */
[----:B------:R-:W-:-:S05]  /*6c70*/  IMAD.IADD R0, R14, 0x1, -R0 ;  /* 0x000000010e007824 */ /* 0x000fca00078e0a00 */
[----:B------:R-:W-:-:S04]  /*6c80*/  SHF.L.U32 R3, R0, 0x1f, RZ ;  /* 0x0000001f00037819 */ /* 0x000fc800000006ff */
[----:B------:R0:W1:Y:S03]  /*6c90*/  SYNCS.PHASECHK.TRANS64.TRYWAIT P0, [R16+URZ+0x19c00], R3 ;  /* 0x019c0003100075a7 */ /* 0x000066000800017f */
[----:B-1----:R-:W-:Y:S05]  /*6ca0*/  @!P0 NANOSLEEP.SYNCS 0x989680 ;  /* 0x009896800000895d */ /* 0x002fea0003900000 */
[----:B------:R-:W1:Y:S01]  /*6cb0*/  @!P0 SYNCS.PHASECHK.TRANS64 P0, [R16+URZ+0x19c00], R3 ;  /* 0x019c0003100085a7 */ /* 0x000e62000800007f */
[----:B------:R-:W-:Y:S04]  /*6cc0*/  BSSY B0, `(.L_x_370) ;  /* 0x0000006000007945 */ /* 0x000fe80003800000 */
[----:B-1----:R-:W-:Y:S05]  /*6cd0*/  @P0 BRA `(.L_x_371) ;  /* 0x0000000000100947 */ /* 0x002fea0003800000 */
.L_x_372:
[----:B-1----:R1:W2:Y:S02]  /*6ce0*/  SYNCS.PHASECHK.TRANS64.TRYWAIT P0, [R16+URZ+0x19c00], R3 ;  /* 0x019c0003100075a7 */ /* 0x0022a4000800017f */
[----:B--2---:R-:W-:Y:S05]  /*6cf0*/  @!P0 NANOSLEEP.SYNCS 0x989680 ;  /* 0x009896800000895d */ /* 0x004fea0003900000 */
[----:B------:R-:W2:Y:S02]  /*6d00*/  @!P0 SYNCS.PHASECHK.TRANS64 P0, [R16+URZ+0x19c00], R3 ;  /* 0x019c0003100085a7 */ /* 0x000ea4000800007f */
[----:B--2---:R-:W-:Y:S05]  /*6d10*/  @!P0 BRA `(.L_x_372) ;  /* 0xfffffffc00f08947 */ /* 0x004fea000383ffff */
.L_x_371:
[----:B------:R-:W-:Y:S05]  /*6d20*/  BSYNC B0 ;  /* 0x0000000000007941 */ /* 0x000fea0003800000 */
.L_x_370:
[----:B------:R-:W-:Y:S05]  /*6d30*/  BRA `(.L_x_373) ;  /* 0x00000040008c7947 */ /* 0x000fea0003800000 */
.L_x_369:
[----:B------:R-:W0:Y:S01]  /*6d40*/  LDC.64 R28, c[0x0][0x3e8] ;  /* 0x0000fa00ff1c7b82 */ /* 0x000e220000000a00 */
[----:B------:R-:W-:Y:S01]  /*6d50*/  LOP3.LUT P0, RZ, R30, 0x9f, RZ, 0xc0, !PT ;  /* 0x0000009f1eff7812 */ /* 0x000fe2000780c0ff */
[----:B------:R-:W-:Y:S01]  /*6d60*/  ULDC.64 UR4, c[0x0][0x3f8] ;  /* 0x0000fe0000047ab9 */ /* 0x000fe20000000a00 */
[----:B-----5:R-:W-:Y:S01]  /*6d70*/  SHF.R.S32.HI R0, RZ, 0x1f, R24 ;  /* 0x0000001fff007819 */ /* 0x020fe20000011418 */
[----:B------:R-:W-:Y:S01]  /*6d80*/  ULDC.64 UR6, c[0x0][0x408] ;  /* 0x0001020000067ab9 */ /* 0x000fe20000000a00 */
[----:B------:R-:W-:Y:S03]  /*6d90*/  BSSY B6, `(.L_x_374) ;  /* 0x000001b000067945 */ /* 0x000fe60003800000 */
[----:B------:R-:W1:Y:S01]  /*6da0*/  LDC.64 R26, c[0x0][0x400] ;  /* 0x00010000ff1a7b82 */ /* 0x000e620000000a00 */
[C---:B------:R-:W-:Y:S02]  /*6db0*/  IMAD R3, R0.reuse, UR4, RZ ;  /* 0x0000000400037c24 */ /* 0x040fe4000f8e02ff */
[----:B------:R-:W-:-:S02]  /*6dc0*/  IMAD R5, R0, UR6, RZ ;  /* 0x0000000600057c24 */ /* 0x000fc4000f8e02ff */
[C---:B------:R-:W-:Y:S02]  /*6dd0*/  IMAD R3, R24.reuse, UR5, R3 ;  /* 0x0000000518037c24 */ /* 0x040fe4000f8e0203 */
[C---:B------:R-:W-:Y:S02]  /*6de0*/  IMAD R5, R24.reuse, UR7, R5 ;  /* 0x0000000718057c24 */ /* 0x040fe4000f8e0205 */
[----:B0-----:R-:W-:-:S04]  /*6df0*/  IMAD.WIDE.U32 R28, R24, UR4, R28 ;  /* 0x00000004181c7c25 */ /* 0x001fc8000f8e001c */
[----:B-1----:R-:W-:-:S04]  /*6e00*/  IMAD.WIDE.U32 R26, R24, UR6, R26 ;  /* 0x00000006181a7c25 */ /* 0x002fc8000f8e001a */
[----:B------:R-:W-:Y:S02]  /*6e10*/  IMAD.IADD R24, R3, 0x1, R29 ;  /* 0x0000000103187824 */ /* 0x000fe400078e021d */
[----:B------:R-:W-:Y:S01]  /*6e20*/  IMAD.IADD R30, R5, 0x1, R27 ;  /* 0x00000001051e7824 */ /* 0x000fe200078e021b */
[----:B------:R-:W-:Y:S06]  /*6e30*/  @!P0 BRA `(.L_x_375) ;  /* 0x0000000000408947 */ /* 0x000fec0003800000 */
[----:B------:R-:W-:Y:S01]  /*6e40*/  MOV R0, 0x0 ;  /* 0x0000000000007802 */ /* 0x000fe20000000f00 */
[----:B------:R-:W-:Y:S01]  /*6e50*/  ULDC.64 UR4, c[0x4][0x98] ;  /* 0x0100260000047ab9 */ /* 0x000fe20000000a00 */
[----:B------:R-:W-:Y:S01]  /*6e60*/  ULDC.64 UR6, c[0x4][0xa0] ;  /* 0x0100280000067ab9 */ /* 0x000fe20000000a00 */
[----:B------:R-:W-:Y:S01]  /*6e70*/  IMAD.U32 R4, RZ, RZ, UR4 ;  /* 0x00000004ff047e24 */ /* 0x000fe2000f8e00ff */
[----:B------:R0:W1:Y:S01]  /*6e80*/  LDC.64 R14, c[0x4][R0] ;  /* 0x01000000000e7b82 */ /* 0x0000620000000a00 */
[----:B------:R-:W-:Y:S01]  /*6e90*/  MOV R5, UR5 ;  /* 0x0000000500057c02 */ /* 0x000fe20008000f00 */
        /* <DEDUP_REMOVED lines=10> */
.L_x_375:
[----:B------:R-:W-:Y:S05]  /*6f40*/  BSYNC B6 ;  /* 0x0000000000067941 */ /* 0x000fea0003800000 */
.L_x_374:
[----:B------:R-:W2:Y:S01]  /*6f50*/  LDL R20, [R1+0x1c] ;  /* 0x00001c0001147983 */ /* 0x000ea20000100800 */
[----:B------:R-:W-:-:S03]  /*6f60*/  ULDC.U8 UR4, c[0x0][0x410] ;  /* 0x0001040000047ab9 */ /* 0x000fc60000000000 */
[----:B------:R-:W3:Y:S01]  /*6f70*/  LDL R38, [R1+0x4] ;  /* 0x0000040001267983 */ /* 0x000ee20000100800 */
[----:B------:R-:W-:Y:S01]  /*6f80*/  ISETP.NE.AND P0, PT, RZ, UR4, PT ;  /* 0x00000004ff007c0c */ /* 0x000fe2000bf05270 */
[----:B------:R-:W-:Y:S01]  /*6f90*/  BSSY B0, `(.L_x_376) ;  /* 0x00003f5000007945 */ /* 0x000fe20003800000 */
[----:B--2---:R-:W-:Y:S02]  /*6fa0*/  IMAD.IADD R20, R16, 0x1, R20 ;  /* 0x0000000110147824 */ /* 0x004fe400078e0214 */
[----:B---3--:R-:W-:-:S09]  /*6fb0*/  IMAD R6, R38, 0xc0, R22 ;  /* 0x000000c026067824 */ /* 0x008fd200078e0216 */
[----:B------:R-:W-:Y:S05]  /*6fc0*/  @!P0 BRA `(.L_x_377) ;  /* 0x0000001800c88947 */ /* 0x000fea0003800000 */
[----:B------:R-:W-:-:S03]  /*6fd0*/  UMOV UR4, 0xffffffff ;  /* 0xffffffff00047882 */ /* 0x000fc60000000000 */
[----:B------:R-:W-:Y:S05]  /*6fe0*/  BRA.DIV UR4, `(.L_x_378) ;  /* 0x0000012204a47947 */ /* 0x000fea000b800000 */
[----:B------:R-:W0:Y:S04]  /*6ff0*/  SHFL.IDX PT, R28, R28, RZ, 0x1e1f ;  /* 0x001e1fff1c1c7589 */ /* 0x000e2800000e0000 */
[----:B------:R1:W2:Y:S04]  /*7000*/  SHFL.IDX PT, R14, R26, RZ, 0x1e1f ;  /* 0x001e1fff1a0e7589 */ /* 0x0002a800000e0000 */
[----:B------:R1:W3:Y:S04]  /*7010*/  SHFL.IDX PT, R0, R24, RZ, 0x1e1f ;  /* 0x001e1fff18007589 */ /* 0x0002e800000e0000 */
[----:B------:R1:W4:Y:S02]  /*7020*/  SHFL.IDX PT, R3, R30, RZ, 0x1e1f ;  /* 0x001e1fff1e037589 */ /* 0x00032400000e0000 */
.L_x_580:
[----:B------:R-:W5:Y:S01]  /*7030*/  LDL R5, [R1+0x34] ;  /* 0x0000340001057983 */ /* 0x000f620000100800 */
[----:B------:R-:W-:Y:S01]  /*7040*/  ULDC UR4, c[0x0][0x448] ;  /* 0x0001120000047ab9 */ /* 0x000fe20000000800 */
[----:B------:R-:W-:Y:S01]  /*7050*/  BSSY B1, `(.L_x_379) ;  /* 0x000002e000017945 */ /* 0x000fe20003800000 */
[----:B------:R-:W-:Y:S01]  /*7060*/  IMAD R37, R25, UR4, RZ ;  /* 0x0000000419257c24 */ /* 0x000fe2000f8e02ff */
[----:B-1----:R-:W-:Y:S02]  /*7070*/  CS2R R30, SRZ ;  /* 0x00000000001e7805 */ /* 0x002fe4000001ff00 */
[----:B------:R-:W-:Y:S02]  /*7080*/  CS2R R24, SRZ ;  /* 0x0000000000187805 */ /* 0x000fe4000001ff00 */
[----:B------:R-:W-:Y:S02]  /*7090*/  CS2R R8, SRZ ;  /* 0x0000000000087805 */ /* 0x000fe4000001ff00 */
[----:B------:R-:W-:-:S02]  /*70a0*/  CS2R R26, SRZ ;  /* 0x00000000001a7805 */ /* 0x000fc4000001ff00 */
[----:B------:R-:W-:Y:S02]  /*70b0*/  ISETP.GE.AND P0, PT, R6, R37, PT ;  /* 0x000000250600720c */ /* 0x000fe40003f06270 */
[----:B------:R-:W-:Y:S02]  /*70c0*/  CS2R R12, SRZ ;  /* 0x00000000000c7805 */ /* 0x000fe4000001ff00 */
[----:B------:R-:W-:Y:S02]  /*70d0*/  CS2R R10, SRZ ;  /* 0x00000000000a7805 */ /* 0x000fe4000001ff00 */
[----:B-----5:R-:W-:-:S04]  /*70e0*/  LEA.HI R4, R5, R5, RZ, 0x1 ;  /* 0x0000000505047211 */ /* 0x020fc800078f08ff */
[----:B------:R-:W-:-:S05]  /*70f0*/  LOP3.LUT R4, R4, 0xfffffffe, RZ, 0xc0, !PT ;  /* 0xfffffffe04047812 */ /* 0x000fca00078ec0ff */
[----:B------:R-:W-:-:S05]  /*7100*/  IMAD.IADD R4, R5, 0x1, -R4 ;  /* 0x0000000105047824 */ /* 0x000fca00078e0a04 */
[----:B------:R-:W-:Y:S01]  /*7110*/  SHF.L.U32 R21, R4, 0x1f, RZ ;  /* 0x0000001f04157819 */ /* 0x000fe200000006ff */
[----:B------:R-:W-:Y:S06]  /*7120*/  @P0 BRA `(.L_x_380) ;  /* 0x0000000000800947 */ /* 0x000fec0003800000 */
[----:B------:R-:W4:Y:S01]  /*7130*/  LDL R15, [R1+0x10] ;  /* 0x00001000010f7983 */ /* 0x000f220000100800 */
[----:B------:R-:W-:-:S03]  /*7140*/  ULDC UR4, c[0x0][0x3f4] ;  /* 0x0000fd0000047ab9 */ /* 0x000fc60000000800 */
[----:B------:R-:W4:Y:S04]  /*7150*/  LDL R40, [R1+0x50] ;  /* 0x0000500001287983 */ /* 0x000f280000100800 */
[----:B------:R-:W4:Y:S01]  /*7160*/  LDL R39, [R1+0x4c] ;  /* 0x00004c0001277983 */ /* 0x000f220000100800 */
[----:B------:R-:W-:Y:S02]  /*7170*/  ISETP.GE.AND P5, PT, R152, UR4, PT ;  /* 0x0000000498007c0c */ /* 0x000fe4000bfa6270 */
[----:B------:R-:W-:Y:S02]  /*7180*/  CS2R R26, SRZ ;  /* 0x00000000001a7805 */ /* 0x000fe4000001ff00 */
[----:B------:R-:W-:Y:S02]  /*7190*/  ISETP.GE.AND P1, PT, R157, UR4, PT ;  /* 0x000000049d007c0c */ /* 0x000fe4000bf26270 */
[----:B------:R-:W-:-:S02]  /*71a0*/  CS2R R30, SRZ ;  /* 0x00000000001e7805 */ /* 0x000fc4000001ff00 */
[----:B------:R-:W-:-:S05]  /*71b0*/  CS2R R12, SRZ ;  /* 0x00000000000c7805 */ /* 0x000fca000001ff00 */
[----:B------:R-:W-:Y:S02]  /*71c0*/  @!P5 SHF.R.S32.HI R7, RZ, 0x1f, R152 ;  /* 0x0000001fff07d819 */ /* 0x000fe40000011498 */
[CC--:B0-----:R-:W-:Y:S02]  /*71d0*/  @!P5 IADD3 R4, P2, R152.reuse, R28.reuse, RZ ;  /* 0x0000001c9804d210 */ /* 0x0c1fe40007f5e0ff */
[C---:B------:R-:W-:Y:S02]  /*71e0*/  @!P1 IADD3 R32, P4, R157.reuse, R28, RZ ;  /* 0x0000001c9d209210 */ /* 0x040fe40007f9e0ff */
[-C--:B--2---:R-:W-:Y:S01]  /*71f0*/  @!P5 IADD3 R6, P3, R152, R14.reuse, RZ ;  /* 0x0000000e9806d210 */ /* 0x084fe20007f7e0ff */
[----:B---3--:R-:W-:Y:S01]  /*7200*/  @!P5 IMAD.X R5, R0, 0x1, R7, P2 ;  /* 0x000000010005d824 */ /* 0x008fe200010e0607 */
[----:B------:R-:W-:Y:S02]  /*7210*/  @!P1 IADD3 R34, P2, R157, R14, RZ ;  /* 0x0000000e9d229210 */ /* 0x000fe40007f5e0ff */
[----:B----4-:R-:W-:-:S02]  /*7220*/  @!P5 IADD3.X R7, R3, R7, RZ, P3, !PT ;  /* 0x000000070307d210 */ /* 0x010fc40001ffe4ff */
[----:B------:R-:W-:Y:S02]  /*7230*/  CS2R R24, SRZ ;  /* 0x0000000000187805 */ /* 0x000fe4000001ff00 */
[----:B------:R-:W-:Y:S02]  /*7240*/  CS2R R10, SRZ ;  /* 0x00000000000a7805 */ /* 0x000fe4000001ff00 */
[----:B------:R-:W-:Y:S01]  /*7250*/  CS2R R8, SRZ ;  /* 0x0000000000087805 */ /* 0x000fe2000001ff00 */
[----:B------:R1:W5:Y:S04]  /*7260*/  @!P5 LD.E.64 R26, desc[UR42][R4.64] ;  /* 0x0000002a041ad980 */ /* 0x000368000c101b00 */
[----:B------:R1:W5:Y:S01]  /*7270*/  @!P5 LD.E.64 R30, desc[UR42][R6.64] ;  /* 0x0000002a061ed980 */ /* 0x000362000c101b00 */
[----:B------:R-:W-:Y:S01]  /*7280*/  ISETP.GE.AND P0, PT, R15, UR4, PT ;  /* 0x000000040f007c0c */ /* 0x000fe2000bf06270 */
[----:B------:R-:W-:-:S02]  /*7290*/  @!P1 IMAD.X R33, R0, 0x1, R40, P4 ;  /* 0x0000000100219824 */ /* 0x000fc400020e0628 */
[----:B------:R-:W-:-:S03]  /*72a0*/  @!P1 IMAD.X R35, R3, 0x1, R40, P2 ;  /* 0x0000000103239824 */ /* 0x000fc600010e0628 */
[----:B------:R1:W5:Y:S07]  /*72b0*/  @!P1 LD.E.64 R12, desc[UR42][R32.64] ;  /* 0x0000002a200c9980 */ /* 0x00036e000c101b00 */
[C---:B------:R-:W-:Y:S01]  /*72c0*/  @!P0 IADD3 R28, P3, R15.reuse, R28, RZ ;  /* 0x0000001c0f1c8210 */ /* 0x040fe20007f7e0ff */
[----:B------:R1:W5:Y:S01]  /*72d0*/  @!P1 LD.E.64 R24, desc[UR42][R34.64] ;  /* 0x0000002a22189980 */ /* 0x000362000c101b00 */
[----:B------:R-:W-:-:S03]  /*72e0*/  @!P0 IADD3 R14, P4, R15, R14, RZ ;  /* 0x0000000e0f0e8210 */ /* 0x000fc60007f9e0ff */
[--C-:B------:R-:W-:Y:S02]  /*72f0*/  @!P0 IMAD.X R29, R0, 0x1, R39.reuse, P3 ;  /* 0x00000001001d8824 */ /* 0x100fe400018e0627 */
[----:B------:R-:W-:-:S03]  /*7300*/  @!P0 IMAD.X R15, R3, 0x1, R39, P4 ;  /* 0x00000001030f8824 */ /* 0x000fc600020e0627 */
[----:B------:R1:W5:Y:S04]  /*7310*/  @!P0 LD.E.64 R10, desc[UR42][R28.64] ;  /* 0x0000002a1c0a8980 */ /* 0x000368000c101b00 */
[----:B------:R1:W5:Y:S02]  /*7320*/  @!P0 LD.E.64 R8, desc[UR42][R14.64] ;  /* 0x0000002a0e088980 */ /* 0x000364000c101b00 */
.L_x_380:
[----:B------:R-:W-:Y:S05]  /*7330*/  BSYNC B1 ;  /* 0x0000000000017941 */ /* 0x000fea0003800000 */
.L_x_379:
[----:B------:R-:W0:Y:S01]  /*7340*/  SYNCS.PHASECHK.TRANS64.TRYWAIT P0, [R16+URZ+0x19c00], R21 ;  /* 0x019c0015100075a7 */ /* 0x000e22000800017f */
[----:B---3--:R-:W-:Y:S01]  /*7350*/  IMAD R0, R38, -0xc0, R37 ;  /* 0xffffff4026007824 */ /* 0x008fe200078e0225 */
[----:B------:R-:W-:Y:S04]  /*7360*/  BSSY B1, `(.L_x_381) ;  /* 0x0000004000017945 */ /* 0x000fe80003800000 */
[----:B----4-:R-:W-:-:S04]  /*7370*/  VIMNMX R3, R0, 0xc0, PT ;  /* 0x000000c000037848 */ /* 0x010fc80003fe0100 */
[----:B------:R-:W-:Y:S01]  /*7380*/  ISETP.GE.AND P1, PT, R22, R3, PT ;  /* 0x000000031600720c */ /* 0x000fe20003f26270 */
[----:B0-----:R-:W-:-:S12]  /*7390*/  @!P0 BRA `(.L_x_382) ;  /* 0x0000012000288947 */ /* 0x001fd80003800000 */
.L_x_581:
[----:B------:R-:W-:Y:S05]  /*73a0*/  BSYNC B1 ;  /* 0x0000000000017941 */ /* 0x000fea0003800000 */
.L_x_381:
[----:B------:R-:W-:Y:S05]  /*73b0*/  @P1 BRA `(.L_x_383) ;  /* 0x0000003800c81947 */ /* 0x000fea0003800000 */
[----:B------:R-:W3:Y:S01]  /*73c0*/  LDL R3, [R1+0x10] ;  /* 0x0000100001037983 */ /* 0x000ee20000100800 */
[----:B------:R-:W4:Y:S01]  /*73d0*/  LDC R0, c[0x0][0x3f4] ;  /* 0x0000fd00ff007b82 */ /* 0x000f220000000800 */
[----:B------:R-:W-:Y:S01]  /*73e0*/  BSSY B1, `(.L_x_384) ;  /* 0x000007b000017945 */ /* 0x000fe20003800000 */
[-C--:B----4-:R-:W-:Y:S02]  /*73f0*/  ISETP.GE.AND P0, PT, R152, R0.reuse, PT ;  /* 0x000000009800720c */ /* 0x090fe40003f06270 */
[-C--:B------:R-:W-:Y:S02]  /*7400*/  ISETP.GE.AND P1, PT, R157, R0.reuse, PT ;  /* 0x000000009d00720c */ /* 0x080fe40003f26270 */
[----:B---3--:R-:W-:-:S09]  /*7410*/  ISETP.GE.AND P2, PT, R3, R0, PT ;  /* 0x000000000300720c */ /* 0x008fd20003f46270 */
[----:B------:R-:W-:Y:S05]  /*7420*/  @P0 BRA `(.L_x_385) ;  /* 0x0000000400d80947 */ /* 0x000fea0003800000 */
[----:B-1----:R-:W1:Y:S01]  /*7430*/  LDS.128 R4, [R20+0xf000] ;  /* 0x00f0000014047984 */ /* 0x002e620000000c00 */
[----:B-----5:R-:W-:Y:S02]  /*7440*/  SHF.R.U32.HI R15, RZ, 0x8, R27 ;  /* 0x00000008ff0f7819 */ /* 0x020fe4000001161b */
[----:B--2---:R-:W-:Y:S02]  /*7450*/  LOP3.LUT R14, R27, 0xff, RZ, 0xc0, !PT ;  /* 0x000000ff1b0e7812 */ /* 0x004fe400078ec0ff */
[----:B------:R-:W-:Y:S02]  /*7460*/  LOP3.LUT R15, R15, 0xff, RZ, 0xc0, !PT ;  /* 0x000000ff0f0f7812 */ /* 0x000fe400078ec0ff */
[----:B------:R-:W-:Y:S02]  /*7470*/  SHF.R.U32.HI R29, RZ, 0x8, R31 ;  /* 0x00000008ff1d7819 */ /* 0x000fe4000001161f */
[----:B------:R-:W-:Y:S02]  /*7480*/  PRMT R14, R15, 0x7604, R14 ;  /* 0x000076040f0e7816 */ /* 0x000fe4000000000e */
[----:B------:R-:W-:-:S02]  /*7490*/  LOP3.LUT R28, R31, 0xff, RZ, 0xc0, !PT ;  /* 0x000000ff1f1c7812 */ /* 0x000fc400078ec0ff */
[----:B------:R-:W-:Y:S02]  /*74a0*/  LOP3.LUT R29, R29, 0xff, RZ, 0xc0, !PT ;  /* 0x000000ff1d1d7812 */ /* 0x000fe400078ec0ff */
[----:B------:R-:W-:Y:S02]  /*74b0*/  SHF.R.U32.HI R32, RZ, 0x10, R31 ;  /* 0x00000010ff207819 */ /* 0x000fe4000001161f */
[----:B------:R-:W-:Y:S02]  /*74c0*/  SHF.R.U32.HI R33, RZ, 0x10, R27 ;  /* 0x00000010ff217819 */ /* 0x000fe4000001161b */
[----:B------:R-:W-:Y:S02]  /*74d0*/  SHF.R.U32.HI R15, RZ, 0x8, R30 ;  /* 0x00000008ff0f7819 */ /* 0x000fe4000001161e */
[----:B------:R-:W-:Y:S02]  /*74e0*/  SHF.R.U32.HI R3, RZ, 0x8, R26 ;  /* 0x00000008ff037819 */ /* 0x000fe4000001161a */
[----:B------:R-:W-:Y:S01]  /*74f0*/  PRMT R28, R29, 0x7604, R28 ;  /* 0x000076041d1c7816 */ /* 0x000fe2000000001c */
[----:B------:R-:W-:Y:S01]  /*7500*/  IMAD.U32 R29, R32, 0x10000, RZ ;  /* 0x00010000201d7824 */ /* 0x000fe200078e00ff */
[----:B0-----:R-:W-:Y:S01]  /*7510*/  LOP3.LUT R21, R15, 0xff, RZ, 0xc0, !PT ;  /* 0x000000ff0f157812 */ /* 0x001fe200078ec0ff */
[----:B------:R-:W-:Y:S01]  /*7520*/  IMAD.U32 R15, R33, 0x10000, RZ ;  /* 0x00010000210f7824 */ /* 0x000fe200078e00ff */
[----:B------:R-:W-:-:S02]  /*7530*/  LOP3.LUT R0, R26, 0xff, RZ, 0xc0, !PT ;  /* 0x000000ff1a007812 */ /* 0x000fc400078ec0ff */
[----:B------:R-:W-:Y:S02]  /*7540*/  LOP3.LUT R3, R3, 0xff, RZ, 0xc0, !PT ;  /* 0x000000ff03037812 */ /* 0x000fe400078ec0ff */
[----:B------:R-:W-:Y:S02]  /*7550*/  LOP3.LUT R29, R28, 0xff0000, R29, 0xf8, !PT ;  /* 0x00ff00001c1d7812 */ /* 0x000fe400078ef81d */
[----:B------:R-:W-:Y:S02]  /*7560*/  PRMT R3, R3, 0x7604, R0 ;  /* 0x0000760403037816 */ /* 0x000fe40000000000 */
[----:B------:R-:W-:Y:S02]  /*7570*/  LOP3.LUT R0, R30, 0xff, RZ, 0xc0, !PT ;  /* 0x000000ff1e007812 */ /* 0x000fe400078ec0ff */
[----:B------:R-:W-:Y:S02]  /*7580*/  LOP3.LUT R15, R14, 0xff0000, R15, 0xf8, !PT ;  /* 0x00ff00000e0f7812 */ /* 0x000fe400078ef80f */
[----:B------:R-:W-:-:S02]  /*7590*/  LOP3.LUT R32, R29, 0xff000000, R31, 0xf8, !PT ;  /* 0xff0000001d207812 */ /* 0x000fc400078ef81f */
[----:B------:R-:W-:Y:S02]  /*75a0*/  PRMT R21, R21, 0x7604, R0 ;  /* 0x0000760415157816 */ /* 0x000fe40000000000 */
[----:B------:R-:W-:Y:S02]  /*75b0*/  LOP3.LUT R27, R15, 0xff000000, R27, 0xf8, !PT ;  /* 0xff0000000f1b7812 */ /* 0x000fe400078ef81b */
[----:B-1----:R-:W-:Y:S02]  /*75c0*/  F2FP.F16.E4M3.UNPACK_B R0, R6.H1 ;  /* 0x00000006ff00723e */ /* 0x002fe400030006ff */
[----:B------:R-:W-:Y:S02]  /*75d0*/  F2FP.F16.E4M3.UNPACK_B R33, R32 ;  /* 0x00000020ff21723e */ /* 0x000fe400020006ff */
[----:B------:R-:W-:Y:S01]  /*75e0*/  LOP3.LUT R21, R21, 0xff0000, R30, 0xf8, !PT ;  /* 0x00ff000015157812 */ /* 0x000fe200078ef81e */
[--C-:B------:R-:W-:Y:S01]  /*75f0*/  HADD2.F32 R15, -RZ, R0.reuse.H1_H1 ;  /* 0x30000000ff0f7230 */ /* 0x100fe20000004100 */
[----:B------:R-:W-:Y:S01]  /*7600*/  F2FP.F16.E4M3.UNPACK_B R29, R27 ;  /* 0x0000001bff1d723e */ /* 0x000fe200020006ff */
[----:B------:R-:W-:Y:S01]  /*7610*/  HADD2.F32 R34, -RZ, R33.H1_H1 ;  /* 0x30000021ff227230 */ /* 0x000fe20000004100 */
[----:B------:R-:W-:Y:S01]  /*7620*/  LOP3.LUT R3, R3, 0xff0000, R26, 0xf8, !PT ;  /* 0x00ff000003037812 */ /* 0x000fe200078ef81a */
[----:B------:R-:W-:Y:S01]  /*7630*/  HADD2.F32 R14, -RZ, R0.H0_H0 ;  /* 0x20000000ff0e7230 */ /* 0x000fe20000004100 */
[----:B------:R-:W-:Y:S01]  /*7640*/  LOP3.LUT R31, R21, 0xff000000, R30, 0xf8, !PT ;  /* 0xff000000151f7812 */ /* 0x000fe200078ef81e */
[----:B------:R-:W-:Y:S01]  /*7650*/  HADD2.F32 R30, -RZ, R29.H1_H1 ;  /* 0x3000001dff1e7230 */ /* 0x000fe20000004100 */
[----:B------:R-:W-:Y:S01]  /*7660*/  LOP3.LUT R28, R3, 0xff000000, R26, 0xf8, !PT ;  /* 0xff000000031c7812 */ /* 0x000fe200078ef81a */
[----:B------:R-:W-:Y:S01]  /*7670*/  FMUL.FTZ R35, R15, R34 ;  /* 0x000000220f237220 */ /* 0x000fe20000410000 */
[----:B------:R-:W-:-:S02]  /*7680*/  F2FP.F16.E4M3.UNPACK_B R3, R6 ;  /* 0x00000006ff03723e */ /* 0x000fc400020006ff */
[-C--:B------:R-:W-:Y:S01]  /*7690*/  FMUL.FTZ R15, R15, R30.reuse ;  /* 0x0000001e0f0f7220 */ /* 0x080fe20000410000 */
[-C--:B------:R-:W-:Y:S01]  /*76a0*/  F2FP.F16.E4M3.UNPACK_B R21, R7.reuse ;  /* 0x00000007ff15723e */ /* 0x080fe200020006ff */
[C---:B------:R-:W-:Y:S01]  /*76b0*/  FFMA.FTZ R37, R14.reuse, R30, -R35 ;  /* 0x0000001e0e257223 */ /* 0x040fe20000010823 */
[----:B------:R-:W-:Y:S01]  /*76c0*/  F2FP.F16.E4M3.UNPACK_B R26, R7.H1 ;  /* 0x00000007ff1a723e */ /* 0x000fe200030006ff */
[----:B------:R-:W-:Y:S01]  /*76d0*/  FFMA.FTZ R40, R14, R34, R15 ;  /* 0x000000220e287223 */ /* 0x000fe2000001000f */
[-C--:B------:R-:W-:Y:S01]  /*76e0*/  F2FP.F16.E4M3.UNPACK_B R6, R5.reuse ;  /* 0x00000005ff06723e */ /* 0x080fe200020006ff */
[----:B------:R-:W-:Y:S01]  /*76f0*/  HADD2.F32 R30, -RZ, R33.H0_H0 ;  /* 0x20000021ff1e7230 */ /* 0x000fe20000004100 */
[----:B------:R-:W-:Y:S01]  /*7700*/  F2FP.F16.E4M3.UNPACK_B R7, R5.H1 ;  /* 0x00000005ff07723e */ /* 0x000fe200030006ff */
[----:B------:R-:W-:Y:S01]  /*7710*/  HADD2.F32 R5, -RZ, R3.H1_H1 ;  /* 0x30000003ff057230 */ /* 0x000fe20000004100 */
[----:B------:R-:W-:Y:S01]  /*7720*/  F2FP.F16.E4M3.UNPACK_B R32, R32.H1 ;  /* 0x00000020ff20723e */ /* 0x000fe200030006ff */
[----:B------:R-:W-:Y:S01]  /*7730*/  HADD2.F32 R14, -RZ, R29.H0_H0 ;  /* 0x2000001dff0e7230 */ /* 0x000fe20000004100 */
[----:B------:R-:W-:Y:S01]  /*7740*/  F2FP.F16.E4M3.UNPACK_B R27, R27.H1 ;  /* 0x0000001bff1b723e */ /* 0x000fe200030006ff */
[----:B------:R-:W-:-:S02]  /*7750*/  HADD2.F32 R3, -RZ, R3.H0_H0 ;  /* 0x20000003ff037230 */ /* 0x000fc40000004100 */
[C---:B------:R-:W-:Y:S01]  /*7760*/  FMUL.FTZ R38, R5.reuse, R30 ;  /* 0x0000001e05267220 */ /* 0x040fe20000410000 */
[----:B------:R-:W-:Y:S02]  /*7770*/  HADD2.F32 R34, -RZ, R32.H0_H0 ;  /* 0x20000020ff227230 */ /* 0x000fe40000004100 */
[-C--:B------:R-:W-:Y:S01]  /*7780*/  FMUL.FTZ R15, R5, R14.reuse ;  /* 0x0000000e050f7220 */ /* 0x080fe20000410000 */
[----:B------:R-:W-:Y:S02]  /*7790*/  HADD2.F32 R5, -RZ, R21.H1_H1 ;  /* 0x30000015ff057230 */ /* 0x000fe40000004100 */
[C---:B------:R-:W-:Y:S01]  /*77a0*/  FFMA.FTZ R38, R3.reuse, R14, -R38 ;  /* 0x0000000e03267223 */ /* 0x040fe20000010826 */
[----:B------:R-:W-:Y:S02]  /*77b0*/  HADD2.F32 R14, -RZ, R27.H0_H0 ;  /* 0x2000001bff0e7230 */ /* 0x000fe40000004100 */
[----:B------:R-:W-:Y:S01]  /*77c0*/  FFMA.FTZ R35, R3, R30, R15 ;  /* 0x0000001e03237223 */ /* 0x000fe2000001000f */
[----:B------:R-:W-:-:S02]  /*77d0*/  HADD2.F32 R21, -RZ, R21.H0_H0 ;  /* 0x20000015ff157230 */ /* 0x000fc40000004100 */
[C---:B------:R-:W-:Y:S01]  /*77e0*/  FMUL.FTZ R30, R5.reuse, R34 ;  /* 0x00000022051e7220 */ /* 0x040fe20000410000 */
[----:B------:R-:W-:Y:S02]  /*77f0*/  HADD2.F32 R32, -RZ, R32.H1_H1 ;  /* 0x30000020ff207230 */ /* 0x000fe40000004100 */
[----:B------:R-:W-:Y:S01]  /*7800*/  FMUL.FTZ R42, R5, R14 ;  /* 0x0000000e052a7220 */ /* 0x000fe20000410000 */
[--C-:B------:R-:W-:Y:S01]  /*7810*/  HADD2.F32 R3, -RZ, R26.reuse.H1_H1 ;  /* 0x3000001aff037230 */ /* 0x100fe20000004100 */
[----:B------:R-:W-:Y:S01]  /*7820*/  F2FP.F16.E4M3.UNPACK_B R0, R4 ;  /* 0x00000004ff00723e */ /* 0x000fe200020006ff */
[----:B------:R-:W-:Y:S02]  /*7830*/  HADD2.F32 R27, -RZ, R27.H1_H1 ;  /* 0x3000001bff1b7230 */ /* 0x000fe40000004100 */
[----:B------:R-:W-:Y:S01]  /*7840*/  FFMA.FTZ R39, R21, R14, -R30 ;  /* 0x0000000e15277223 */ /* 0x000fe2000001081e */
[----:B------:R-:W-:Y:S02]  /*7850*/  HADD2.F32 R26, -RZ, R26.H0_H0 ;  /* 0x2000001aff1a7230 */ /* 0x000fe40000004100 */
[C---:B------:R-:W-:Y:S01]  /*7860*/  FMUL.FTZ R5, R3.reuse, R32 ;  /* 0x0000002003057220 */ /* 0x040fe20000410000 */
[----:B------:R-:W-:Y:S01]  /*7870*/  F2FP.F16.E4M3.UNPACK_B R15, R31 ;  /* 0x0000001fff0f723e */ /* 0x000fe200020006ff */
[-C--:B------:R-:W-:Y:S01]  /*7880*/  FMUL.FTZ R3, R3, R27.reuse ;  /* 0x0000001b03037220 */ /* 0x080fe20000410000 */
[----:B------:R-:W-:Y:S01]  /*7890*/  F2FP.F16.E4M3.UNPACK_B R4, R4.H1 ;  /* 0x00000004ff04723e */ /* 0x000fe200030006ff */
[----:B------:R-:W-:Y:S01]  /*78a0*/  FFMA.FTZ R42, R21, R34, R42 ;  /* 0x00000022152a7223 */ /* 0x000fe2000001002a */
[----:B------:R-:W-:Y:S01]  /*78b0*/  F2FP.F16.E4M3.UNPACK_B R14, R28 ;  /* 0x0000001cff0e723e */ /* 0x000fe200020006ff */
[----:B------:R-:W-:Y:S01]  /*78c0*/  FFMA.FTZ R34, R26, R27, -R5 ;  /* 0x0000001b1a227223 */ /* 0x000fe20000010805 */
[----:B------:R-:W-:-:S02]  /*78d0*/  HADD2.F32 R27, -RZ, R15.H1_H1 ;  /* 0x3000000fff1b7230 */ /* 0x000fc40000004100 */
[----:B------:R-:W-:Y:S01]  /*78e0*/  FFMA.FTZ R41, R26, R32, R3 ;  /* 0x000000201a297223 */ /* 0x000fe20000010003 */
[----:B------:R-:W-:Y:S01]  /*78f0*/  HADD2.F32 R21, -RZ, R15.H0_H0 ;  /* 0x2000000fff157230 */ /* 0x000fe20000004100 */
[----:B------:R-:W-:Y:S01]  /*7900*/  F2FP.F16.E4M3.UNPACK_B R28, R28.H1 ;  /* 0x0000001cff1c723e */ /* 0x000fe200030006ff */
[----:B------:R-:W-:Y:S01]  /*7910*/  HADD2.F32 R5, -RZ, R4.H1_H1 ;  /* 0x30000004ff057230 */ /* 0x000fe20000004100 */
[----:B------:R-:W-:Y:S01]  /*7920*/  F2FP.F16.E4M3.UNPACK_B R31, R31.H1 ;  /* 0x0000001fff1f723e */ /* 0x000fe200030006ff */
[----:B------:R-:W-:Y:S02]  /*7930*/  HADD2.F32 R15, -RZ, R14.H1_H1 ;  /* 0x3000000eff0f7230 */ /* 0x000fe40000004100 */
[----:B------:R-:W-:Y:S02]  /*7940*/  HADD2.F32 R3, -RZ, R0.H1_H1 ;  /* 0x30000000ff037230 */ /* 0x000fe40000004100 */
[----:B------:R-:W-:Y:S01]  /*7950*/  FMUL.FTZ R29, R5, R27 ;  /* 0x0000001b051d7220 */ /* 0x000fe20000410000 */
[----:B------:R-:W-:-:S02]  /*7960*/  HADD2.F32 R4, -RZ, R4.H0_H0 ;  /* 0x20000004ff047230 */ /* 0x000fc40000004100 */
[----:B------:R-:W-:Y:S01]  /*7970*/  FMUL.FTZ R33, R5, R15 ;  /* 0x0000000f05217220 */ /* 0x000fe20000410000 */
[----:B------:R-:W-:Y:S02]  /*7980*/  HADD2.F32 R14, -RZ, R14.H0_H0 ;  /* 0x2000000eff0e7230 */ /* 0x000fe40000004100 */
[C---:B------:R-:W-:Y:S01]  /*7990*/  FMUL.FTZ R5, R3.reuse, R21 ;  /* 0x0000001503057220 */ /* 0x040fe20000410000 */
[----:B------:R-:W-:Y:S02]  /*79a0*/  HADD2.F32 R0, -RZ, R0.H0_H0 ;  /* 0x20000000ff007230 */ /* 0x000fe40000004100 */
[C---:B------:R-:W-:Y:S01]  /*79b0*/  FFMA.FTZ R29, R4.reuse, R15, -R29 ;  /* 0x0000000f041d7223 */ /* 0x040fe2000001081d */
[----:B------:R-:W-:Y:S01]  /*79c0*/  FFMA.FTZ R30, R4, R27, R33 ;  /* 0x0000001b041e7223 */ /* 0x000fe20000010021 */
[-C--:B------:R-:W-:Y:S01]  /*79d0*/  FMUL.FTZ R26, R3, R14.reuse ;  /* 0x0000000e031a7220 */ /* 0x080fe20000410000 */
[----:B------:R-:W-:Y:S02]  /*79e0*/  HADD2.F32 R4, -RZ, R28.H1_H1 ;  /* 0x3000001cff047230 */ /* 0x000fe40000004100 */
[----:B------:R-:W-:Y:S01]  /*79f0*/  FFMA.FTZ R15, R0, R14, -R5 ;  /* 0x0000000e000f7223 */ /* 0x000fe20000010805 */
[----:B------:R-:W-:-:S02]  /*7a00*/  HADD2.F32 R3, -RZ, R7.H1_H1 ;  /* 0x30000007ff037230 */ /* 0x000fc40000004100 */
[----:B------:R-:W-:Y:S01]  /*7a10*/  FFMA.FTZ R26, R0, R21, R26 ;  /* 0x00000015001a7223 */ /* 0x000fe2000001001a */
[--C-:B------:R-:W-:Y:S02]  /*7a20*/  HADD2.F32 R14, -RZ, R31.reuse.H1_H1 ;  /* 0x3000001fff0e7230 */ /* 0x100fe40000004100 */
[----:B------:R-:W-:Y:S02]  /*7a30*/  HADD2.F32 R31, -RZ, R31.H0_H0 ;  /* 0x2000001fff1f7230 */ /* 0x000fe40000004100 */
[C---:B------:R-:W-:Y:S01]  /*7a40*/  FMUL.FTZ R21, R3.reuse, R4 ;  /* 0x0000000403157220 */ /* 0x040fe20000410000 */
[----:B------:R-:W-:Y:S02]  /*7a50*/  HADD2.F32 R0, -RZ, R6.H1_H1 ;  /* 0x30000006ff007230 */ /* 0x000fe40000004100 */
[----:B------:R-:W-:Y:S02]  /*7a60*/  HADD2.F32 R5, -RZ, R28.H0_H0 ;  /* 0x2000001cff057230 */ /* 0x000fe40000004100 */
[----:B------:R-:W-:Y:S01]  /*7a70*/  FMUL.FTZ R28, R3, R14 ;  /* 0x0000000e031c7220 */ /* 0x000fe20000410000 */
[----:B------:R-:W-:-:S02]  /*7a80*/  HADD2.F32 R7, -RZ, R7.H0_H0 ;  /* 0x20000007ff077230 */ /* 0x000fc40000004100 */
[C---:B------:R-:W-:Y:S01]  /*7a90*/  FMUL.FTZ R3, R0.reuse, R31 ;  /* 0x0000001f00037220 */ /* 0x040fe20000410000 */
[----:B------:R-:W-:Y:S02]  /*7aa0*/  HADD2.F32 R6, -RZ, R6.H0_H0 ;  /* 0x20000006ff067230 */ /* 0x000fe40000004100 */
[-C--:B------:R-:W-:Y:S01]  /*7ab0*/  FMUL.FTZ R0, R0, R5.reuse ;  /* 0x0000000500007220 */ /* 0x080fe20000410000 */
[C---:B------:R-:W-:Y:S01]  /*7ac0*/  FFMA.FTZ R28, R7.reuse, R4, -R28 ;  /* 0x00000004071c7223 */ /* 0x040fe2000001081c */
[----:B------:R-:W-:Y:S01]  /*7ad0*/  FFMA.FTZ R21, R7, R14, R21 ;  /* 0x0000000e07157223 */ /* 0x000fe20000010015 */
[C---:B------:R-:W-:Y:S01]  /*7ae0*/  FFMA.FTZ R5, R6.reuse, R5, -R3 ;  /* 0x0000000506057223 */ /* 0x040fe20000010803 */
[----:B------:R-:W-:Y:S01]  /*7af0*/  FFMA.FTZ R0, R6, R31, R0 ;  /* 0x0000001f06007223 */ /* 0x000fe20000010000 */
[----:B------:R-:W-:Y:S02]  /*7b00*/  F2FP.SATFINITE.E4M3.F32.PACK_AB_MERGE_C R6, R40, R37, RZ ;  /* 0x000000252806723e */ /* 0x000fe400048070ff */
[----:B------:R-:W-:-:S02]  /*7b10*/  F2FP.SATFINITE.E4M3.F32.PACK_AB_MERGE_C R7, R41, R34, RZ ;  /* 0x000000222907723e */ /* 0x000fc400048070ff */
[----:B------:R-:W-:Y:S02]  /*7b20*/  F2FP.SATFINITE.E4M3.F32.PACK_AB_MERGE_C R4, R30, R29, RZ ;  /* 0x0000001d1e04723e */ /* 0x000fe400048070ff */
[----:B------:R-:W-:Y:S02]  /*7b30*/  F2FP.SATFINITE.E4M3.F32.PACK_AB_MERGE_C R21, R21, R28, RZ ;  /* 0x0000001c1515723e */ /* 0x000fe400048070ff */
[----:B------:R-:W-:Y:S02]  /*7b40*/  F2FP.SATFINITE.E4M3.F32.PACK_AB_MERGE_C R6, R35, R38, R6 ;  /* 0x000000262306723e */ /* 0x000fe40004807006 */
[----:B------:R-:W-:Y:S02]  /*7b50*/  F2FP.SATFINITE.E4M3.F32.PACK_AB_MERGE_C R7, R42, R39, R7 ;  /* 0x000000272a07723e */ /* 0x000fe40004807007 */
[----:B------:R-:W-:Y:S02]  /*7b60*/  F2FP.SATFINITE.E4M3.F32.PACK_AB_MERGE_C R4, R26, R15, R4 ;  /* 0x0000000f1a04723e */ /* 0x000fe40004807004 */
[----:B------:R-:W-:-:S05]  /*7b70*/  F2FP.SATFINITE.E4M3.F32.PACK_AB_MERGE_C R5, R0, R5, R21 ;  /* 0x000000050005723e */ /* 0x000fca0004807015 */
[----:B------:R3:W-:Y:S02]  /*7b80*/  STS.128 [R20+0xf000], R4 ;  /* 0x00f0000414007388 */ /* 0x0007e40000000c00 */
.L_x_385:
[----:B------:R-:W-:Y:S05]  /*7b90*/  BSYNC B1 ;  /* 0x0000000000017941 */ /* 0x000fea0003800000 */
.L_x_384:
[----:B------:R-:W-:Y:S04]  /*7ba0*/  BSSY B1, `(.L_x_386) ;  /* 0x000007c000017945 */ /* 0x000fe80003800000 */
[----:B------:R-:W-:Y:S05]  /*7bb0*/  @P1 BRA `(.L_x_387) ;  /* 0x0000000400e81947 */ /* 0x000fea0003800000 */
[----:B-1-3--:R-:W1:Y:S01]  /*7bc0*/  LDS.128 R4, [R20+0x10800] ;  /* 0x0108000014047984 */ /* 0x00ae620000000c00 */
[----:B-----5:R-:W-:Y:S02]  /*7bd0*/  SHF.R.U32.HI R27, RZ, 0x8, R25 ;  /* 0x00000008ff1b7819 */ /* 0x020fe40000011619 */
[----:B--2---:R-:W-:Y:S02]  /*7be0*/  SHF.R.U32.HI R14, RZ, 0x8, R13 ;  /* 0x00000008ff0e7819 */ /* 0x004fe4000001160d */
[----:B0-----:R-:W-:Y:S02]  /*7bf0*/  SHF.R.U32.HI R21, RZ, 0x8, R24 ;  /* 0x00000008ff157819 */ /* 0x001fe40000011618 */
[----:B------:R-:W-:Y:S02]  /*7c00*/  LOP3.LUT R28, R25, 0xff, RZ, 0xc0, !PT ;  /* 0x000000ff191c7812 */ /* 0x000fe400078ec0ff */
[----:B------:R-:W-:Y:S02]  /*7c10*/  LOP3.LUT R27, R27, 0xff, RZ, 0xc0, !PT ;  /* 0x000000ff1b1b7812 */ /* 0x000fe400078ec0ff */
[----:B------:R-:W-:-:S02]  /*7c20*/  LOP3.LUT R15, R13, 0xff, RZ, 0xc0, !PT ;  /* 0x000000ff0d0f7812 */ /* 0x000fc400078ec0ff */
[----:B------:R-:W-:Y:S02]  /*7c30*/  LOP3.LUT R14, R14, 0xff, RZ, 0xc0, !PT ;  /* 0x000000ff0e0e7812 */ /* 0x000fe400078ec0ff */
[----:B------:R-:W-:Y:S02]  /*7c40*/  SHF.R.U32.HI R0, RZ, 0x8, R12 ;  /* 0x00000008ff007819 */ /* 0x000fe4000001160c */
[----:B------:R-:W-:Y:S02]  /*7c50*/  LOP3.LUT R26, R24, 0xff, RZ, 0xc0, !PT ;  /* 0x000000ff181a7812 */ /* 0x000fe400078ec0ff */
[----:B------:R-:W-:Y:S02]  /*7c60*/  LOP3.LUT R21, R21, 0xff, RZ, 0xc0, !PT ;  /* 0x000000ff15157812 */ /* 0x000fe400078ec0ff */
[----:B------:R-:W-:Y:S02]  /*7c70*/  PRMT R28, R27, 0x7604, R28 ;  /* 0x000076041b1c7816 */ /* 0x000fe4000000001c */
[----:B------:R-:W-:-:S02]  /*7c80*/  PRMT R15, R14, 0x7604, R15 ;  /* 0x000076040e0f7816 */ /* 0x000fc4000000000f */
[----:B------:R-:W-:Y:S02]  /*7c90*/  SHF.R.U32.HI R27, RZ, 0x10, R25 ;  /* 0x00000010ff1b7819 */ /* 0x000fe40000011619 */
[----:B------:R-:W-:Y:S02]  /*7ca0*/  SHF.R.U32.HI R14, RZ, 0x10, R13 ;  /* 0x00000010ff0e7819 */ /* 0x000fe4000001160d */
[----:B------:R-:W-:Y:S02]  /*7cb0*/  LOP3.LUT R3, R12, 0xff, RZ, 0xc0, !PT ;  /* 0x000000ff0c037812 */ /* 0x000fe400078ec0ff */
[----:B------:R-:W-:Y:S02]  /*7cc0*/  LOP3.LUT R0, R0, 0xff, RZ, 0xc0, !PT ;  /* 0x000000ff00007812 */ /* 0x000fe400078ec0ff */
[----:B------:R-:W-:Y:S02]  /*7cd0*/  PRMT R26, R21, 0x7604, R26 ;  /* 0x00007604151a7816 */ /* 0x000fe4000000001a */
[----:B------:R-:W-:-:S02]  /*7ce0*/  SHF.R.U32.HI R21, RZ, 0x10, R24 ;  /* 0x00000010ff157819 */ /* 0x000fc40000011618 */
[----:B------:R-:W-:Y:S02]  /*7cf0*/  LOP3.LUT R27, R27, 0xff, RZ, 0xc0, !PT ;  /* 0x000000ff1b1b7812 */ /* 0x000fe400078ec0ff */
[----:B------:R-:W-:Y:S02]  /*7d00*/  LOP3.LUT R14, R14, 0xff, RZ, 0xc0, !PT ;  /* 0x000000ff0e0e7812 */ /* 0x000fe400078ec0ff */
[----:B------:R-:W-:Y:S02]  /*7d10*/  PRMT R3, R0, 0x7604, R3 ;  /* 0x0000760400037816 */ /* 0x000fe40000000003 */
[----:B------:R-:W-:Y:S02]  /*7d20*/  SHF.R.U32.HI R0, RZ, 0x10, R12 ;  /* 0x00000010ff007819 */ /* 0x000fe4000001160c */
[----:B------:R-:W-:Y:S02]  /*7d30*/  LOP3.LUT R21, R21, 0xff, RZ, 0xc0, !PT ;  /* 0x000000ff15157812 */ /* 0x000fe400078ec0ff */
[----:B------:R-:W-:-:S02]  /*7d40*/  PRMT R29, R27, 0x7054, R28 ;  /* 0x000070541b1d7816 */ /* 0x000fc4000000001c */
[----:B------:R-:W-:Y:S02]  /*7d50*/  PRMT R15, R14, 0x7054, R15 ;  /* 0x000070540e0f7816 */ /* 0x000fe4000000000f */
[----:B------:R-:W-:Y:S02]  /*7d60*/  LOP3.LUT R0, R0, 0xff, RZ, 0xc0, !PT ;  /* 0x000000ff00007812 */ /* 0x000fe400078ec0ff */
[----:B------:R-:W-:Y:S02]  /*7d70*/  PRMT R27, R21, 0x7054, R26 ;  /* 0x00007054151b7816 */ /* 0x000fe4000000001a */
[----:B------:R-:W-:Y:S02]  /*7d80*/  LOP3.LUT R29, R29, 0xff000000, R25, 0xf8, !PT ;  /* 0xff0000001d1d7812 */ /* 0x000fe400078ef819 */
[----:B------:R-:W-:Y:S02]  /*7d90*/  LOP3.LUT R25, R15, 0xff000000, R13, 0xf8, !PT ;  /* 0xff0000000f197812 */ /* 0x000fe400078ef80d */
[----:B------:R-:W-:-:S02]  /*7da0*/  PRMT R3, R0, 0x7054, R3 ;  /* 0x0000705400037816 */ /* 0x000fc40000000003 */
[-C--:B-1----:R-:W-:Y:S02]  /*7db0*/  F2FP.F16.E4M3.UNPACK_B R0, R6.reuse.H1 ;  /* 0x00000006ff00723e */ /* 0x082fe400030006ff */
[----:B------:R-:W-:Y:S02]  /*7dc0*/  LOP3.LUT R27, R27, 0xff000000, R24, 0xf8, !PT ;  /* 0xff0000001b1b7812 */ /* 0x000fe400078ef818 */
[----:B------:R-:W-:Y:S01]  /*7dd0*/  F2FP.F16.E4M3.UNPACK_B R28, R29 ;  /* 0x0000001dff1c723e */ /* 0x000fe200020006ff */
[----:B------:R-:W-:Y:S01]  /*7de0*/  HADD2.F32 R13, -RZ, R0.H1_H1 ;  /* 0x30000000ff0d7230 */ /* 0x000fe20000004100 */
[----:B------:R-:W-:Y:S02]  /*7df0*/  F2FP.F16.E4M3.UNPACK_B R24, R25 ;  /* 0x00000019ff18723e */ /* 0x000fe400020006ff */
[----:B------:R-:W-:Y:S01]  /*7e00*/  LOP3.LUT R21, R3, 0xff000000, R12, 0xf8, !PT ;  /* 0xff00000003157812 */ /* 0x000fe200078ef80c */
[----:B------:R-:W-:Y:S01]  /*7e10*/  HADD2.F32 R30, -RZ, R28.H1_H1 ;  /* 0x3000001cff1e7230 */ /* 0x000fe20000004100 */
[----:B------:R-:W-:Y:S01]  /*7e20*/  F2FP.F16.E4M3.UNPACK_B R3, R6 ;  /* 0x00000006ff03723e */ /* 0x000fe200020006ff */
[----:B------:R-:W-:Y:S01]  /*7e30*/  HADD2.F32 R26, -RZ, R24.H1_H1 ;  /* 0x30000018ff1a7230 */ /* 0x000fe20000004100 */
[-C--:B------:R-:W-:Y:S01]  /*7e40*/  F2FP.F16.E4M3.UNPACK_B R14, R7.reuse ;  /* 0x00000007ff0e723e */ /* 0x080fe200020006ff */
[----:B------:R-:W-:Y:S01]  /*7e50*/  HADD2.F32 R12, -RZ, R0.H0_H0 ;  /* 0x20000000ff0c7230 */ /* 0x000fe20000004100 */
[----:B------:R-:W-:Y:S01]  /*7e60*/  F2FP.F16.E4M3.UNPACK_B R15, R7.H1 ;  /* 0x00000007ff0f723e */ /* 0x000fe200030006ff */
[C---:B------:R-:W-:Y:S01]  /*7e70*/  FMUL.FTZ R31, R13.reuse, R30 ;  /* 0x0000001e0d1f7220 */ /* 0x040fe20000410000 */
[-C--:B------:R-:W-:Y:S01]  /*7e80*/  F2FP.F16.E4M3.UNPACK_B R6, R5.reuse ;  /* 0x00000005ff06723e */ /* 0x080fe200020006ff */
[----:B------:R-:W-:Y:S01]  /*7e90*/  FMUL.FTZ R13, R13, R26 ;  /* 0x0000001a0d0d7220 */ /* 0x000fe20000410000 */
[----:B------:R-:W-:Y:S01]  /*7ea0*/  F2FP.F16.E4M3.UNPACK_B R7, R5.H1 ;  /* 0x00000005ff07723e */ /* 0x000fe200030006ff */
[----:B------:R-:W-:Y:S01]  /*7eb0*/  HADD2.F32 R28, -RZ, R28.H0_H0 ;  /* 0x2000001cff1c7230 */ /* 0x000fe20000004100 */
[----:B------:R-:W-:Y:S01]  /*7ec0*/  F2FP.F16.E4M3.UNPACK_B R29, R29.H1 ;  /* 0x0000001dff1d723e */ /* 0x000fe200030006ff */
[----:B------:R-:W-:-:S02]  /*7ed0*/  HADD2.F32 R5, -RZ, R3.H1_H1 ;  /* 0x30000003ff057230 */ /* 0x000fc40000004100 */
[C---:B------:R-:W-:Y:S01]  /*7ee0*/  FFMA.FTZ R32, R12.reuse, R26, -R31 ;  /* 0x0000001a0c207223 */ /* 0x040fe2000001081f */
[----:B------:R-:W-:Y:S02]  /*7ef0*/  HADD2.F32 R24, -RZ, R24.H0_H0 ;  /* 0x20000018ff187230 */ /* 0x000fe40000004100 */
[----:B------:R-:W-:Y:S01]  /*7f00*/  FFMA.FTZ R33, R12, R30, R13 ;  /* 0x0000001e0c217223 */ /* 0x000fe2000001000d */
[----:B------:R-:W-:Y:S01]  /*7f10*/  HADD2.F32 R3, -RZ, R3.H0_H0 ;  /* 0x20000003ff037230 */ /* 0x000fe20000004100 */
[----:B------:R-:W-:Y:S01]  /*7f20*/  F2FP.F16.E4M3.UNPACK_B R25, R25.H1 ;  /* 0x00000019ff19723e */ /* 0x000fe200030006ff */
[C---:B------:R-:W-:Y:S01]  /*7f30*/  FMUL.FTZ R12, R5.reuse, R28 ;  /* 0x0000001c050c7220 */ /* 0x040fe20000410000 */
[----:B------:R-:W-:Y:S01]  /*7f40*/  FMUL.FTZ R31, R5, R24 ;  /* 0x00000018051f7220 */ /* 0x000fe20000410000 */
[----:B------:R-:W-:Y:S01]  /*7f50*/  HADD2.F32 R5, -RZ, R14.H1_H1 ;  /* 0x3000000eff057230 */ /* 0x000fe20000004100 */
[----:B------:R-:W-:Y:S01]  /*7f60*/  F2FP.F16.E4M3.UNPACK_B R0, R4 ;  /* 0x00000004ff00723e */ /* 0x000fe200020006ff */
[----:B------:R-:W-:-:S02]  /*7f70*/  HADD2.F32 R13, -RZ, R29.H0_H0 ;  /* 0x2000001dff0d7230 */ /* 0x000fc40000004100 */
[C---:B------:R-:W-:Y:S01]  /*7f80*/  FFMA.FTZ R30, R3.reuse, R24, -R12 ;  /* 0x00000018031e7223 */ /* 0x040fe2000001080c */
[----:B------:R-:W-:Y:S02]  /*7f90*/  HADD2.F32 R12, -RZ, R25.H0_H0 ;  /* 0x20000019ff0c7230 */ /* 0x000fe40000004100 */
[----:B------:R-:W-:Y:S01]  /*7fa0*/  FFMA.FTZ R31, R3, R28, R31 ;  /* 0x0000001c031f7223 */ /* 0x000fe2000001001f */
[----:B------:R-:W-:Y:S02]  /*7fb0*/  HADD2.F32 R14, -RZ, R14.H0_H0 ;  /* 0x2000000eff0e7230 */ /* 0x000fe40000004100 */
[C---:B------:R-:W-:Y:S01]  /*7fc0*/  FMUL.FTZ R35, R5.reuse, R13 ;  /* 0x0000000d05237220 */ /* 0x040fe20000410000 */
[----:B------:R-:W-:Y:S02]  /*7fd0*/  HADD2.F32 R26, -RZ, R29.H1_H1 ;  /* 0x3000001dff1a7230 */ /* 0x000fe40000004100 */
[----:B------:R-:W-:Y:S01]  /*7fe0*/  FMUL.FTZ R5, R5, R12 ;  /* 0x0000000c05057220 */ /* 0x000fe20000410000 */
[----:B------:R-:W-:-:S02]  /*7ff0*/  HADD2.F32 R3, -RZ, R15.H1_H1 ;  /* 0x3000000fff037230 */ /* 0x000fc40000004100 */
[C---:B------:R-:W-:Y:S01]  /*8000*/  FFMA.FTZ R35, R14.reuse, R12, -R35 ;  /* 0x0000000c0e237223 */ /* 0x040fe20000010823 */
[----:B------:R-:W-:Y:S02]  /*8010*/  HADD2.F32 R12, -RZ, R25.H1_H1 ;  /* 0x30000019ff0c7230 */ /* 0x000fe40000004100 */
[----:B------:R-:W-:Y:S01]  /*8020*/  FFMA.FTZ R28, R14, R13, R5 ;  /* 0x0000000d0e1c7223 */ /* 0x000fe20000010005 */
[----:B------:R-:W-:Y:S02]  /*8030*/  HADD2.F32 R15, -RZ, R15.H0_H0 ;  /* 0x2000000fff0f7230 */ /* 0x000fe40000004100 */
[C---:B------:R-:W-:Y:S01]  /*8040*/  FMUL.FTZ R24, R3.reuse, R26 ;  /* 0x0000001a03187220 */ /* 0x040fe20000410000 */
[----:B------:R-:W-:Y:S01]  /*8050*/  F2FP.F16.E4M3.UNPACK_B R13, R27 ;  /* 0x0000001bff0d723e */ /* 0x000fe200020006ff */
[----:B------:R-:W-:Y:S01]  /*8060*/  FMUL.FTZ R14, R3, R12 ;  /* 0x0000000c030e7220 */ /* 0x000fe20000410000 */
[----:B------:R-:W-:Y:S01]  /*8070*/  F2FP.F16.E4M3.UNPACK_B R4, R4.H1 ;  /* 0x00000004ff04723e */ /* 0x000fe200030006ff */
[C---:B------:R-:W-:Y:S01]  /*8080*/  FFMA.FTZ R29, R15.reuse, R12, -R24 ;  /* 0x0000000c0f1d7223 */ /* 0x040fe20000010818 */
[-C--:B------:R-:W-:Y:S01]  /*8090*/  F2FP.F16.E4M3.UNPACK_B R12, R21.reuse ;  /* 0x00000015ff0c723e */ /* 0x080fe200020006ff */
[----:B------:R-:W-:Y:S01]  /*80a0*/  FFMA.FTZ R34, R15, R26, R14 ;  /* 0x0000001a0f227223 */ /* 0x000fe2000001000e */
[--C-:B------:R-:W-:Y:S01]  /*80b0*/  HADD2.F32 R24, -RZ, R13.reuse.H1_H1 ;  /* 0x3000000dff187230 */ /* 0x100fe20000004100 */
[----:B------:R-:W-:Y:S01]  /*80c0*/  F2FP.F16.E4M3.UNPACK_B R21, R21.H1 ;  /* 0x00000015ff15723e */ /* 0x000fe200030006ff */
[----:B------:R-:W-:Y:S01]  /*80d0*/  HADD2.F32 R14, -RZ, R13.H0_H0 ;  /* 0x2000000dff0e7230 */ /* 0x000fe20000004100 */
[----:B------:R-:W-:Y:S01]  /*80e0*/  F2FP.F16.E4M3.UNPACK_B R27, R27.H1 ;  /* 0x0000001bff1b723e */ /* 0x000fe200030006ff */
[----:B------:R-:W-:-:S02]  /*80f0*/  HADD2.F32 R5, -RZ, R4.H1_H1 ;  /* 0x30000004ff057230 */ /* 0x000fc40000004100 */
[----:B------:R-:W-:Y:S02]  /*8100*/  HADD2.F32 R13, -RZ, R12.H1_H1 ;  /* 0x3000000cff0d7230 */ /* 0x000fe40000004100 */
[----:B------:R-:W-:Y:S02]  /*8110*/  HADD2.F32 R3, -RZ, R0.H1_H1 ;  /* 0x30000000ff037230 */ /* 0x000fe40000004100 */
[C---:B------:R-:W-:Y:S01]  /*8120*/  FMUL.FTZ R15, R5.reuse, R24 ;  /* 0x00000018050f7220 */ /* 0x040fe20000410000 */
[----:B------:R-:W-:Y:S02]  /*8130*/  HADD2.F32 R12, -RZ, R12.H0_H0 ;  /* 0x2000000cff0c7230 */ /* 0x000fe40000004100 */
[----:B------:R-:W-:Y:S01]  /*8140*/  FMUL.FTZ R25, R5, R13 ;  /* 0x0000000d05197220 */ /* 0x000fe20000410000 */
[----:B------:R-:W-:Y:S02]  /*8150*/  HADD2.F32 R4, -RZ, R4.H0_H0 ;  /* 0x20000004ff047230 */ /* 0x000fe40000004100 */
[----:B------:R-:W-:Y:S01]  /*8160*/  FMUL.FTZ R5, R3, R14 ;  /* 0x0000000e03057220 */ /* 0x000fe20000410000 */
[----:B------:R-:W-:-:S02]  /*8170*/  HADD2.F32 R0, -RZ, R0.H0_H0 ;  /* 0x20000000ff007230 */ /* 0x000fc40000004100 */
[----:B------:R-:W-:Y:S01]  /*8180*/  FMUL.FTZ R3, R3, R12 ;  /* 0x0000000c03037220 */ /* 0x000fe20000410000 */
[C---:B------:R-:W-:Y:S01]  /*8190*/  FFMA.FTZ R15, R4.reuse, R13, -R15 ;  /* 0x0000000d040f7223 */ /* 0x040fe2000001080f */
[----:B------:R-:W-:Y:S01]  /*81a0*/  FFMA.FTZ R24, R4, R24, R25 ;  /* 0x0000001804187223 */ /* 0x000fe20000010019 */
[C---:B------:R-:W-:Y:S01]  /*81b0*/  FFMA.FTZ R5, R0.reuse, R12, -R5 ;  /* 0x0000000c00057223 */ /* 0x040fe20000010805 */
[----:B------:R-:W-:Y:S01]  /*81c0*/  FFMA.FTZ R14, R0, R14, R3 ;  /* 0x0000000e000e7223 */ /* 0x000fe20000010003 */
[----:B------:R-:W-:Y:S02]  /*81d0*/  HADD2.F32 R4, -RZ, R21.H1_H1 ;  /* 0x30000015ff047230 */ /* 0x000fe40000004100 */
[----:B------:R-:W-:Y:S02]  /*81e0*/  HADD2.F32 R3, -RZ, R7.H1_H1 ;  /* 0x30000007ff037230 */ /* 0x000fe40000004100 */
[--C-:B------:R-:W-:Y:S02]  /*81f0*/  HADD2.F32 R12, -RZ, R27.reuse.H1_H1 ;  /* 0x3000001bff0c7230 */ /* 0x100fe40000004100 */
[----:B------:R-:W-:-:S02]  /*8200*/  HADD2.F32 R27, -RZ, R27.H0_H0 ;  /* 0x2000001bff1b7230 */ /* 0x000fc40000004100 */
[C---:B------:R-:W-:Y:S01]  /*8210*/  FMUL.FTZ R13, R3.reuse, R4 ;  /* 0x00000004030d7220 */ /* 0x040fe20000410000 */
[--C-:B------:R-:W-:Y:S02]  /*8220*/  HADD2.F32 R0, -RZ, R6.reuse.H1_H1 ;  /* 0x30000006ff007230 */ /* 0x100fe40000004100 */
[----:B------:R-:W-:Y:S01]  /*8230*/  FMUL.FTZ R26, R3, R12 ;  /* 0x0000000c031a7220 */ /* 0x000fe20000410000 */
[----:B------:R-:W-:Y:S02]  /*8240*/  HADD2.F32 R21, -RZ, R21.H0_H0 ;  /* 0x20000015ff157230 */ /* 0x000fe40000004100 */
[----:B------:R-:W-:Y:S02]  /*8250*/  HADD2.F32 R7, -RZ, R7.H0_H0 ;  /* 0x20000007ff077230 */ /* 0x000fe40000004100 */
[C---:B------:R-:W-:Y:S01]  /*8260*/  FMUL.FTZ R3, R0.reuse, R27 ;  /* 0x0000001b00037220 */ /* 0x040fe20000410000 */
[----:B------:R-:W-:Y:S02]  /*8270*/  HADD2.F32 R6, -RZ, R6.H0_H0 ;  /* 0x20000006ff067230 */ /* 0x000fe40000004100 */
[-C--:B------:R-:W-:Y:S01]  /*8280*/  FMUL.FTZ R0, R0, R21.reuse ;  /* 0x0000001500007220 */ /* 0x080fe20000410000 */
[C---:B------:R-:W-:Y:S01]  /*8290*/  FFMA.FTZ R26, R7.reuse, R4, -R26 ;  /* 0x00000004071a7223 */ /* 0x040fe2000001081a */
[----:B------:R-:W-:Y:S01]  /*82a0*/  FFMA.FTZ R13, R7, R12, R13 ;  /* 0x0000000c070d7223 */ /* 0x000fe2000001000d */
[C---:B------:R-:W-:Y:S01]  /*82b0*/  FFMA.FTZ R3, R6.reuse, R21, -R3 ;  /* 0x0000001506037223 */ /* 0x040fe20000010803 */
[----:B------:R-:W-:Y:S01]  /*82c0*/  FFMA.FTZ R0, R6, R27, R0 ;  /* 0x0000001b06007223 */ /* 0x000fe20000010000 */
[----:B------:R-:W-:-:S02]  /*82d0*/  F2FP.SATFINITE.E4M3.F32.PACK_AB_MERGE_C R4, R24, R15, RZ ;  /* 0x0000000f1804723e */ /* 0x000fc400048070ff */
[----:B------:R-:W-:Y:S02]  /*82e0*/  F2FP.SATFINITE.E4M3.F32.PACK_AB_MERGE_C R6, R33, R32, RZ ;  /* 0x000000202106723e */ /* 0x000fe400048070ff */
[----:B------:R-:W-:Y:S02]  /*82f0*/  F2FP.SATFINITE.E4M3.F32.PACK_AB_MERGE_C R7, R34, R29, RZ ;  /* 0x0000001d2207723e */ /* 0x000fe400048070ff */
[----:B------:R-:W-:Y:S02]  /*8300*/  F2FP.SATFINITE.E4M3.F32.PACK_AB_MERGE_C R13, R13, R26, RZ ;  /* 0x0000001a0d0d723e */ /* 0x000fe400048070ff */
[----:B------:R-:W-:Y:S02]  /*8310*/  F2FP.SATFINITE.E4M3.F32.PACK_AB_MERGE_C R4, R14, R5, R4 ;  /* 0x000000050e04723e */ /* 0x000fe40004807004 */
[----:B------:R-:W-:Y:S02]  /*8320*/  F2FP.SATFINITE.E4M3.F32.PACK_AB_MERGE_C R6, R31, R30, R6 ;  /* 0x0000001e1f06723e */ /* 0x000fe40004807006 */
[----:B------:R-:W-:-:S02]  /*8330*/  F2FP.SATFINITE.E4M3.F32.PACK_AB_MERGE_C R7, R28, R35, R7 ;  /* 0x000000231c07723e */ /* 0x000fc40004807007 */
[----:B------:R-:W-:-:S05]  /*8340*/  F2FP.SATFINITE.E4M3.F32.PACK_AB_MERGE_C R5, R0, R3, R13 ;  /* 0x000000030005723e */ /* 0x000fca000480700d */
[----:B------:R4:W-:Y:S02]  /*8350*/  STS.128 [R20+0x10800], R4 ;  /* 0x0108000414007388 */ /* 0x0009e40000000c00 */
.L_x_387:
[----:B------:R-:W-:Y:S05]  /*8360*/  BSYNC B1 ;  /* 0x0000000000017941 */ /* 0x000fea0003800000 */
.L_x_386:
[----:B------:R-:W-:Y:S05]  /*8370*/  @P2 BRA `(.L_x_383) ;  /* 0x0000002800d82947 */ /* 0x000fea0003800000 */
[----:B-1-34-:R-:W1:Y:S01]  /*8380*/  LDS.128 R4, [R20+0x12000] ;  /* 0x0120000014047984 */ /* 0x01ae620000000c00 */
[----:B-----5:R-:W-:Y:S02]  /*8390*/  SHF.R.U32.HI R13, RZ, 0x8, R11 ;  /* 0x00000008ff0d7819 */ /* 0x020fe4000001160b */
[----:B------:R-:W-:Y:S02]  /*83a0*/  LOP3.LUT R12, R11, 0xff, RZ, 0xc0, !PT ;  /* 0x000000ff0b0c7812 */ /* 0x000fe400078ec0ff */
[----:B------:R-:W-:Y:S02]  /*83b0*/  LOP3.LUT R13, R13, 0xff, RZ, 0xc0, !PT ;  /* 0x000000ff0d0d7812 */ /* 0x000fe400078ec0ff */
[----:B0-----:R-:W-:Y:S02]  /*83c0*/  SHF.R.U32.HI R21, RZ, 0x8, R9 ;  /* 0x00000008ff157819 */ /* 0x001fe40000011609 */
[----:B------:R-:W-:Y:S02]  /*83d0*/  PRMT R12, R13, 0x7604, R12 ;  /* 0x000076040d0c7816 */ /* 0x000fe4000000000c */
[----:B--2---:R-:W-:-:S02]  /*83e0*/  LOP3.LUT R14, R9, 0xff, RZ, 0xc0, !PT ;  /* 0x000000ff090e7812 */ /* 0x004fc400078ec0ff */
[----:B------:R-:W-:Y:S02]  /*83f0*/  LOP3.LUT R21, R21, 0xff, RZ, 0xc0, !PT ;  /* 0x000000ff15157812 */ /* 0x000fe400078ec0ff */
[----:B------:R-:W-:Y:S02]  /*8400*/  SHF.R.U32.HI R24, RZ, 0x10, R9 ;  /* 0x00000010ff187819 */ /* 0x000fe40000011609 */
[----:B------:R-:W-:Y:S02]  /*8410*/  SHF.R.U32.HI R25, RZ, 0x10, R11 ;  /* 0x00000010ff197819 */ /* 0x000fe4000001160b */
[----:B------:R-:W-:Y:S02]  /*8420*/  SHF.R.U32.HI R13, RZ, 0x8, R8 ;  /* 0x00000008ff0d7819 */ /* 0x000fe40000011608 */
[----:B------:R-:W-:Y:S02]  /*8430*/  SHF.R.U32.HI R3, RZ, 0x8, R10 ;  /* 0x00000008ff037819 */ /* 0x000fe4000001160a */
[----:B------:R-:W-:Y:S01]  /*8440*/  PRMT R14, R21, 0x7604, R14 ;  /* 0x00007604150e7816 */ /* 0x000fe2000000000e */
[----:B------:R-:W-:Y:S01]  /*8450*/  IMAD.U32 R21, R24, 0x10000, RZ ;  /* 0x0001000018157824 */ /* 0x000fe200078e00ff */
[----:B------:R-:W-:Y:S01]  /*8460*/  LOP3.LUT R15, R13, 0xff, RZ, 0xc0, !PT ;  /* 0x000000ff0d0f7812 */ /* 0x000fe200078ec0ff */
        /* <DEDUP_REMOVED lines=12> */
[--C-:B------:R-:W-:Y:S01]  /*8530*/  LOP3.LUT R15, R15, 0xff0000, R8.reuse, 0xf8, !PT ;  /* 0x00ff00000f0f7812 */ /* 0x100fe200078ef808 */
[--C-:B------:R-:W-:Y:S01]  /*8540*/  HADD2.F32 R9, -RZ, R0.reuse.H1_H1 ;  /* 0x30000000ff097230 */ /* 0x100fe20000004100 */
[----:B------:R-:W-:Y:S01]  /*8550*/  F2FP.F16.E4M3.UNPACK_B R14, R13 ;  /* 0x0000000dff0e723e */ /* 0x000fe200020006ff */
[----:B------:R-:W-:Y:S01]  /*8560*/  HADD2.F32 R26, -RZ, R25.H1_H1 ;  /* 0x30000019ff1a7230 */ /* 0x000fe20000004100 */
[----:B------:R-:W-:Y:S01]  /*8570*/  LOP3.LUT R21, R15, 0xff000000, R8, 0xf8, !PT ;  /* 0xff0000000f157812 */ /* 0x000fe200078ef808 */
[----:B------:R-:W-:Y:S01]  /*8580*/  HADD2.F32 R8, -RZ, R0.H0_H0 ;  /* 0x20000000ff087230 */ /* 0x000fe20000004100 */
[----:B------:R-:W-:Y:S01]  /*8590*/  LOP3.LUT R3, R3, 0xff0000, R10, 0xf8, !PT ;  /* 0x00ff000003037812 */ /* 0x000fe200078ef80a */
[----:B------:R-:W-:-:S02]  /*85a0*/  HADD2.F32 R15, -RZ, R14.H1_H1 ;  /* 0x3000000eff0f7230 */ /* 0x000fc40000004100 */
[----:B------:R-:W-:Y:S01]  /*85b0*/  FMUL.FTZ R27, R9, R26 ;  /* 0x0000001a091b7220 */ /* 0x000fe20000410000 */
[----:B------:R-:W-:Y:S01]  /*85c0*/  F2FP.F16.E4M3.UNPACK_B R11, R7.H1 ;  /* 0x00000007ff0b723e */ /* 0x000fe200030006ff */
[----:B------:R-:W-:Y:S01]  /*85d0*/  HADD2.F32 R14, -RZ, R14.H0_H0 ;  /* 0x2000000eff0e7230 */ /* 0x000fe20000004100 */
[----:B------:R-:W-:Y:S01]  /*85e0*/  LOP3.LUT R12, R3, 0xff000000, R10, 0xf8, !PT ;  /* 0xff000000030c7812 */ /* 0x000fe200078ef80a */
[-C--:B------:R-:W-:Y:S01]  /*85f0*/  FMUL.FTZ R9, R9, R15.reuse ;  /* 0x0000000f09097220 */ /* 0x080fe20000410000 */
[----:B------:R-:W-:Y:S01]  /*8600*/  F2FP.F16.E4M3.UNPACK_B R3, R6 ;  /* 0x00000006ff03723e */ /* 0x000fe200020006ff */
[C---:B------:R-:W-:Y:S01]  /*8610*/  FFMA.FTZ R27, R8.reuse, R15, -R27 ;  /* 0x0000000f081b7223 */ /* 0x040fe2000001081b */
[----:B------:R-:W-:Y:S01]  /*8620*/  F2FP.F16.E4M3.UNPACK_B R10, R7 ;  /* 0x00000007ff0a723e */ /* 0x000fe200020006ff */
[----:B------:R-:W-:Y:S01]  /*8630*/  FFMA.FTZ R28, R8, R26, R9 ;  /* 0x0000001a081c7223 */ /* 0x000fe20000010009 */
[-C--:B------:R-:W-:Y:S01]  /*8640*/  F2FP.F16.E4M3.UNPACK_B R6, R5.reuse ;  /* 0x00000005ff06723e */ /* 0x080fe200020006ff */
[----:B------:R-:W-:Y:S01]  /*8650*/  HADD2.F32 R8, -RZ, R25.H0_H0 ;  /* 0x20000019ff087230 */ /* 0x000fe20000004100 */
[----:B------:R-:W-:Y:S01]  /*8660*/  F2FP.F16.E4M3.UNPACK_B R7, R5.H1 ;  /* 0x00000005ff07723e */ /* 0x000fe200030006ff */
[--C-:B------:R-:W-:Y:S01]  /*8670*/  HADD2.F32 R5, -RZ, R3.reuse.H1_H1 ;  /* 0x30000003ff057230 */ /* 0x100fe20000004100 */
[----:B------:R-:W-:Y:S01]  /*8680*/  F2FP.F16.E4M3.UNPACK_B R24, R24.H1 ;  /* 0x00000018ff18723e */ /* 0x000fe200030006ff */
[----:B------:R-:W-:Y:S01]  /*8690*/  HADD2.F32 R3, -RZ, R3.H0_H0 ;  /* 0x20000003ff037230 */ /* 0x000fe20000004100 */
[----:B------:R-:W-:-:S02]  /*86a0*/  F2FP.F16.E4M3.UNPACK_B R13, R13.H1 ;  /* 0x0000000dff0d723e */ /* 0x000fc400030006ff */
[C---:B------:R-:W-:Y:S01]  /*86b0*/  FMUL.FTZ R26, R5.reuse, R8 ;  /* 0x00000008051a7220 */ /* 0x040fe20000410000 */
[----:B------:R-:W-:Y:S01]  /*86c0*/  FMUL.FTZ R15, R5, R14 ;  /* 0x0000000e050f7220 */ /* 0x000fe20000410000 */
[----:B------:R-:W-:Y:S01]  /*86d0*/  HADD2.F32 R5, -RZ, R10.H1_H1 ;  /* 0x3000000aff057230 */ /* 0x000fe20000004100 */
[----:B------:R-:W-:Y:S01]  /*86e0*/  F2FP.F16.E4M3.UNPACK_B R0, R4 ;  /* 0x00000004ff00723e */ /* 0x000fe200020006ff */
[----:B------:R-:W-:Y:S02]  /*86f0*/  HADD2.F32 R9, -RZ, R24.H0_H0 ;  /* 0x20000018ff097230 */ /* 0x000fe40000004100 */
[C---:B------:R-:W-:Y:S01]  /*8700*/  FFMA.FTZ R25, R3.reuse, R8, R15 ;  /* 0x0000000803197223 */ /* 0x040fe2000001000f */
[----:B------:R-:W-:Y:S02]  /*8710*/  HADD2.F32 R8, -RZ, R13.H0_H0 ;  /* 0x2000000dff087230 */ /* 0x000fe40000004100 */
[----:B------:R-:W-:Y:S01]  /*8720*/  FFMA.FTZ R26, R3, R14, -R26 ;  /* 0x0000000e031a7223 */ /* 0x000fe2000001081a */
[----:B------:R-:W-:-:S02]  /*8730*/  HADD2.F32 R10, -RZ, R10.H0_H0 ;  /* 0x2000000aff0a7230 */ /* 0x000fc40000004100 */
[CC--:B------:R-:W-:Y:S01]  /*8740*/  FMUL.FTZ R15, R5.reuse, R9.reuse ;  /* 0x00000009050f7220 */ /* 0x0c0fe20000410000 */
[----:B------:R-:W-:Y:S02]  /*8750*/  HADD2.F32 R24, -RZ, R24.H1_H1 ;  /* 0x30000018ff187230 */ /* 0x000fe40000004100 */
[-C--:B------:R-:W-:Y:S01]  /*8760*/  FMUL.FTZ R5, R5, R8.reuse ;  /* 0x0000000805057220 */ /* 0x080fe20000410000 */
[----:B------:R-:W-:Y:S02]  /*8770*/  HADD2.F32 R3, -RZ, R11.H1_H1 ;  /* 0x3000000bff037230 */ /* 0x000fe40000004100 */
[C---:B------:R-:W-:Y:S01]  /*8780*/  FFMA.FTZ R29, R10.reuse, R8, -R15 ;  /* 0x000000080a1d7223 */ /* 0x040fe2000001080f */
[----:B------:R-:W-:Y:S02]  /*8790*/  HADD2.F32 R8, -RZ, R13.H1_H1 ;  /* 0x3000000dff087230 */ /* 0x000fe40000004100 */
[----:B------:R-:W-:Y:S01]  /*87a0*/  FFMA.FTZ R30, R10, R9, R5 ;  /* 0x000000090a1e7223 */ /* 0x000fe20000010005 */
[----:B------:R-:W-:-:S02]  /*87b0*/  HADD2.F32 R11, -RZ, R11.H0_H0 ;  /* 0x2000000bff0b7230 */ /* 0x000fc40000004100 */
[C---:B------:R-:W-:Y:S01]  /*87c0*/  FMUL.FTZ R14, R3.reuse, R24 ;  /* 0x00000018030e7220 */ /* 0x040fe20000410000 */
[-C--:B------:R-:W-:Y:S01]  /*87d0*/  F2FP.F16.E4M3.UNPACK_B R9, R21.reuse ;  /* 0x00000015ff09723e */ /* 0x080fe200020006ff */
[----:B------:R-:W-:Y:S01]  /*87e0*/  FMUL.FTZ R10, R3, R8 ;  /* 0x00000008030a7220 */ /* 0x000fe20000410000 */
[----:B------:R-:W-:Y:S01]  /*87f0*/  F2FP.F16.E4M3.UNPACK_B R4, R4.H1 ;  /* 0x00000004ff04723e */ /* 0x000fe200030006ff */
[C---:B------:R-:W-:Y:S01]  /*8800*/  FFMA.FTZ R31, R11.reuse, R8, -R14 ;  /* 0x000000080b1f7223 */ /* 0x040fe2000001080e */
[----:B------:R-:W-:Y:S01]  /*8810*/  F2FP.F16.E4M3.UNPACK_B R8, R12 ;  /* 0x0000000cff08723e */ /* 0x000fe200020006ff */
        /* <DEDUP_REMOVED lines=14> */
[-C--:B------:R-:W-:Y:S01]  /*8900*/  FMUL.FTZ R3, R3, R8.reuse ;  /* 0x0000000803037220 */ /* 0x080fe20000410000 */
        /* <DEDUP_REMOVED lines=9> */
[----:B------:R-:W-:Y:S02]  /*89a0*/  HADD2.F32 R0, -RZ, R6.H1_H1 ;  /* 0x30000006ff007230 */ /* 0x000fe40000004100 */
[----:B------:R-:W-:Y:S02]  /*89b0*/  HADD2.F32 R5, -RZ, R12.H0_H0 ;  /* 0x2000000cff057230 */ /* 0x000fe40000004100 */
[----:B------:R-:W-:Y:S01]  /*89c0*/  FMUL.FTZ R12, R3, R8 ;  /* 0x00000008030c7220 */ /* 0x000fe20000410000 */
        /* <DEDUP_REMOVED lines=16> */
[----:B------:R0:W-:Y:S01]  /*8ad0*/  STS.128 [R20+0x12000], R4 ;  /* 0x0120000414007388 */ /* 0x0001e20000000c00 */
[----:B------:R-:W-:Y:S05]  /*8ae0*/  BRA `(.L_x_383) ;  /* 0x0000002000fc7947 */ /* 0x000fea0003800000 */
.L_x_377:
[----:B------:R-:W-:-:S03]  /*8af0*/  UMOV UR4, 0xffffffff ;  /* 0xffffffff00047882 */ /* 0x000fc60000000000 */
[----:B------:R-:W-:Y:S05]  /*8b00*/  BRA.DIV UR4, `(.L_x_388) ;  /* 0x0000010a04607947 */ /* 0x000fea000b800000 */
[----:B------:R0:W1:Y:S04]  /*8b10*/  SHFL.IDX PT, R29, R28, RZ, 0x1e1f ;  /* 0x001e1fff1c1d7589 */ /* 0x00006800000e0000 */
[----:B------:R0:W2:Y:S04]  /*8b20*/  SHFL.IDX PT, R21, R26, RZ, 0x1e1f ;  /* 0x001e1fff1a157589 */ /* 0x0000a800000e0000 */
[----:B------:R0:W3:Y:S04]  /*8b30*/  SHFL.IDX PT, R0, R24, RZ, 0x1e1f ;  /* 0x001e1fff18007589 */ /* 0x0000e800000e0000 */
[----:B------:R0:W4:Y:S02]  /*8b40*/  SHFL.IDX PT, R3, R30, RZ, 0x1e1f ;  /* 0x001e1fff1e037589 */ /* 0x00012400000e0000 */
.L_x_587:
[----:B------:R-:W5:Y:S01]  /*8b50*/  LDL R13, [R1+0x34] ;  /* 0x00003400010d7983 */ /* 0x000f620000100800 */
[----:B------:R-:W-:Y:S01]  /*8b60*/  ULDC UR4, c[0x0][0x448] ;  /* 0x0001120000047ab9 */ /* 0x000fe20000000800 */
[----:B------:R-:W-:Y:S01]  /*8b70*/  BSSY B1, `(.L_x_389) ;  /* 0x000002c000017945 */ /* 0x000fe20003800000 */
[----:B------:R-:W-:Y:S01]  /*8b80*/  IMAD R39, R25, UR4, RZ ;  /* 0x0000000419277c24 */ /* 0x000fe2000f8e02ff */
[----:B------:R-:W-:Y:S02]  /*8b90*/  CS2R R4, SRZ ;  /* 0x0000000000047805 */ /* 0x000fe4000001ff00 */
[----:B------:R-:W-:Y:S02]  /*8ba0*/  CS2R R8, SRZ ;  /* 0x0000000000087805 */ /* 0x000fe4000001ff00 */
[----:B------:R-:W-:Y:S02]  /*8bb0*/  CS2R R10, SRZ ;  /* 0x00000000000a7805 */ /* 0x000fe4000001ff00 */
[----:B------:R-:W-:-:S02]  /*8bc0*/  CS2R R14, SRZ ;  /* 0x00000000000e7805 */ /* 0x000fc4000001ff00 */
[----:B------:R-:W-:Y:S02]  /*8bd0*/  ISETP.GE.AND P0, PT, R6, R39, PT ;  /* 0x000000270600720c */ /* 0x000fe40003f06270 */
[----:B0-----:R-:W-:Y:S02]  /*8be0*/  CS2R R24, SRZ ;  /* 0x0000000000187805 */ /* 0x001fe4000001ff00 */
[----:B------:R-:W-:Y:S02]  /*8bf0*/  CS2R R26, SRZ ;  /* 0x00000000001a7805 */ /* 0x000fe4000001ff00 */
[----:B-----5:R-:W-:-:S04]  /*8c00*/  LEA.HI R7, R13, R13, RZ, 0x1 ;  /* 0x0000000d0d077211 */ /* 0x020fc800078f08ff */
[----:B------:R-:W-:Y:S02]  /*8c10*/  LOP3.LUT R12, R7, 0xfffffffe, RZ, 0xc0, !PT ;  /* 0xfffffffe070c7812 */ /* 0x000fe400078ec0ff */
[----:B------:R-:W-:-:S03]  /*8c20*/  CS2R R6, SRZ ;  /* 0x0000000000067805 */ /* 0x000fc6000001ff00 */
[----:B------:R-:W-:Y:S01]  /*8c30*/  IMAD.IADD R37, R13, 0x1, -R12 ;  /* 0x000000010d257824 */ /* 0x000fe200078e0a0c */
[----:B------:R-:W-:-:S04]  /*8c40*/  CS2R R12, SRZ ;  /* 0x00000000000c7805 */ /* 0x000fc8000001ff00 */
[----:B------:R-:W-:Y:S01]  /*8c50*/  SHF.L.U32 R37, R37, 0x1f, RZ ;  /* 0x0000001f25257819 */ /* 0x000fe200000006ff */
[----:B------:R-:W-:Y:S06]  /*8c60*/  @P0 BRA `(.L_x_390) ;  /* 0x0000000000700947 */ /* 0x000fec0003800000 */
[----:B------:R-:W3:Y:S01]  /*8c70*/  LDL R28, [R1+0x48] ;  /* 0x00004800011c7983 */ /* 0x000ee20000100800 */
[C---:B------:R-:W-:Y:S01]  /*8c80*/  VIADD R4, R18.reuse, 0x20 ;  /* 0x0000002012047836 */ /* 0x040fe20000000000 */
[----:B------:R-:W-:Y:S01]  /*8c90*/  ULDC UR4, c[0x0][0x3f4] ;  /* 0x0000fd0000047ab9 */ /* 0x000fe20000000800 */
[----:B------:R-:W-:Y:S02]  /*8ca0*/  CS2R R12, SRZ ;  /* 0x00000000000c7805 */ /* 0x000fe4000001ff00 */
[----:B------:R-:W-:Y:S02]  /*8cb0*/  ISETP.GE.AND P4, PT, R18, UR4, PT ;  /* 0x0000000412007c0c */ /* 0x000fe4000bf86270 */
[----:B------:R-:W-:Y:S02]  /*8cc0*/  CS2R R14, SRZ ;  /* 0x00000000000e7805 */ /* 0x000fe4000001ff00 */
[----:B------:R-:W-:Y:S02]  /*8cd0*/  ISETP.GE.AND P5, PT, R4, UR4, PT ;  /* 0x0000000404007c0c */ /* 0x000fe4000bfa6270 */
[----:B------:R-:W-:-:S02]  /*8ce0*/  CS2R R6, SRZ ;  /* 0x0000000000067805 */ /* 0x000fc4000001ff00 */
[----:B------:R-:W-:Y:S02]  /*8cf0*/  CS2R R24, SRZ ;  /* 0x0000000000187805 */ /* 0x000fe4000001ff00 */
[----:B------:R-:W-:Y:S02]  /*8d00*/  CS2R R26, SRZ ;  /* 0x00000000001a7805 */ /* 0x000fe4000001ff00 */
[----:B------:R-:W-:Y:S02]  /*8d10*/  CS2R R8, SRZ ;  /* 0x0000000000087805 */ /* 0x000fe4000001ff00 */
[----:B------:R-:W-:Y:S02]  /*8d20*/  CS2R R10, SRZ ;  /* 0x00000000000a7805 */ /* 0x000fe4000001ff00 */
[----:B------:R-:W-:Y:S02]  /*8d30*/  @!P4 SHF.R.S32.HI R5, RZ, 0x1f, R18 ;  /* 0x0000001fff05c819 */ /* 0x000fe40000011412 */
[----:B--2---:R-:W-:-:S05]  /*8d40*/  @!P4 IADD3 R30, P1, R18, R21, RZ ;  /* 0x00000015121ec210 */ /* 0x004fca0007f3e0ff */
[--C-:B----4-:R-:W-:Y:S01]  /*8d50*/  @!P4 IMAD.X R31, R3, 0x1, R5.reuse, P1 ;  /* 0x00000001031fc824 */ /* 0x110fe200008e0605 */
[----:B---3--:R-:W-:Y:S02]  /*8d60*/  @!P5 SHF.L.U32 R4, R28, 0x4, RZ ;  /* 0x000000041c04d819 */ /* 0x008fe400000006ff */
[----:B-1----:R-:W-:Y:S02]  /*8d70*/  @!P4 IADD3 R28, P0, R18, R29, RZ ;  /* 0x0000001d121cc210 */ /* 0x002fe40007f1e0ff */
[-C--:B------:R-:W-:Y:S02]  /*8d80*/  @!P5 IADD3 R32, P2, R29, R4.reuse, RZ ;  /* 0x000000041d20d210 */ /* 0x080fe40007f5e0ff */
[----:B------:R-:W-:Y:S01]  /*8d90*/  @!P5 IADD3 R34, P3, R21, R4, RZ ;  /* 0x000000041522d210 */ /* 0x000fe20007f7e0ff */
[----:B------:R-:W-:Y:S01]  /*8da0*/  @!P4 IMAD.X R29, R0, 0x1, R5, P0 ;  /* 0x00000001001dc824 */ /* 0x000fe200000e0605 */
[----:B------:R-:W-:-:S04]  /*8db0*/  @!P5 SHF.R.S32.HI R4, RZ, 0x1f, R4 ;  /* 0x0000001fff04d819 */ /* 0x000fc80000011404 */
[----:B------:R0:W5:Y:S01]  /*8dc0*/  @!P4 LD.E.128 R12, desc[UR42][R28.64] ;  /* 0x0000002a1c0cc980 */ /* 0x000162000c101d00 */
[--C-:B------:R-:W-:Y:S02]  /*8dd0*/  @!P5 IMAD.X R33, R0, 0x1, R4.reuse, P2 ;  /* 0x000000010021d824 */ /* 0x100fe400010e0604 */
[----:B------:R-:W-:Y:S01]  /*8de0*/  @!P5 IMAD.X R35, R3, 0x1, R4, P3 ;  /* 0x000000010323d824 */ /* 0x000fe200018e0604 */
[----:B------:R-:W-:Y:S02]  /*8df0*/  CS2R R4, SRZ ;  /* 0x0000000000047805 */ /* 0x000fe4000001ff00 */
[----:B------:R0:W5:Y:S04]  /*8e00*/  @!P5 LD.E.128 R24, desc[UR42][R32.64] ;  /* 0x0000002a2018d980 */ /* 0x000168000c101d00 */
[----:B------:R0:W5:Y:S04]  /*8e10*/  @!P4 LD.E.128 R4, desc[UR42][R30.64] ;  /* 0x0000002a1e04c980 */ /* 0x000168000c101d00 */
[----:B------:R0:W5:Y:S02]  /*8e20*/  @!P5 LD.E.128 R8, desc[UR42][R34.64] ;  /* 0x0000002a2208d980 */ /* 0x000164000c101d00 */
.L_x_390:
[----:B------:R-:W-:Y:S05]  /*8e30*/  BSYNC B1 ;  /* 0x0000000000017941 */ /* 0x000fea0003800000 */
.L_x_389:
[----:B---3--:R-:W3:Y:S01]  /*8e40*/  LDL.LU R0, [R1+0x4] ;  /* 0x0000040001007983 */ /* 0x008ee20000300800 */
[----:B------:R-:W1:Y:S01]  /*8e50*/  SYNCS.PHASECHK.TRANS64.TRYWAIT P0, [R16+URZ+0x19c00], R37 ;  /* 0x019c0025100075a7 */ /* 0x000e62000800017f */
[----:B------:R-:W-:Y:S01]  /*8e60*/  BSSY B1, `(.L_x_391) ;  /* 0x0000005000017945 */ /* 0x000fe20003800000 */
[----:B---3--:R-:W-:-:S05]  /*8e70*/  IMAD R0, R0, -0xc0, R39 ;  /* 0xffffff4000007824 */ /* 0x008fca00078e0227 */
[----:B----4-:R-:W-:-:S04]  /*8e80*/  VIMNMX R3, R0, 0xc0, PT ;  /* 0x000000c000037848 */ /* 0x010fc80003fe0100 */
[----:B------:R-:W-:Y:S01]  /*8e90*/  ISETP.GE.AND P1, PT, R22, R3, PT ;  /* 0x000000031600720c */ /* 0x000fe20003f26270 */
[----:B-1----:R-:W-:-:S12]  /*8ea0*/  @!P0 BRA `(.L_x_392) ;  /* 0x0000010400ec8947 */ /* 0x002fd80003800000 */
.L_x_588:
[----:B------:R-:W-:Y:S05]  /*8eb0*/  BSYNC B1 ;  /* 0x0000000000017941 */ /* 0x000fea0003800000 */
.L_x_391:
[----:B------:R-:W-:Y:S05]  /*8ec0*/  @P1 BRA `(.L_x_383) ;  /* 0x0000002000041947 */ /* 0x000fea0003800000 */
[----:B------:R3:W5:Y:S01]  /*8ed0*/  LDL R62, [R1+0x14] ;  /* 0x00001400013e7983 */ /* 0x0007620000100800 */
[----:B------:R-:W4:Y:S01]  /*8ee0*/  LDC R3, c[0x0][0x3f4] ;  /* 0x0000fd00ff037b82 */ /* 0x000f220000000800 */
[C---:B------:R-:W-:Y:S01]  /*8ef0*/  VIADD R0, R18.reuse, 0x20 ;  /* 0x0000002012007836 */ /* 0x040fe20000000000 */
[----:B------:R-:W-:Y:S01]  /*8f00*/  BSSY B1, `(.L_x_393) ;  /* 0x00000fe000017945 */ /* 0x000fe20003800000 */
[----:B------:R-:W-:Y:S02]  /*8f10*/  SHF.R.U32.HI R61, RZ, 0x3, R156 ;  /* 0x00000003ff3d7819 */ /* 0x000fe4000001169c */
[-C--:B----4-:R-:W-:Y:S02]  /*8f20*/  ISETP.GE.AND P0, PT, R18, R3.reuse, PT ;  /* 0x000000031200720c */ /* 0x090fe40003f06270 */
[----:B------:R-:W-:-:S11]  /*8f30*/  ISETP.GE.AND P1, PT, R0, R3, PT ;  /* 0x000000030000720c */ /* 0x000fd60003f26270 */
[----:B---3--:R-:W-:Y:S05]  /*8f40*/  @P0 BRA `(.L_x_394) ;  /* 0x0000000c00e40947 */ /* 0x008fea0003800000 */
[----:B0-----:R-:W0:Y:S01]  /*8f50*/  S2R R30, SR_TID.X ;  /* 0x00000000001e7919 */ /* 0x001e220000002100 */
[----:B--2--5:R-:W-:Y:S02]  /*8f60*/  SHF.R.U32.HI R21, RZ, 0x8, R12 ;  /* 0x00000008ff157819 */ /* 0x024fe4000001160c */
[----:B------:R-:W-:Y:S02]  /*8f70*/  LOP3.LUT R0, R12, 0xff, RZ, 0xc0, !PT ;  /* 0x000000ff0c007812 */ /* 0x000fe400078ec0ff */
[----:B------:R-:W-:Y:S02]  /*8f80*/  LOP3.LUT R21, R21, 0xff, RZ, 0xc0, !PT ;  /* 0x000000ff15157812 */ /* 0x000fe400078ec0ff */
[----:B------:R-:W-:Y:S02]  /*8f90*/  SHF.R.U32.HI R29, RZ, 0x8, R13 ;  /* 0x00000008ff1d7819 */ /* 0x000fe4000001160d */
[----:B-1----:R-:W-:Y:S02]  /*8fa0*/  PRMT R37, R21, 0x7604, R0 ;  /* 0x0000760415257816 */ /* 0x002fe40000000000 */
[----:B------:R-:W-:-:S02]  /*8fb0*/  LOP3.LUT R28, R13, 0xff, RZ, 0xc0, !PT ;  /* 0x000000ff0d1c7812 */ /* 0x000fc400078ec0ff */
[----:B------:R-:W-:Y:S02]  /*8fc0*/  LOP3.LUT R29, R29, 0xff, RZ, 0xc0, !PT ;  /* 0x000000ff1d1d7812 */ /* 0x000fe400078ec0ff */
[----:B------:R-:W-:Y:S02]  /*8fd0*/  SHF.R.U32.HI R31, RZ, 0x8, R14 ;  /* 0x00000008ff1f7819 */ /* 0x000fe4000001160e */
[----:B------:R-:W-:Y:S02]  /*8fe0*/  PRMT R38, R29, 0x7604, R28 ;  /* 0x000076041d267816 */ /* 0x000fe4000000001c */
[----:B------:R-:W-:Y:S02]  /*8ff0*/  LOP3.LUT R31, R31, 0xff, RZ, 0xc0, !PT ;  /* 0x000000ff1f1f7812 */ /* 0x000fe400078ec0ff */
[----:B------:R-:W-:Y:S02]  /*9000*/  LOP3.LUT R28, R15, 0xff, RZ, 0xc0, !PT ;  /* 0x000000ff0f1c7812 */ /* 0x000fe400078ec0ff */
[----:B------:R-:W-:-:S02]  /*9010*/  SHF.R.U32.HI R42, RZ, 0x8, R5 ;  /* 0x00000008ff2a7819 */ /* 0x000fc40000011605 */
[----:B------:R-:W-:Y:S02]  /*9020*/  SHF.R.U32.HI R43, RZ, 0x8, R6 ;  /* 0x00000008ff2b7819 */ /* 0x000fe40000011606 */
[----:B------:R-:W-:Y:S02]  /*9030*/  SHF.R.U32.HI R47, RZ, 0x8, R7 ;  /* 0x00000008ff2f7819 */ /* 0x000fe40000011607 */
[----:B------:R-:W-:Y:S02]  /*9040*/  LOP3.LUT R42, R42, 0xff, RZ, 0xc0, !PT ;  /* 0x000000ff2a2a7812 */ /* 0x000fe400078ec0ff */
[----:B------:R-:W-:Y:S01]  /*9050*/  LOP3.LUT R44, R43, 0xff, RZ, 0xc0, !PT ;  /* 0x000000ff2b2c7812 */ /* 0x000fe200078ec0ff */
[----:B0-----:R-:W-:Y:S01]  /*9060*/  VIADD R33, R30, 0xffffff80 ;  /* 0xffffff801e217836 */ /* 0x001fe20000000000 */
[----:B------:R-:W-:Y:S02]  /*9070*/  LOP3.LUT R30, R14, 0xff, RZ, 0xc0, !PT ;  /* 0x000000ff0e1e7812 */ /* 0x000fe400078ec0ff */
[----:B------:R-:W-:-:S02]  /*9080*/  LOP3.LUT R46, R7, 0xff, RZ, 0xc0, !PT ;  /* 0x000000ff072e7812 */ /* 0x000fc400078ec0ff */
[----:B------:R-:W-:Y:S02]  /*9090*/  LEA.HI R32, R33, R33, RZ, 0x1 ;  /* 0x0000002121207211 */ /* 0x000fe400078f08ff */
[----:B------:R-:W-:Y:S02]  /*90a0*/  PRMT R41, R31, 0x7604, R30 ;  /* 0x000076041f297816 */ /* 0x000fe4000000001e */
[----:B------:R-:W-:Y:S02]  /*90b0*/  LOP3.LUT R32, R32, 0xfffffffe, RZ, 0xc0, !PT ;  /* 0xfffffffe20207812 */ /* 0x000fe400078ec0ff */
[----:B------:R-:W-:Y:S02]  /*90c0*/  SHF.R.U32.HI R31, RZ, 0x8, R15 ;  /* 0x00000008ff1f7819 */ /* 0x000fe4000001160f */
[----:B------:R-:W-:Y:S01]  /*90d0*/  LOP3.LUT R43, R47, 0xff, RZ, 0xc0, !PT ;  /* 0x000000ff2f2b7812 */ /* 0x000fe200078ec0ff */
[----:B------:R-:W-:Y:S01]  /*90e0*/  IMAD.IADD R32, R33, 0x1, -R32 ;  /* 0x0000000121207824 */ /* 0x000fe200078e0a20 */
[----:B------:R-:W-:-:S02]  /*90f0*/  LOP3.LUT R31, R31, 0xff, RZ, 0xc0, !PT ;  /* 0x000000ff1f1f7812 */ /* 0x000fc400078ec0ff */
[----:B------:R-:W-:Y:S02]  /*9100*/  PRMT R46, R43, 0x7604, R46 ;  /* 0x000076042b2e7816 */ /* 0x000fe4000000002e */
[----:B------:R-:W-:Y:S02]  /*9110*/  LEA.HI R0, R3, R32, RZ, 0x1c ;  /* 0x0000002003007211 */ /* 0x000fe400078fe0ff */
[----:B------:R-:W-:Y:S02]  /*9120*/  LOP3.LUT R32, R4, 0xff, RZ, 0xc0, !PT ;  /* 0x000000ff04207812 */ /* 0x000fe400078ec0ff */
[C---:B------:R-:W-:Y:S01]  /*9130*/  LEA.HI R21, R0.reuse, R0, RZ, 0x1 ;  /* 0x0000000000157211 */ /* 0x040fe200078f08ff */
[----:B------:R-:W-:Y:S01]  /*9140*/  IMAD.SHL.U32 R29, R0, 0x10, RZ ;  /* 0x00000010001d7824 */ /* 0x000fe200078e00ff */
[----:B------:R-:W-:Y:S02]  /*9150*/  SHF.R.U32.HI R0, RZ, 0x8, R4 ;  /* 0x00000008ff007819 */ /* 0x000fe40000011604 */
[----:B------:R-:W-:-:S02]  /*9160*/  SHF.R.S32.HI R21, RZ, 0x1, R21 ;  /* 0x00000001ff157819 */ /* 0x000fc40000011415 */
[----:B------:R-:W-:Y:S02]  /*9170*/  LOP3.LUT R29, R156, 0x10, R29, 0xf8, !PT ;  /* 0x000000109c1d7812 */ /* 0x000fe400078ef81d */
[----:B------:R-:W-:Y:S01]  /*9180*/  LOP3.LUT R33, R0, 0xff, RZ, 0xc0, !PT ;  /* 0x000000ff00217812 */ /* 0x000fe200078ec0ff */
[----:B------:R-:W-:Y:S01]  /*9190*/  IMAD R21, R21, 0x1800, R62 ;  /* 0x0000180015157824 */ /* 0x000fe200078e023e */
[----:B------:R-:W-:Y:S02]  /*91a0*/  LOP3.LUT R0, R29, R61, RZ, 0x3c, !PT ;  /* 0x0000003d1d007212 */ /* 0x000fe400078e3cff */
[----:B------:R-:W-:Y:S02]  /*91b0*/  PRMT R40, R31, 0x7604, R28 ;  /* 0x000076041f287816 */ /* 0x000fe4000000001c */
[----:B------:R-:W-:Y:S01]  /*91c0*/  IADD3 R0, R16, R21, R0 ;  /* 0x0000001510007210 */ /* 0x000fe20007ffe000 */
[----:B------:R-:W0:Y:S01]  /*91d0*/  LDS.128 R28, [R20+0xf000] ;  /* 0x00f00000141c7984 */ /* 0x000e220000000c00 */
[----:B------:R-:W-:-:S02]  /*91e0*/  PRMT R45, R33, 0x7604, R32 ;  /* 0x00007604212d7816 */ /* 0x000fc40000000020 */
[----:B------:R-:W-:Y:S01]  /*91f0*/  LOP3.LUT R21, R5, 0xff, RZ, 0xc0, !PT ;  /* 0x000000ff05157812 */ /* 0x000fe200078ec0ff */
[----:B------:R-:W1:Y:S01]  /*9200*/  LDS.128 R32, [R0+0xf000] ;  /* 0x00f0000000207984 */ /* 0x000e620000000c00 */
[----:B------:R-:W-:Y:S02]  /*9210*/  SHF.R.U32.HI R43, RZ, 0x10, R15 ;  /* 0x00000010ff2b7819 */ /* 0x000fe4000001160f */
[----:B------:R-:W-:Y:S02]  /*9220*/  PRMT R42, R42, 0x7604, R21 ;  /* 0x000076042a2a7816 */ /* 0x000fe40000000015 */
[----:B------:R-:W-:Y:S01]  /*9230*/  SHF.R.U32.HI R21, RZ, 0x10, R13 ;  /* 0x00000010ff157819 */ /* 0x000fe2000001160d */
[----:B------:R-:W-:Y:S01]  /*9240*/  IMAD.U32 R43, R43, 0x10000, RZ ;  /* 0x000100002b2b7824 */ /* 0x000fe200078e00ff */
[----:B------:R-:W-:Y:S02]  /*9250*/  LOP3.LUT R39, R6, 0xff, RZ, 0xc0, !PT ;  /* 0x000000ff06277812 */ /* 0x000fe400078ec0ff */
[----:B------:R-:W-:Y:S01]  /*9260*/  SHF.R.U32.HI R47, RZ, 0x10, R5 ;  /* 0x00000010ff2f7819 */ /* 0x000fe20000011605 */
[----:B------:R-:W-:Y:S01]  /*9270*/  IMAD.U32 R21, R21, 0x10000, RZ ;  /* 0x0001000015157824 */ /* 0x000fe200078e00ff */
[----:B------:R-:W-:-:S02]  /*9280*/  PRMT R49, R44, 0x7604, R39 ;  /* 0x000076042c317816 */ /* 0x000fc40000000027 */
[----:B------:R-:W-:Y:S02]  /*9290*/  SHF.L.U32 R47, R47, 0x10, RZ ;  /* 0x000000102f2f7819 */ /* 0x000fe400000006ff */
[----:B------:R-:W-:Y:S02]  /*92a0*/  LOP3.LUT R39, R38, 0xff0000, R21, 0xf8, !PT ;  /* 0x00ff000026277812 */ /* 0x000fe400078ef815 */
[----:B------:R-:W-:Y:S02]  /*92b0*/  LOP3.LUT R47, R42, 0xff0000, R47, 0xf8, !PT ;  /* 0x00ff00002a2f7812 */ /* 0x000fe400078ef82f */
[----:B------:R-:W-:Y:S02]  /*92c0*/  LOP3.LUT R43, R40, 0xff0000, R43, 0xf8, !PT ;  /* 0x00ff0000282b7812 */ /* 0x000fe400078ef82b */
[----:B------:R-:W-:Y:S02]  /*92d0*/  LOP3.LUT R21, R37, 0xff0000, R12, 0xf8, !PT ;  /* 0x00ff000025157812 */ /* 0x000fe400078ef80c */
[----:B------:R-:W-:-:S02]  /*92e0*/  LOP3.LUT R44, R39, 0xff000000, R13, 0xf8, !PT ;  /* 0xff000000272c7812 */ /* 0x000fc400078ef80d */
[----:B------:R-:W-:Y:S02]  /*92f0*/  SHF.R.U32.HI R51, RZ, 0x10, R7 ;  /* 0x00000010ff337819 */ /* 0x000fe40000011607 */
[----:B------:R-:W-:Y:S02]  /*9300*/  LOP3.LUT R41, R41, 0xff0000, R14, 0xf8, !PT ;  /* 0x00ff000029297812 */ /* 0x000fe400078ef80e */
[----:B------:R-:W-:Y:S01]  /*9310*/  LOP3.LUT R13, R45, 0xff0000, R4, 0xf8, !PT ;  /* 0x00ff00002d0d7812 */ /* 0x000fe200078ef804 */
[----:B------:R-:W-:Y:S01]  /*9320*/  IMAD.U32 R51, R51, 0x10000, RZ ;  /* 0x0001000033337824 */ /* 0x000fe200078e00ff */
[----:B------:R-:W-:Y:S02]  /*9330*/  LOP3.LUT R49, R49, 0xff0000, R6, 0xf8, !PT ;  /* 0x00ff000031317812 */ /* 0x000fe400078ef806 */
[----:B------:R-:W-:Y:S02]  /*9340*/  LOP3.LUT R48, R47, 0xff000000, R5, 0xf8, !PT ;  /* 0xff0000002f307812 */ /* 0x000fe400078ef805 */
[----:B------:R-:W-:-:S02]  /*9350*/  LOP3.LUT R21, R21, 0xff000000, R12, 0xf8, !PT ;  /* 0xff00000015157812 */ /* 0x000fc400078ef80c */
[----:B------:R-:W-:Y:S02]  /*9360*/  LOP3.LUT R45, R43, 0xff000000, R15, 0xf8, !PT ;  /* 0xff0000002b2d7812 */ /* 0x000fe400078ef80f */
[----:B------:R-:W-:Y:S02]  /*9370*/  LOP3.LUT R12, R41, 0xff000000, R14, 0xf8, !PT ;  /* 0xff000000290c7812 */ /* 0x000fe400078ef80e */
[----:B------:R-:W-:Y:S02]  /*9380*/  LOP3.LUT R15, R13, 0xff000000, R4, 0xf8, !PT ;  /* 0xff0000000d0f7812 */ /* 0x000fe400078ef804 */
[----:B------:R-:W-:Y:S02]  /*9390*/  LOP3.LUT R4, R49, 0xff000000, R6, 0xf8, !PT ;  /* 0xff00000031047812 */ /* 0x000fe400078ef806 */
[-C--:B0-----:R-:W-:Y:S02]  /*93a0*/  F2FP.F16.E4M3.UNPACK_B R14, R28.reuse ;  /* 0x0000001cff0e723e */ /* 0x081fe400020006ff */
[----:B------:R-:W-:-:S02]  /*93b0*/  F2FP.F16.E4M3.UNPACK_B R37, R28.H1 ;  /* 0x0000001cff25723e */ /* 0x000fc400030006ff */
[-C--:B------:R-:W-:Y:S02]  /*93c0*/  F2FP.F16.E4M3.UNPACK_B R38, R29.reuse ;  /* 0x0000001dff26723e */ /* 0x080fe400020006ff */
[----:B------:R-:W-:Y:S02]  /*93d0*/  F2FP.F16.E4M3.UNPACK_B R39, R29.H1 ;  /* 0x0000001dff27723e */ /* 0x000fe400030006ff */
[----:B------:R-:W-:Y:S01]  /*93e0*/  F2FP.F16.E4M3.UNPACK_B R49, R48 ;  /* 0x00000030ff31723e */ /* 0x000fe200020006ff */
[--C-:B------:R-:W-:Y:S01]  /*93f0*/  HADD2.F32 R13, -RZ, R38.reuse.H0_H0 ;  /* 0x20000026ff0d7230 */ /* 0x100fe20000004100 */
[----:B-1----:R-:W-:Y:S01]  /*9400*/  F2FP.F16.E4M3.UNPACK_B R28, R33 ;  /* 0x00000021ff1c723e */ /* 0x002fe200020006ff */
[----:B------:R-:W-:Y:S01]  /*9410*/  HADD2.F32 R38, -RZ, R38.H1_H1 ;  /* 0x30000026ff267230 */ /* 0x000fe20000004100 */
[----:B------:R-:W-:Y:S01]  /*9420*/  F2FP.F16.E4M3.UNPACK_B R29, R44 ;  /* 0x0000002cff1d723e */ /* 0x000fe200020006ff */
[--C-:B------:R-:W-:Y:S01]  /*9430*/  HADD2.F32 R50, -RZ, R49.reuse.H0_H0 ;  /* 0x20000031ff327230 */ /* 0x100fe20000004100 */
[----:B------:R-:W-:Y:S01]  /*9440*/  LOP3.LUT R51, R46, 0xff0000, R51, 0xf8, !PT ;  /* 0x00ff00002e337812 */ /* 0x000fe200078ef833 */
[--C-:B------:R-:W-:Y:S01]  /*9450*/  HADD2.F32 R6, -RZ, R28.reuse.H0_H0 ;  /* 0x2000001cff067230 */ /* 0x100fe20000004100 */
[-C--:B------:R-:W-:Y:S01]  /*9460*/  F2FP.F16.E4M3.UNPACK_B R40, R31.reuse ;  /* 0x0000001fff28723e */ /* 0x080fe200020006ff */
[----:B------:R-:W-:Y:S01]  /*9470*/  HADD2.F32 R49, -RZ, R49.H1_H1 ;  /* 0x30000031ff317230 */ /* 0x000fe20000004100 */
[----:B------:R-:W-:Y:S01]  /*9480*/  F2FP.F16.E4M3.UNPACK_B R46, R31.H1 ;  /* 0x0000001fff2e723e */ /* 0x000fe200030006ff */
[----:B------:R-:W-:Y:S01]  /*9490*/  HADD2.F32 R31, -RZ, R29.H0_H0 ;  /* 0x2000001dff1f7230 */ /* 0x000fe20000004100 */
[----:B------:R-:W-:Y:S01]  /*94a0*/  F2FP.F16.E4M3.UNPACK_B R41, R33.H1 ;  /* 0x00000021ff29723e */ /* 0x000fe200030006ff */
[----:B------:R-:W-:Y:S01]  /*94b0*/  HADD2.F32 R28, -RZ, R28.H1_H1 ;  /* 0x3000001cff1c7230 */ /* 0x000fe20000004100 */
[----:B------:R-:W-:-:S02]  /*94c0*/  F2FP.F16.E4M3.UNPACK_B R33, R32 ;  /* 0x00000020ff21723e */ /* 0x000fc400020006ff */
[----:B------:R-:W-:Y:S01]  /*94d0*/  F2FP.F16.E4M3.UNPACK_B R43, R32.H1 ;  /* 0x00000020ff2b723e */ /* 0x000fe200030006ff */
[----:B------:R-:W-:Y:S01]  /*94e0*/  FMUL.FTZ R32, R6, R50 ;  /* 0x0000003206207220 */ /* 0x000fe20000410000 */
[----:B------:R-:W-:Y:S01]  /*94f0*/  F2FP.F16.E4M3.UNPACK_B R42, R35 ;  /* 0x00000023ff2a723e */ /* 0x000fe200020006ff */
[----:B------:R-:W-:Y:S01]  /*9500*/  FMUL.FTZ R53, R28, R49 ;  /* 0x000000311c357220 */ /* 0x000fe20000410000 */
[----:B------:R-:W-:Y:S01]  /*9510*/  F2FP.F16.E4M3.UNPACK_B R47, R35.H1 ;  /* 0x00000023ff2f723e */ /* 0x000fe200030006ff */
[-C--:B------:R-:W-:Y:S01]  /*9520*/  FMUL.FTZ R35, R6, R31.reuse ;  /* 0x0000001f06237220 */ /* 0x080fe20000410000 */
[----:B------:R-:W-:Y:S01]  /*9530*/  F2FP.F16.E4M3.UNPACK_B R48, R48.H1 ;  /* 0x00000030ff30723e */ /* 0x000fe200030006ff */
[C---:B------:R-:W-:Y:S01]  /*9540*/  FFMA.FTZ R6, R13.reuse, R31, -R32 ;  /* 0x0000001f0d067223 */ /* 0x040fe20000010820 */
[----:B------:R-:W-:Y:S01]  /*9550*/  F2FP.F16.E4M3.UNPACK_B R44, R44.H1 ;  /* 0x0000002cff2c723e */ /* 0x000fe200030006ff */
[----:B------:R-:W-:Y:S01]  /*9560*/  FFMA.FTZ R13, R13, R50, R35 ;  /* 0x000000320d0d7223 */ /* 0x000fe20000010023 */
[----:B------:R-:W-:Y:S01]  /*9570*/  HADD2.F32 R31, -RZ, R29.H1_H1 ;  /* 0x3000001dff1f7230 */ /* 0x000fe20000004100 */
[----:B------:R-:W-:Y:S01]  /*9580*/  LOP3.LUT R51, R51, 0xff000000, R7, 0xf8, !PT ;  /* 0xff00000033337812 */ /* 0x000fe200078ef807 */
[----:B------:R-:W-:Y:S01]  /*9590*/  HADD2.F32 R50, -RZ, R48.H0_H0 ;  /* 0x20000030ff327230 */ /* 0x000fe20000004100 */
[----:B------:R-:W-:Y:S01]  /*95a0*/  F2FP.F16.E4M3.UNPACK_B R7, R34 ;  /* 0x00000022ff07723e */ /* 0x000fe200020006ff */
[----:B------:R-:W-:-:S02]  /*95b0*/  HADD2.F32 R29, -RZ, R41.H0_H0 ;  /* 0x20000029ff1d7230 */ /* 0x000fc40000004100 */
[----:B------:R-:W-:Y:S01]  /*95c0*/  FMUL.FTZ R28, R28, R31 ;  /* 0x0000001f1c1c7220 */ /* 0x000fe20000410000 */
[----:B------:R-:W-:Y:S01]  /*95d0*/  HADD2.F32 R35, -RZ, R44.H0_H0 ;  /* 0x2000002cff237230 */ /* 0x000fe20000004100 */
[----:B------:R-:W-:Y:S01]  /*95e0*/  F2FP.F16.E4M3.UNPACK_B R52, R51 ;  /* 0x00000033ff34723e */ /* 0x000fe200020006ff */
[----:B------:R-:W-:Y:S02]  /*95f0*/  HADD2.F32 R32, -RZ, R39.H0_H0 ;  /* 0x20000027ff207230 */ /* 0x000fe40000004100 */
[CC--:B------:R-:W-:Y:S01]  /*9600*/  FMUL.FTZ R55, R29.reuse, R50.reuse ;  /* 0x000000321d377220 */ /* 0x0c0fe20000410000 */
[----:B------:R-:W-:Y:S02]  /*9610*/  HADD2.F32 R41, -RZ, R41.H1_H1 ;  /* 0x30000029ff297230 */ /* 0x000fe40000004100 */
[----:B------:R-:W-:Y:S01]  /*9620*/  FMUL.FTZ R57, R29, R35 ;  /* 0x000000231d397220 */ /* 0x000fe20000410000 */
[----:B------:R-:W-:Y:S01]  /*9630*/  FFMA.FTZ R29, R38, R31, -R53 ;  /* 0x0000001f261d7223 */ /* 0x000fe20000010835 */
[----:B------:R-:W-:Y:S01]  /*9640*/  FFMA.FTZ R31, R32, R35, -R55 ;  /* 0x00000023201f7223 */ /* 0x000fe20000010837 */
[----:B------:R-:W-:Y:S01]  /*9650*/  FFMA.FTZ R28, R38, R49, R28 ;  /* 0x00000031261c7223 */ /* 0x000fe2000001001c */
[----:B------:R-:W-:Y:S01]  /*9660*/  FFMA.FTZ R32, R32, R50, R57 ;  /* 0x0000003220207223 */ /* 0x000fe20000010039 */
[----:B------:R-:W-:Y:S01]  /*9670*/  HADD2.F32 R50, -RZ, R48.H1_H1 ;  /* 0x30000030ff327230 */ /* 0x000fe20000004100 */
[----:B------:R-:W-:Y:S01]  /*9680*/  F2FP.F16.E4M3.UNPACK_B R48, R45 ;  /* 0x0000002dff30723e */ /* 0x000fe200020006ff */
[----:B------:R-:W-:Y:S01]  /*9690*/  HADD2.F32 R44, -RZ, R44.H1_H1 ;  /* 0x3000002cff2c7230 */ /* 0x000fe20000004100 */
[----:B------:R-:W-:Y:S01]  /*96a0*/  F2FP.F16.E4M3.UNPACK_B R34, R34.H1 ;  /* 0x00000022ff22723e */ /* 0x000fe200030006ff */
[----:B------:R-:W-:-:S02]  /*96b0*/  HADD2.F32 R53, -RZ, R52.H0_H0 ;  /* 0x20000034ff357230 */ /* 0x000fc40000004100 */
[C---:B------:R-:W-:Y:S01]  /*96c0*/  FMUL.FTZ R54, R41.reuse, R50 ;  /* 0x0000003229367220 */ /* 0x040fe20000410000 */
[----:B------:R-:W-:Y:S02]  /*96d0*/  HADD2.F32 R38, -RZ, R42.H0_H0 ;  /* 0x2000002aff267230 */ /* 0x000fe40000004100 */
[----:B------:R-:W-:Y:S01]  /*96e0*/  FMUL.FTZ R41, R41, R44 ;  /* 0x0000002c29297220 */ /* 0x000fe20000410000 */
[----:B------:R-:W-:Y:S01]  /*96f0*/  HADD2.F32 R49, -RZ, R48.H0_H0 ;  /* 0x20000030ff317230 */ /* 0x000fe20000004100 */
[----:B------:R-:W-:Y:S01]  /*9700*/  F2FP.F16.E4M3.UNPACK_B R5, R30 ;  /* 0x0000001eff05723e */ /* 0x000fe200020006ff */
[----:B------:R-:W-:Y:S02]  /*9710*/  HADD2.F32 R39, -RZ, R39.H1_H1 ;  /* 0x30000027ff277230 */ /* 0x000fe40000004100 */
[C---:B------:R-:W-:Y:S01]  /*9720*/  FMUL.FTZ R56, R38.reuse, R53 ;  /* 0x0000003526387220 */ /* 0x040fe20000410000 */
[----:B------:R-:W-:Y:S02]  /*9730*/  HADD2.F32 R35, -RZ, R40.H0_H0 ;  /* 0x20000028ff237230 */ /* 0x000fe40000004100 */
[----:B------:R-:W-:Y:S01]  /*9740*/  FMUL.FTZ R58, R38, R49 ;  /* 0x00000031263a7220 */ /* 0x000fe20000410000 */
[----:B------:R-:W-:-:S02]  /*9750*/  HADD2.F32 R42, -RZ, R42.H1_H1 ;  /* 0x3000002aff2a7230 */ /* 0x000fc40000004100 */
[C---:B------:R-:W-:Y:S01]  /*9760*/  FFMA.FTZ R38, R39.reuse, R44, -R54 ;  /* 0x0000002c27267223 */ /* 0x040fe20000010836 */
[----:B------:R-:W-:Y:S01]  /*9770*/  FFMA.FTZ R41, R39, R50, R41 ;  /* 0x0000003227297223 */ /* 0x000fe20000010029 */
[C---:B------:R-:W-:Y:S01]  /*9780*/  FFMA.FTZ R39, R35.reuse, R49, -R56 ;  /* 0x0000003123277223 */ /* 0x040fe20000010838 */
[----:B------:R-:W-:Y:S01]  /*9790*/  F2FP.F16.E4M3.UNPACK_B R54, R51.H1 ;  /* 0x00000033ff36723e */ /* 0x000fe200030006ff */
[----:B------:R-:W-:Y:S01]  /*97a0*/  HADD2.F32 R49, -RZ, R48.H1_H1 ;  /* 0x30000030ff317230 */ /* 0x000fe20000004100 */
[----:B------:R-:W-:Y:S01]  /*97b0*/  F2FP.F16.E4M3.UNPACK_B R48, R45.H1 ;  /* 0x0000002dff30723e */ /* 0x000fe200030006ff */
[----:B------:R-:W-:Y:S02]  /*97c0*/  HADD2.F32 R51, -RZ, R52.H1_H1 ;  /* 0x30000034ff337230 */ /* 0x000fe40000004100 */
[----:B------:R-:W-:Y:S01]  /*97d0*/  FFMA.FTZ R35, R35, R53, R58 ;  /* 0x0000003523237223 */ /* 0x000fe2000001003a */
[----:B------:R-:W-:Y:S02]  /*97e0*/  HADD2.F32 R52, -RZ, R54.H0_H0 ;  /* 0x20000036ff347230 */ /* 0x000fe40000004100 */
[----:B------:R-:W-:Y:S01]  /*97f0*/  FMUL.FTZ R56, R42, R49 ;  /* 0x000000312a387220 */ /* 0x000fe20000410000 */
[----:B------:R-:W-:-:S02]  /*9800*/  HADD2.F32 R44, -RZ, R47.H0_H0 ;  /* 0x2000002fff2c7230 */ /* 0x000fc40000004100 */
[----:B------:R-:W-:Y:S01]  /*9810*/  FMUL.FTZ R53, R42, R51 ;  /* 0x000000332a357220 */ /* 0x000fe20000410000 */
[----:B------:R-:W-:Y:S01]  /*9820*/  HADD2.F32 R50, -RZ, R48.H0_H0 ;  /* 0x20000030ff327230 */ /* 0x000fe20000004100 */
[----:B------:R-:W-:Y:S01]  /*9830*/  F2FP.F16.E4M3.UNPACK_B R30, R30.H1 ;  /* 0x0000001eff1e723e */ /* 0x000fe200030006ff */
[----:B------:R-:W-:Y:S02]  /*9840*/  HADD2.F32 R40, -RZ, R40.H1_H1 ;  /* 0x30000028ff287230 */ /* 0x000fe40000004100 */
[C---:B------:R-:W-:Y:S01]  /*9850*/  FMUL.FTZ R58, R44.reuse, R52 ;  /* 0x000000342c3a7220 */ /* 0x040fe20000410000 */
[--C-:B------:R-:W-:Y:S02]  /*9860*/  HADD2.F32 R45, -RZ, R46.reuse.H0_H0 ;  /* 0x2000002eff2d7230 */ /* 0x100fe40000004100 */
[-C--:B------:R-:W-:Y:S01]  /*9870*/  FMUL.FTZ R55, R44, R50.reuse ;  /* 0x000000322c377220 */ /* 0x080fe20000410000 */
[----:B------:R-:W-:Y:S02]  /*9880*/  HADD2.F32 R46, -RZ, R46.H1_H1 ;  /* 0x3000002eff2e7230 */ /* 0x000fe40000004100 */
[C---:B------:R-:W-:Y:S01]  /*9890*/  FFMA.FTZ R42, R40.reuse, R49, -R53 ;  /* 0x00000031282a7223 */ /* 0x040fe20000010835 */
[----:B------:R-:W-:Y:S01]  /*98a0*/  FFMA.FTZ R40, R40, R51, R56 ;  /* 0x0000003328287223 */ /* 0x000fe20000010038 */
[C---:B------:R-:W-:Y:S01]  /*98b0*/  FFMA.FTZ R44, R45.reuse, R50, -R58 ;  /* 0x000000322d2c7223 */ /* 0x040fe2000001083a */
[----:B------:R-:W-:Y:S01]  /*98c0*/  F2FP.F16.E4M3.UNPACK_B R53, R15.H1 ;  /* 0x0000000fff35723e */ /* 0x000fe200030006ff */
[----:B------:R-:W-:Y:S01]  /*98d0*/  FFMA.FTZ R45, R45, R52, R55 ;  /* 0x000000342d2d7223 */ /* 0x000fe20000010037 */
[----:B------:R-:W-:Y:S01]  /*98e0*/  F2FP.F16.E4M3.UNPACK_B R50, R21.H1 ;  /* 0x00000015ff32723e */ /* 0x000fe200030006ff */
[----:B------:R-:W-:Y:S01]  /*98f0*/  HADD2.F32 R51, -RZ, R48.H1_H1 ;  /* 0x30000030ff337230 */ /* 0x000fe20000004100 */
[----:B------:R-:W-:Y:S01]  /*9900*/  F2FP.SATFINITE.E4M3.F32.PACK_AB_MERGE_C R32, R41, R32, RZ ;  /* 0x000000202920723e */ /* 0x000fe200048070ff */
[----:B------:R-:W-:-:S02]  /*9910*/  HADD2.F32 R55, -RZ, R54.H1_H1 ;  /* 0x30000036ff377230 */ /* 0x000fc40000004100 */
[----:B------:R-:W-:Y:S01]  /*9920*/  HADD2.F32 R48, -RZ, R47.H1_H1 ;  /* 0x3000002fff307230 */ /* 0x000fe20000004100 */
[----:B------:R-:W-:Y:S01]  /*9930*/  F2FP.SATFINITE.E4M3.F32.PACK_AB_MERGE_C R13, R28, R13, R32 ;  /* 0x0000000d1c0d723e */ /* 0x000fe20004807020 */
[----:B------:R-:W-:Y:S02]  /*9940*/  HADD2.F32 R54, -RZ, R53.H0_H0 ;  /* 0x20000035ff367230 */ /* 0x000fe40000004100 */
[----:B------:R-:W-:Y:S02]  /*9950*/  HADD2.F32 R47, -RZ, R43.H0_H0 ;  /* 0x2000002bff2f7230 */ /* 0x000fe40000004100 */
[C---:B------:R-:W-:Y:S01]  /*9960*/  FMUL.FTZ R59, R48.reuse, R55 ;  /* 0x00000037303b7220 */ /* 0x040fe20000410000 */
[----:B------:R-:W-:Y:S02]  /*9970*/  HADD2.F32 R52, -RZ, R50.H0_H0 ;  /* 0x20000032ff347230 */ /* 0x000fe40000004100 */
[----:B------:R-:W-:Y:S01]  /*9980*/  FMUL.FTZ R56, R48, R51 ;  /* 0x0000003330387220 */ /* 0x000fe20000410000 */
[----:B------:R-:W-:-:S02]  /*9990*/  HADD2.F32 R49, -RZ, R37.H0_H0 ;  /* 0x20000025ff317230 */ /* 0x000fc40000004100 */
[C---:B------:R-:W-:Y:S01]  /*99a0*/  FMUL.FTZ R48, R47.reuse, R54 ;  /* 0x000000362f307220 */ /* 0x040fe20000410000 */
[----:B------:R-:W-:Y:S02]  /*99b0*/  HADD2.F32 R43, -RZ, R43.H1_H1 ;  /* 0x3000002bff2b7230 */ /* 0x000fe40000004100 */
[-C--:B------:R-:W-:Y:S01]  /*99c0*/  FMUL.FTZ R57, R47, R52.reuse ;  /* 0x000000342f397220 */ /* 0x080fe20000410000 */
[C---:B------:R-:W-:Y:S01]  /*99d0*/  FFMA.FTZ R47, R46.reuse, R51, -R59 ;  /* 0x000000332e2f7223 */ /* 0x040fe2000001083b */
[----:B------:R-:W-:Y:S01]  /*99e0*/  FFMA.FTZ R46, R46, R55, R56 ;  /* 0x000000372e2e7223 */ /* 0x000fe20000010038 */
[----:B------:R-:W-:Y:S02]  /*99f0*/  HADD2.F32 R56, -RZ, R53.H1_H1 ;  /* 0x30000035ff387230 */ /* 0x000fe40000004100 */
[----:B------:R-:W-:Y:S01]  /*9a00*/  FFMA.FTZ R48, R49, R52, -R48 ;  /* 0x0000003431307223 */ /* 0x000fe20000010830 */
[----:B------:R-:W-:Y:S01]  /*9a10*/  HADD2.F32 R52, -RZ, R50.H1_H1 ;  /* 0x30000032ff347230 */ /* 0x000fe20000004100 */
[----:B------:R-:W-:Y:S01]  /*9a20*/  F2FP.F16.E4M3.UNPACK_B R51, R15 ;  /* 0x0000000fff33723e */ /* 0x000fe200020006ff */
[----:B------:R-:W-:Y:S01]  /*9a30*/  HADD2.F32 R37, -RZ, R37.H1_H1 ;  /* 0x30000025ff257230 */ /* 0x000fe20000004100 */
[----:B------:R-:W-:Y:S01]  /*9a40*/  F2FP.F16.E4M3.UNPACK_B R50, R21 ;  /* 0x00000015ff32723e */ /* 0x000fe200020006ff */
[----:B------:R-:W-:Y:S01]  /*9a50*/  FMUL.FTZ R58, R43, R56 ;  /* 0x000000382b3a7220 */ /* 0x000fe20000410000 */
[----:B------:R-:W-:Y:S01]  /*9a60*/  FFMA.FTZ R49, R49, R54, R57 ;  /* 0x0000003631317223 */ /* 0x000fe20000010039 */
[----:B------:R-:W-:Y:S01]  /*9a70*/  FMUL.FTZ R43, R43, R52 ;  /* 0x000000342b2b7220 */ /* 0x000fe20000410000 */
[----:B------:R-:W-:-:S02]  /*9a80*/  HADD2.F32 R54, -RZ, R51.H0_H0 ;  /* 0x20000033ff367230 */ /* 0x000fc40000004100 */
[C---:B------:R-:W-:Y:S01]  /*9a90*/  FFMA.FTZ R55, R37.reuse, R52, -R58 ;  /* 0x0000003425377223 */ /* 0x040fe2000001083a */
[----:B------:R-:W-:Y:S02]  /*9aa0*/  HADD2.F32 R21, -RZ, R33.H0_H0 ;  /* 0x20000021ff157230 */ /* 0x000fe40000004100 */
[----:B------:R-:W-:Y:S01]  /*9ab0*/  FFMA.FTZ R60, R37, R56, R43 ;  /* 0x00000038253c7223 */ /* 0x000fe2000001002b */
[----:B------:R-:W-:Y:S01]  /*9ac0*/  HADD2.F32 R52, -RZ, R50.H0_H0 ;  /* 0x20000032ff347230 */ /* 0x000fe20000004100 */
[----:B------:R-:W-:Y:S01]  /*9ad0*/  F2FP.F16.E4M3.UNPACK_B R37, R4.H1 ;  /* 0x00000004ff25723e */ /* 0x000fe200030006ff */
[----:B------:R-:W-:Y:S02]  /*9ae0*/  HADD2.F32 R51, -RZ, R51.H1_H1 ;  /* 0x30000033ff337230 */ /* 0x000fe40000004100 */
[C---:B------:R-:W-:Y:S01]  /*9af0*/  FMUL.FTZ R56, R21.reuse, R54 ;  /* 0x0000003615387220 */ /* 0x040fe20000410000 */
[----:B------:R-:W-:Y:S02]  /*9b00*/  HADD2.F32 R33, -RZ, R33.H1_H1 ;  /* 0x30000021ff217230 */ /* 0x000fe40000004100 */
[----:B------:R-:W-:Y:S01]  /*9b10*/  FMUL.FTZ R58, R21, R52 ;  /* 0x00000034153a7220 */ /* 0x000fe20000410000 */
[----:B------:R-:W-:Y:S01]  /*9b20*/  HADD2.F32 R15, -RZ, R14.H0_H0 ;  /* 0x2000000eff0f7230 */ /* 0x000fe20000004100 */
[----:B------:R-:W-:Y:S01]  /*9b30*/  F2FP.F16.E4M3.UNPACK_B R21, R12.H1 ;  /* 0x0000000cff15723e */ /* 0x000fe200030006ff */
[----:B------:R-:W-:-:S02]  /*9b40*/  HADD2.F32 R50, -RZ, R50.H1_H1 ;  /* 0x30000032ff327230 */ /* 0x000fc40000004100 */
[-C--:B------:R-:W-:Y:S01]  /*9b50*/  FMUL.FTZ R43, R33, R51.reuse ;  /* 0x00000033212b7220 */ /* 0x080fe20000410000 */
[----:B------:R-:W-:Y:S02]  /*9b60*/  HADD2.F32 R14, -RZ, R14.H1_H1 ;  /* 0x3000000eff0e7230 */ /* 0x000fe40000004100 */
[C---:B------:R-:W-:Y:S01]  /*9b70*/  FFMA.FTZ R56, R15.reuse, R52, -R56 ;  /* 0x000000340f387223 */ /* 0x040fe20000010838 */
[----:B------:R-:W-:Y:S01]  /*9b80*/  FFMA.FTZ R58, R15, R54, R58 ;  /* 0x000000360f3a7223 */ /* 0x000fe2000001003a */
[-C--:B------:R-:W-:Y:S01]  /*9b90*/  FMUL.FTZ R52, R33, R50.reuse ;  /* 0x0000003221347220 */ /* 0x080fe20000410000 */
[----:B------:R-:W-:Y:S02]  /*9ba0*/  HADD2.F32 R15, -RZ, R34.H0_H0 ;  /* 0x20000022ff0f7230 */ /* 0x000fe40000004100 */
[C---:B------:R-:W-:Y:S01]  /*9bb0*/  FFMA.FTZ R53, R14.reuse, R50, -R43 ;  /* 0x000000320e357223 */ /* 0x040fe2000001082b */
[----:B------:R-:W-:Y:S02]  /*9bc0*/  HADD2.F32 R43, -RZ, R37.H0_H0 ;  /* 0x20000025ff2b7230 */ /* 0x000fe40000004100 */
[----:B------:R-:W-:Y:S01]  /*9bd0*/  FFMA.FTZ R51, R14, R51, R52 ;  /* 0x000000330e337223 */ /* 0x000fe20000010034 */
[----:B------:R-:W-:Y:S01]  /*9be0*/  HADD2.F32 R33, -RZ, R21.H0_H0 ;  /* 0x20000015ff217230 */ /* 0x000fe20000004100 */
[----:B------:R-:W-:Y:S01]  /*9bf0*/  F2FP.F16.E4M3.UNPACK_B R12, R12 ;  /* 0x0000000cff0c723e */ /* 0x000fe200020006ff */
[----:B------:R-:W-:-:S02]  /*9c00*/  HADD2.F32 R14, -RZ, R30.H0_H0 ;  /* 0x2000001eff0e7230 */ /* 0x000fc40000004100 */
[C---:B------:R-:W-:Y:S01]  /*9c10*/  FMUL.FTZ R57, R15.reuse, R43 ;  /* 0x0000002b0f397220 */ /* 0x040fe20000410000 */
[----:B------:R-:W-:Y:S02]  /*9c20*/  HADD2.F32 R37, -RZ, R37.H1_H1 ;  /* 0x30000025ff257230 */ /* 0x000fe40000004100 */
[-C--:B------:R-:W-:Y:S01]  /*9c30*/  FMUL.FTZ R15, R15, R33.reuse ;  /* 0x000000210f0f7220 */ /* 0x080fe20000410000 */
[----:B------:R-:W-:Y:S02]  /*9c40*/  HADD2.F32 R34, -RZ, R34.H1_H1 ;  /* 0x30000022ff227230 */ /* 0x000fe40000004100 */
[----:B------:R-:W-:Y:S01]  /*9c50*/  FFMA.FTZ R57, R14, R33, -R57 ;  /* 0x000000210e397223 */ /* 0x000fe20000010839 */
[----:B------:R-:W-:Y:S01]  /*9c60*/  HADD2.F32 R21, -RZ, R21.H1_H1 ;  /* 0x30000015ff157230 */ /* 0x000fe20000004100 */
[----:B------:R-:W-:Y:S01]  /*9c70*/  F2FP.F16.E4M3.UNPACK_B R4, R4 ;  /* 0x00000004ff04723e */ /* 0x000fe200020006ff */
[----:B------:R-:W-:Y:S02]  /*9c80*/  HADD2.F32 R30, -RZ, R30.H1_H1 ;  /* 0x3000001eff1e7230 */ /* 0x000fe40000004100 */
[----:B------:R-:W-:Y:S01]  /*9c90*/  FMUL.FTZ R33, R34, R37 ;  /* 0x0000002522217220 */ /* 0x000fe20000410000 */
[----:B------:R-:W-:Y:S01]  /*9ca0*/  FFMA.FTZ R43, R14, R43, R15 ;  /* 0x0000002b0e2b7223 */ /* 0x000fe2000001000f */
[----:B------:R-:W-:Y:S01]  /*9cb0*/  FMUL.FTZ R34, R34, R21 ;  /* 0x0000001522227220 */ /* 0x000fe20000410000 */
[----:B------:R-:W-:-:S02]  /*9cc0*/  HADD2.F32 R15, -RZ, R12.H0_H0 ;  /* 0x2000000cff0f7230 */ /* 0x000fc40000004100 */
[C---:B------:R-:W-:Y:S01]  /*9cd0*/  FFMA.FTZ R50, R30.reuse, R21, -R33 ;  /* 0x000000151e327223 */ /* 0x040fe20000010821 */
[----:B------:R-:W-:Y:S02]  /*9ce0*/  HADD2.F32 R14, -RZ, R12.H1_H1 ;  /* 0x3000000cff0e7230 */ /* 0x000fe40000004100 */
[----:B------:R-:W-:Y:S01]  /*9cf0*/  FFMA.FTZ R52, R30, R37, R34 ;  /* 0x000000251e347223 */ /* 0x000fe20000010022 */
[--C-:B------:R-:W-:Y:S02]  /*9d00*/  HADD2.F32 R12, -RZ, R7.reuse.H0_H0 ;  /* 0x20000007ff0c7230 */ /* 0x100fe40000004100 */
[--C-:B------:R-:W-:Y:S01]  /*9d10*/  HADD2.F32 R30, -RZ, R4.reuse.H1_H1 ;  /* 0x30000004ff1e7230 */ /* 0x100fe20000004100 */
[----:B------:R-:W-:Y:S01]  /*9d20*/  F2FP.SATFINITE.E4M3.F32.PACK_AB_MERGE_C R50, R50, R57, RZ ;  /* 0x000000393232723e */ /* 0x000fe200048070ff */
[----:B------:R-:W-:Y:S01]  /*9d30*/  HADD2.F32 R7, -RZ, R7.H1_H1 ;  /* 0x30000007ff077230 */ /* 0x000fe20000004100 */
[----:B------:R-:W-:Y:S01]  /*9d40*/  F2FP.SATFINITE.E4M3.F32.PACK_AB_MERGE_C R43, R52, R43, RZ ;  /* 0x0000002b342b723e */ /* 0x000fe200048070ff */
[----:B------:R-:W-:-:S02]  /*9d50*/  HADD2.F32 R21, -RZ, R4.H0_H0 ;  /* 0x20000004ff157230 */ /* 0x000fc40000004100 */
[--C-:B------:R-:W-:Y:S02]  /*9d60*/  HADD2.F32 R4, -RZ, R5.reuse.H0_H0 ;  /* 0x20000005ff047230 */ /* 0x100fe40000004100 */
[C---:B------:R-:W-:Y:S01]  /*9d70*/  FMUL.FTZ R34, R7.reuse, R30 ;  /* 0x0000001e07227220 */ /* 0x040fe20000410000 */
[----:B------:R-:W-:Y:S02]  /*9d80*/  HADD2.F32 R5, -RZ, R5.H1_H1 ;  /* 0x30000005ff057230 */ /* 0x000fe40000004100 */
[C---:B------:R-:W-:Y:S01]  /*9d90*/  FMUL.FTZ R33, R12.reuse, R21 ;  /* 0x000000150c217220 */ /* 0x040fe20000410000 */
[-C--:B------:R-:W-:Y:S01]  /*9da0*/  FMUL.FTZ R7, R7, R14.reuse ;  /* 0x0000000e07077220 */ /* 0x080fe20000410000 */
[-C--:B------:R-:W-:Y:S01]  /*9db0*/  FMUL.FTZ R12, R12, R15.reuse ;  /* 0x0000000f0c0c7220 */ /* 0x080fe20000410000 */
[C---:B------:R-:W-:Y:S02]  /*9dc0*/  FFMA.FTZ R34, R5.reuse, R14, -R34 ;  /* 0x0000000e05227223 */ /* 0x040fe40000010822 */
[----:B------:R-:W-:Y:S01]  /*9dd0*/  FFMA.FTZ R14, R5, R30, R7 ;  /* 0x0000001e050e7223 */ /* 0x000fe20000010007 */
[C---:B------:R-:W-:Y:S01]  /*9de0*/  FFMA.FTZ R33, R4.reuse, R15, -R33 ;  /* 0x0000000f04217223 */ /* 0x040fe20000010821 */
[----:B------:R-:W-:Y:S01]  /*9df0*/  FFMA.FTZ R21, R4, R21, R12 ;  /* 0x0000001504157223 */ /* 0x000fe2000001000c */
[----:B------:R-:W-:-:S02]  /*9e00*/  F2FP.SATFINITE.E4M3.F32.PACK_AB_MERGE_C R5, R38, R31, RZ ;  /* 0x0000001f2605723e */ /* 0x000fc400048070ff */
[----:B------:R-:W-:Y:S02]  /*9e10*/  F2FP.SATFINITE.E4M3.F32.PACK_AB_MERGE_C R7, R47, R44, RZ ;  /* 0x0000002c2f07723e */ /* 0x000fe400048070ff */
[----:B------:R-:W-:Y:S02]  /*9e20*/  F2FP.SATFINITE.E4M3.F32.PACK_AB_MERGE_C R4, R55, R48, RZ ;  /* 0x000000303704723e */ /* 0x000fe400048070ff */
[----:B------:R-:W-:Y:S02]  /*9e30*/  F2FP.SATFINITE.E4M3.F32.PACK_AB_MERGE_C R15, R46, R45, RZ ;  /* 0x0000002d2e0f723e */ /* 0x000fe400048070ff */
[----:B------:R-:W-:Y:S02]  /*9e40*/  F2FP.SATFINITE.E4M3.F32.PACK_AB_MERGE_C R12, R60, R49, RZ ;  /* 0x000000313c0c723e */ /* 0x000fe400048070ff */
[----:B------:R-:W-:Y:S02]  /*9e50*/  F2FP.SATFINITE.E4M3.F32.PACK_AB_MERGE_C R5, R29, R6, R5 ;  /* 0x000000061d05723e */ /* 0x000fe40004807005 */
[----:B------:R-:W-:-:S02]  /*9e60*/  F2FP.SATFINITE.E4M3.F32.PACK_AB_MERGE_C R7, R42, R39, R7 ;  /* 0x000000272a07723e */ /* 0x000fc40004807007 */
[----:B------:R-:W-:Y:S02]  /*9e70*/  F2FP.SATFINITE.E4M3.F32.PACK_AB_MERGE_C R4, R53, R56, R4 ;  /* 0x000000383504723e */ /* 0x000fe40004807004 */
[----:B------:R-:W-:Y:S02]  /*9e80*/  F2FP.SATFINITE.E4M3.F32.PACK_AB_MERGE_C R6, R34, R33, R50 ;  /* 0x000000212206723e */ /* 0x000fe40004807032 */
[----:B------:R-:W-:Y:S02]  /*9e90*/  F2FP.SATFINITE.E4M3.F32.PACK_AB_MERGE_C R15, R40, R35, R15 ;  /* 0x00000023280f723e */ /* 0x000fe4000480700f */
[----:B------:R-:W-:Y:S01]  /*9ea0*/  F2FP.SATFINITE.E4M3.F32.PACK_AB_MERGE_C R12, R51, R58, R12 ;  /* 0x0000003a330c723e */ /* 0x000fe2000480700c */
[----:B------:R3:W-:Y:S01]  /*9eb0*/  STS.128 [R20+0xf000], R4 ;  /* 0x00f0000414007388 */ /* 0x0007e20000000c00 */
[----:B------:R-:W-:-:S05]  /*9ec0*/  F2FP.SATFINITE.E4M3.F32.PACK_AB_MERGE_C R14, R14, R21, R43 ;  /* 0x000000150e0e723e */ /* 0x000fca000480702b */
[----:B------:R3:W-:Y:S02]  /*9ed0*/  STS.128 [R0+0xf000], R12 ;  /* 0x00f0000c00007388 */ /* 0x0007e40000000c00 */
.L_x_394:
[----:B------:R-:W-:Y:S05]  /*9ee0*/  BSYNC B1 ;  /* 0x0000000000017941 */ /* 0x000fea0003800000 */
.L_x_393:
[----:B------:R-:W-:Y:S05]  /*9ef0*/  @P1 BRA `(.L_x_383) ;  /* 0x0000000c00f81947 */ /* 0x000fea0003800000 */
[----:B--2---:R-:W2:Y:S04]  /*9f00*/  LDL R21, [R1+0x48] ;  /* 0x0000480001157983 */ /* 0x004ea80000100800 */
[----:B------:R-:W4:Y:S01]  /*9f10*/  LDL R49, [R1+0x54] ;  /* 0x0000540001317983 */ /* 0x000f220000100800 */
[----:B---3-5:R-:W-:Y:S02]  /*9f20*/  SHF.R.U32.HI R0, RZ, 0x8, R24 ;  /* 0x00000008ff007819 */ /* 0x028fe40000011618 */
[----:B------:R-:W-:Y:S02]  /*9f30*/  LOP3.LUT R5, R24, 0xff, RZ, 0xc0, !PT ;  /* 0x000000ff18057812 */ /* 0x000fe400078ec0ff */
[----:B------:R-:W-:Y:S02]  /*9f40*/  LOP3.LUT R0, R0, 0xff, RZ, 0xc0, !PT ;  /* 0x000000ff00007812 */ /* 0x000fe400078ec0ff */
[----:B------:R-:W-:-:S02]  /*9f50*/  SHF.R.U32.HI R14, RZ, 0x8, R25 ;  /* 0x00000008ff0e7819 */ /* 0x000fc40000011619 */
[----:B------:R-:W-:Y:S02]  /*9f60*/  PRMT R20, R0, 0x7604, R5 ;  /* 0x0000760400147816 */ /* 0x000fe40000000005 */
[----:B------:R-:W-:Y:S02]  /*9f70*/  LOP3.LUT R7, R25, 0xff, RZ, 0xc0, !PT ;  /* 0x000000ff19077812 */ /* 0x000fe400078ec0ff */
[----:B------:R-:W-:Y:S02]  /*9f80*/  SHF.R.U32.HI R6, RZ, 0x8, R27 ;  /* 0x00000008ff067819 */ /* 0x000fe4000001161b */
[----:B------:R-:W-:Y:S02]  /*9f90*/  LOP3.LUT R0, R14, 0xff, RZ, 0xc0, !PT ;  /* 0x000000ff0e007812 */ /* 0x000fe400078ec0ff */
[----:B------:R-:W-:Y:S02]  /*9fa0*/  LOP3.LUT R13, R27, 0xff, RZ, 0xc0, !PT ;  /* 0x000000ff1b0d7812 */ /* 0x000fe400078ec0ff */
[----:B------:R-:W-:-:S02]  /*9fb0*/  LOP3.LUT R6, R6, 0xff, RZ, 0xc0, !PT ;  /* 0x000000ff06067812 */ /* 0x000fc400078ec0ff */
[----:B0-----:R-:W-:Y:S02]  /*9fc0*/  PRMT R28, R0, 0x7604, R7 ;  /* 0x00007604001c7816 */ /* 0x001fe40000000007 */
[----:B------:R-:W-:Y:S02]  /*9fd0*/  SHF.R.U32.HI R12, RZ, 0x8, R8 ;  /* 0x00000008ff0c7819 */ /* 0x000fe40000011608 */
[----:B------:R-:W-:Y:S02]  /*9fe0*/  PRMT R32, R6, 0x7604, R13 ;  /* 0x0000760406207816 */ /* 0x000fe4000000000d */
[----:B------:R-:W-:Y:S02]  /*9ff0*/  LOP3.LUT R15, R8, 0xff, RZ, 0xc0, !PT ;  /* 0x000000ff080f7812 */ /* 0x000fe400078ec0ff */
[----:B------:R-:W-:Y:S02]  /*a000*/  LOP3.LUT R12, R12, 0xff, RZ, 0xc0, !PT ;  /* 0x000000ff0c0c7812 */ /* 0x000fe400078ec0ff */
[----:B------:R-:W-:-:S02]  /*a010*/  SHF.R.U32.HI R13, RZ, 0x8, R10 ;  /* 0x00000008ff0d7819 */ /* 0x000fc4000001160a */
[----:B------:R-:W-:Y:S02]  /*a020*/  PRMT R33, R12, 0x7604, R15 ;  /* 0x000076040c217816 */ /* 0x000fe4000000000f */
[----:B------:R-:W-:Y:S02]  /*a030*/  LOP3.LUT R14, R13, 0xff, RZ, 0xc0, !PT ;  /* 0x000000ff0d0e7812 */ /* 0x000fe400078ec0ff */
[----:B------:R-:W-:Y:S02]  /*a040*/  SHF.R.U32.HI R12, RZ, 0x8, R9 ;  /* 0x00000008ff0c7819 */ /* 0x000fe40000011609 */
[----:B------:R-:W-:Y:S02]  /*a050*/  SHF.R.U32.HI R4, RZ, 0x8, R26 ;  /* 0x00000008ff047819 */ /* 0x000fe4000001161a */
[----:B------:R-:W-:Y:S02]  /*a060*/  LOP3.LUT R15, R9, 0xff, RZ, 0xc0, !PT ;  /* 0x000000ff090f7812 */ /* 0x000fe400078ec0ff */
[----:B------:R-:W-:-:S02]  /*a070*/  LOP3.LUT R12, R12, 0xff, RZ, 0xc0, !PT ;  /* 0x000000ff0c0c7812 */ /* 0x000fc400078ec0ff */
[----:B------:R-:W-:Y:S02]  /*a080*/  LOP3.LUT R5, R26, 0xff, RZ, 0xc0, !PT ;  /* 0x000000ff1a057812 */ /* 0x000fe400078ec0ff */
[----:B------:R-:W-:Y:S02]  /*a090*/  LOP3.LUT R4, R4, 0xff, RZ, 0xc0, !PT ;  /* 0x000000ff04047812 */ /* 0x000fe400078ec0ff */
[----:B------:R-:W-:Y:S02]  /*a0a0*/  PRMT R35, R12, 0x7604, R15 ;  /* 0x000076040c237816 */ /* 0x000fe4000000000f */
[----:B------:R-:W-:Y:S02]  /*a0b0*/  PRMT R30, R4, 0x7604, R5 ;  /* 0x00007604041e7816 */ /* 0x000fe40000000005 */
[----:B------:R-:W-:Y:S02]  /*a0c0*/  SHF.R.U32.HI R29, RZ, 0x8, R11 ;  /* 0x00000008ff1d7819 */ /* 0x000fe4000001160b */
[----:B------:R-:W-:-:S02]  /*a0d0*/  LOP3.LUT R34, R11, 0xff, RZ, 0xc0, !PT ;  /* 0x000000ff0b227812 */ /* 0x000fc400078ec0ff */
[----:B------:R-:W-:-:S04]  /*a0e0*/  SHF.R.U32.HI R31, RZ, 0x10, R27 ;  /* 0x00000010ff1f7819 */ /* 0x000fc8000001161b */
[----:B------:R-:W-:-:S04]  /*a0f0*/  LOP3.LUT R31, R31, 0xff, RZ, 0xc0, !PT ;  /* 0x000000ff1f1f7812 */ /* 0x000fc800078ec0ff */
[----:B------:R-:W-:Y:S02]  /*a100*/  PRMT R31, R31, 0x7054, R32 ;  /* 0x000070541f1f7816 */ /* 0x000fe40000000020 */
[----:B------:R-:W-:-:S04]  /*a110*/  SHF.R.U32.HI R32, RZ, 0x10, R11 ;  /* 0x00000010ff207819 */ /* 0x000fc8000001160b */
[----:B------:R-:W-:Y:S02]  /*a120*/  LOP3.LUT R32, R32, 0xff, RZ, 0xc0, !PT ;  /* 0x000000ff20207812 */ /* 0x000fe400078ec0ff */
[----:B--2---:R-:W-:Y:S02]  /*a130*/  LEA.HI R3, R3, R21, RZ, 0x1c ;  /* 0x0000001503037211 */ /* 0x004fe400078fe0ff */
[----:B------:R-:W-:Y:S02]  /*a140*/  LOP3.LUT R21, R10, 0xff, RZ, 0xc0, !PT ;  /* 0x000000ff0a157812 */ /* 0x000fe400078ec0ff */
[C---:B------:R-:W-:Y:S01]  /*a150*/  LEA.HI R0, R3.reuse, R3, RZ, 0x1 ;  /* 0x0000000303007211 */ /* 0x040fe200078f08ff */
[----:B------:R-:W-:Y:S01]  /*a160*/  IMAD.SHL.U32 R3, R3, 0x10, RZ ;  /* 0x0000001003037824 */ /* 0x000fe200078e00ff */
[----:B-1----:R-:W-:Y:S01]  /*a170*/  PRMT R37, R14, 0x7604, R21 ;  /* 0x000076040e257816 */ /* 0x002fe20000000015 */
[----:B----4-:R-:W-:Y:S01]  /*a180*/  LDS.128 R4, [R49+0xf000] ;  /* 0x00f0000031047984 */ /* 0x010fe20000000c00 */
[----:B------:R-:W-:-:S02]  /*a190*/  SHF.R.S32.HI R0, RZ, 0x1, R0 ;  /* 0x00000001ff007819 */ /* 0x000fc40000011400 */
[----:B------:R-:W-:Y:S02]  /*a1a0*/  LOP3.LUT R3, R156, 0x10, R3, 0xf8, !PT ;  /* 0x000000109c037812 */ /* 0x000fe400078ef803 */
[----:B------:R-:W-:Y:S01]  /*a1b0*/  SHF.R.U32.HI R21, RZ, 0x10, R25 ;  /* 0x00000010ff157819 */ /* 0x000fe20000011619 */
[----:B------:R-:W-:Y:S01]  /*a1c0*/  IMAD R13, R0, 0x1800, R62 ;  /* 0x00001800000d7824 */ /* 0x000fe200078e023e */
[----:B------:R-:W-:Y:S02]  /*a1d0*/  LOP3.LUT R0, R3, R61, RZ, 0x3c, !PT ;  /* 0x0000003d03007212 */ /* 0x000fe400078e3cff */
[----:B------:R-:W-:Y:S02]  /*a1e0*/  LOP3.LUT R3, R29, 0xff, RZ, 0xc0, !PT ;  /* 0x000000ff1d037812 */ /* 0x000fe400078ec0ff */
[----:B------:R-:W-:Y:S02]  /*a1f0*/  IADD3 R0, R16, R13, R0 ;  /* 0x0000000d10007210 */ /* 0x000fe40007ffe000 */
[----:B------:R-:W-:-:S02]  /*a200*/  PRMT R41, R3, 0x7604, R34 ;  /* 0x0000760403297816 */ /* 0x000fc40000000022 */
[----:B------:R-:W-:Y:S01]  /*a210*/  SHF.R.U32.HI R3, RZ, 0x10, R24 ;  /* 0x00000010ff037819 */ /* 0x000fe20000011618 */
[----:B------:R-:W0:Y:S01]  /*a220*/  LDS.128 R12, [R0+0xf000] ;  /* 0x00f00000000c7984 */ /* 0x000e220000000c00 */
[----:B------:R-:W-:Y:S02]  /*a230*/  SHF.R.U32.HI R29, RZ, 0x10, R26 ;  /* 0x00000010ff1d7819 */ /* 0x000fe4000001161a */
[----:B------:R-:W-:Y:S02]  /*a240*/  LOP3.LUT R3, R3, 0xff, RZ, 0xc0, !PT ;  /* 0x000000ff03037812 */ /* 0x000fe400078ec0ff */
[----:B------:R-:W-:Y:S02]  /*a250*/  LOP3.LUT R21, R21, 0xff, RZ, 0xc0, !PT ;  /* 0x000000ff15157812 */ /* 0x000fe400078ec0ff */
[----:B------:R-:W-:Y:S02]  /*a260*/  LOP3.LUT R29, R29, 0xff, RZ, 0xc0, !PT ;  /* 0x000000ff1d1d7812 */ /* 0x000fe400078ec0ff */
[----:B------:R-:W-:-:S02]  /*a270*/  PRMT R3, R3, 0x7054, R20 ;  /* 0x0000705403037816 */ /* 0x000fc40000000014 */
[----:B------:R-:W-:Y:S02]  /*a280*/  PRMT R21, R21, 0x7054, R28 ;  /* 0x0000705415157816 */ /* 0x000fe4000000001c */
[----:B------:R-:W-:Y:S02]  /*a290*/  SHF.R.U32.HI R20, RZ, 0x10, R8 ;  /* 0x00000010ff147819 */ /* 0x000fe40000011608 */
[----:B------:R-:W-:Y:S02]  /*a2a0*/  SHF.R.U32.HI R28, RZ, 0x10, R9 ;  /* 0x00000010ff1c7819 */ /* 0x000fe40000011609 */
[----:B------:R-:W-:Y:S02]  /*a2b0*/  PRMT R29, R29, 0x7054, R30 ;  /* 0x000070541d1d7816 */ /* 0x000fe4000000001e */
[----:B------:R-:W-:Y:S02]  /*a2c0*/  SHF.R.U32.HI R30, RZ, 0x10, R10 ;  /* 0x00000010ff1e7819 */ /* 0x000fe4000001160a */
[----:B------:R-:W-:-:S02]  /*a2d0*/  LOP3.LUT R20, R20, 0xff, RZ, 0xc0, !PT ;  /* 0x000000ff14147812 */ /* 0x000fc400078ec0ff */
[----:B------:R-:W-:Y:S02]  /*a2e0*/  LOP3.LUT R28, R28, 0xff, RZ, 0xc0, !PT ;  /* 0x000000ff1c1c7812 */ /* 0x000fe400078ec0ff */
[----:B------:R-:W-:Y:S02]  /*a2f0*/  LOP3.LUT R30, R30, 0xff, RZ, 0xc0, !PT ;  /* 0x000000ff1e1e7812 */ /* 0x000fe400078ec0ff */
[----:B------:R-:W-:Y:S02]  /*a300*/  PRMT R33, R20, 0x7054, R33 ;  /* 0x0000705414217816 */ /* 0x000fe40000000021 */
[----:B------:R-:W-:Y:S02]  /*a310*/  PRMT R35, R28, 0x7054, R35 ;  /* 0x000070541c237816 */ /* 0x000fe40000000023 */
[----:B------:R-:W-:Y:S02]  /*a320*/  LOP3.LUT R28, R21, 0xff000000, R25, 0xf8, !PT ;  /* 0xff000000151c7812 */ /* 0x000fe400078ef819 */
[----:B------:R-:W-:-:S02]  /*a330*/  PRMT R39, R30, 0x7054, R37 ;  /* 0x000070541e277816 */ /* 0x000fc40000000025 */
[----:B------:R-:W-:Y:S02]  /*a340*/  LOP3.LUT R21, R33, 0xff000000, R8, 0xf8, !PT ;  /* 0xff00000021157812 */ /* 0x000fe400078ef808 */
[----:B------:R-:W-:Y:S02]  /*a350*/  LOP3.LUT R33, R35, 0xff000000, R9, 0xf8, !PT ;  /* 0xff00000023217812 */ /* 0x000fe400078ef809 */
[----:B------:R-:W-:Y:S02]  /*a360*/  LOP3.LUT R8, R39, 0xff000000, R10, 0xf8, !PT ;  /* 0xff00000027087812 */ /* 0x000fe400078ef80a */
[----:B------:R-:W-:Y:S02]  /*a370*/  F2FP.F16.E4M3.UNPACK_B R39, R33 ;  /* 0x00000021ff27723e */ /* 0x000fe400020006ff */
[----:B0-----:R-:W-:Y:S02]  /*a380*/  F2FP.F16.E4M3.UNPACK_B R25, R13 ;  /* 0x0000000dff19723e */ /* 0x001fe400020006ff */
[----:B------:R-:W-:Y:S01]  /*a390*/  PRMT R41, R32, 0x7054, R41 ;  /* 0x0000705420297816 */ /* 0x000fe20000000029 */
[--C-:B------:R-:W-:Y:S01]  /*a3a0*/  HADD2.F32 R42, -RZ, R39.reuse.H0_H0 ;  /* 0x20000027ff2a7230 */ /* 0x100fe20000004100 */
[----:B------:R-:W-:Y:S01]  /*a3b0*/  LOP3.LUT R20, R3, 0xff000000, R24, 0xf8, !PT ;  /* 0xff00000003147812 */ /* 0x000fe200078ef818 */
[----:B------:R-:W-:Y:S01]  /*a3c0*/  HADD2.F32 R39, -RZ, R39.H1_H1 ;  /* 0x30000027ff277230 */ /* 0x000fe20000004100 */
[----:B------:R-:W-:-:S02]  /*a3d0*/  F2FP.F16.E4M3.UNPACK_B R32, R28 ;  /* 0x0000001cff20723e */ /* 0x000fc400020006ff */
[-C--:B------:R-:W-:Y:S02]  /*a3e0*/  F2FP.F16.E4M3.UNPACK_B R10, R5.reuse ;  /* 0x00000005ff0a723e */ /* 0x080fe400020006ff */
[----:B------:R-:W-:Y:S01]  /*a3f0*/  F2FP.F16.E4M3.UNPACK_B R24, R5.H1 ;  /* 0x00000005ff18723e */ /* 0x000fe200030006ff */
[--C-:B------:R-:W-:Y:S01]  /*a400*/  HADD2.F32 R5, -RZ, R25.reuse.H0_H0 ;  /* 0x20000019ff057230 */ /* 0x100fe20000004100 */
[----:B------:R-:W-:Y:S01]  /*a410*/  LOP3.LUT R37, R31, 0xff000000, R27, 0xf8, !PT ;  /* 0xff0000001f257812 */ /* 0x000fe200078ef81b */
[----:B------:R-:W-:Y:S01]  /*a420*/  HADD2.F32 R40, -RZ, R32.H0_H0 ;  /* 0x20000020ff287230 */ /* 0x000fe20000004100 */
[-C--:B------:R-:W-:Y:S01]  /*a430*/  F2FP.F16.E4M3.UNPACK_B R27, R12.reuse ;  /* 0x0000000cff1b723e */ /* 0x080fe200020006ff */
[----:B------:R-:W-:Y:S01]  /*a440*/  HADD2.F32 R9, -RZ, R10.H0_H0 ;  /* 0x2000000aff097230 */ /* 0x000fe20000004100 */
[----:B------:R-:W-:Y:S01]  /*a450*/  F2FP.F16.E4M3.UNPACK_B R34, R12.H1 ;  /* 0x0000000cff22723e */ /* 0x000fe200030006ff */
[----:B------:R-:W-:Y:S01]  /*a460*/  FMUL.FTZ R12, R5, R42 ;  /* 0x0000002a050c7220 */ /* 0x000fe20000410000 */
[----:B------:R-:W-:Y:S01]  /*a470*/  LOP3.LUT R3, R29, 0xff000000, R26, 0xf8, !PT ;  /* 0xff0000001d037812 */ /* 0x000fe200078ef81a */
[----:B------:R-:W-:Y:S01]  /*a480*/  HADD2.F32 R25, -RZ, R25.H1_H1 ;  /* 0x30000019ff197230 */ /* 0x000fe20000004100 */
[----:B------:R-:W-:Y:S01]  /*a490*/  F2FP.F16.E4M3.UNPACK_B R26, R13.H1 ;  /* 0x0000000dff1a723e */ /* 0x000fe200030006ff */
[-C--:B------:R-:W-:Y:S01]  /*a4a0*/  FMUL.FTZ R13, R5, R40.reuse ;  /* 0x00000028050d7220 */ /* 0x080fe20000410000 */
[C---:B------:R-:W-:Y:S01]  /*a4b0*/  FFMA.FTZ R5, R9.reuse, R40, -R12 ;  /* 0x0000002809057223 */ /* 0x040fe2000001080c */
[----:B------:R-:W-:Y:S01]  /*a4c0*/  F2FP.F16.E4M3.UNPACK_B R40, R33.H1 ;  /* 0x00000021ff28723e */ /* 0x000fe200030006ff */
[----:B------:R-:W-:Y:S01]  /*a4d0*/  HADD2.F32 R32, -RZ, R32.H1_H1 ;  /* 0x30000020ff207230 */ /* 0x000fe20000004100 */
[----:B------:R-:W-:Y:S01]  /*a4e0*/  F2FP.F16.E4M3.UNPACK_B R28, R28.H1 ;  /* 0x0000001cff1c723e */ /* 0x000fe200030006ff */
[----:B------:R-:W-:Y:S01]  /*a4f0*/  FFMA.FTZ R9, R9, R42, R13 ;  /* 0x0000002a09097223 */ /* 0x000fe2000001000d */
[----:B------:R-:W-:Y:S01]  /*a500*/  HADD2.F32 R12, -RZ, R26.H0_H0 ;  /* 0x2000001aff0c7230 */ /* 0x000fe20000004100 */
[----:B------:R-:W-:Y:S01]  /*a510*/  LOP3.LUT R43, R41, 0xff000000, R11, 0xf8, !PT ;  /* 0xff000000292b7812 */ /* 0x000fe200078ef80b */
[----:B------:R-:W-:-:S02]  /*a520*/  HADD2.F32 R33, -RZ, R40.H0_H0 ;  /* 0x20000028ff217230 */ /* 0x000fc40000004100 */
[C---:B------:R-:W-:Y:S01]  /*a530*/  FMUL.FTZ R41, R25.reuse, R39 ;  /* 0x0000002719297220 */ /* 0x040fe20000410000 */
[----:B------:R-:W-:Y:S01]  /*a540*/  HADD2.F32 R13, -RZ, R28.H0_H0 ;  /* 0x2000001cff0d7230 */ /* 0x000fe20000004100 */
[-C--:B------:R-:W-:Y:S01]  /*a550*/  F2FP.F16.E4M3.UNPACK_B R31, R15.reuse ;  /* 0x0000000fff1f723e */ /* 0x080fe200020006ff */
[----:B------:R-:W-:Y:S01]  /*a560*/  HADD2.F32 R10, -RZ, R10.H1_H1 ;  /* 0x3000000aff0a7230 */ /* 0x000fe20000004100 */
[----:B------:R-:W-:Y:S01]  /*a570*/  F2FP.F16.E4M3.UNPACK_B R38, R15.H1 ;  /* 0x0000000fff26723e */ /* 0x000fe200030006ff */
[-C--:B------:R-:W-:Y:S01]  /*a580*/  FMUL.FTZ R42, R25, R32.reuse ;  /* 0x00000020192a7220 */ /* 0x080fe20000410000 */
[----:B------:R-:W-:Y:S02]  /*a590*/  HADD2.F32 R15, -RZ, R24.H0_H0 ;  /* 0x20000018ff0f7230 */ /* 0x000fe40000004100 */
[C---:B------:R-:W-:Y:S01]  /*a5a0*/  FMUL.FTZ R44, R12.reuse, R33 ;  /* 0x000000210c2c7220 */ /* 0x040fe20000410000 */
[----:B------:R-:W-:Y:S01]  /*a5b0*/  FMUL.FTZ R46, R12, R13 ;  /* 0x0000000d0c2e7220 */ /* 0x000fe20000410000 */
[C---:B------:R-:W-:Y:S01]  /*a5c0*/  FFMA.FTZ R12, R10.reuse, R32, -R41 ;  /* 0x000000200a0c7223 */ /* 0x040fe20000010829 */
[----:B------:R-:W-:Y:S01]  /*a5d0*/  FFMA.FTZ R10, R10, R39, R42 ;  /* 0x000000270a0a7223 */ /* 0x000fe2000001002a */
[----:B------:R-:W-:Y:S01]  /*a5e0*/  F2FP.F16.E4M3.UNPACK_B R42, R43 ;  /* 0x0000002bff2a723e */ /* 0x000fe200020006ff */
[C---:B------:R-:W-:Y:S01]  /*a5f0*/  FFMA.FTZ R13, R15.reuse, R13, -R44 ;  /* 0x0000000d0f0d7223 */ /* 0x040fe2000001082c */
[----:B------:R-:W-:Y:S01]  /*a600*/  F2FP.F16.E4M3.UNPACK_B R32, R37 ;  /* 0x00000025ff20723e */ /* 0x000fe200020006ff */
[----:B------:R-:W-:Y:S01]  /*a610*/  FFMA.FTZ R15, R15, R33, R46 ;  /* 0x000000210f0f7223 */ /* 0x000fe2000001002e */
[----:B------:R-:W-:Y:S01]  /*a620*/  HADD2.F32 R41, -RZ, R40.H1_H1 ;  /* 0x30000028ff297230 */ /* 0x000fe20000004100 */
[----:B------:R-:W-:Y:S01]  /*a630*/  F2FP.F16.E4M3.UNPACK_B R30, R7 ;  /* 0x00000007ff1e723e */ /* 0x000fe200020006ff */
[----:B------:R-:W-:Y:S01]  /*a640*/  HADD2.F32 R26, -RZ, R26.H1_H1 ;  /* 0x3000001aff1a7230 */ /* 0x000fe20000004100 */
[----:B------:R-:W-:Y:S01]  /*a650*/  F2FP.F16.E4M3.UNPACK_B R37, R37.H1 ;  /* 0x00000025ff25723e */ /* 0x000fe200030006ff */
[----:B------:R-:W-:Y:S01]  /*a660*/  HADD2.F32 R33, -RZ, R28.H1_H1 ;  /* 0x3000001cff217230 */ /* 0x000fe20000004100 */
[----:B------:R-:W-:Y:S01]  /*a670*/  F2FP.F16.E4M3.UNPACK_B R35, R7.H1 ;  /* 0x00000007ff23723e */ /* 0x000fe200030006ff */
[----:B------:R-:W-:-:S02]  /*a680*/  HADD2.F32 R28, -RZ, R24.H1_H1 ;  /* 0x30000018ff1c7230 */ /* 0x000fc40000004100 */
[C---:B------:R-:W-:Y:S01]  /*a690*/  FMUL.FTZ R45, R26.reuse, R41 ;  /* 0x000000291a2d7220 */ /* 0x040fe20000410000 */
[----:B------:R-:W-:Y:S02]  /*a6a0*/  HADD2.F32 R40, -RZ, R42.H0_H0 ;  /* 0x2000002aff287230 */ /* 0x000fe40000004100 */
[----:B------:R-:W-:Y:S01]  /*a6b0*/  FMUL.FTZ R26, R26, R33 ;  /* 0x000000211a1a7220 */ /* 0x000fe20000410000 */
[----:B------:R-:W-:Y:S01]  /*a6c0*/  HADD2.F32 R24, -RZ, R31.H0_H0 ;  /* 0x2000001fff187230 */ /* 0x000fe20000004100 */
[-C--:B------:R-:W-:Y:S01]  /*a6d0*/  F2FP.F16.E4M3.UNPACK_B R29, R4.reuse.H1 ;  /* 0x00000004ff1d723e */ /* 0x080fe200030006ff */
[----:B------:R-:W-:Y:S01]  /*a6e0*/  HADD2.F32 R39, -RZ, R32.H0_H0 ;  /* 0x20000020ff277230 */ /* 0x000fe20000004100 */
[----:B------:R-:W-:Y:S01]  /*a6f0*/  F2FP.F16.E4M3.UNPACK_B R11, R4 ;  /* 0x00000004ff0b723e */ /* 0x000fe200020006ff */
[----:B------:R-:W-:Y:S02]  /*a700*/  HADD2.F32 R25, -RZ, R30.H0_H0 ;  /* 0x2000001eff197230 */ /* 0x000fe40000004100 */
[----:B------:R-:W-:Y:S01]  /*a710*/  FMUL.FTZ R44, R24, R40 ;  /* 0x00000028182c7220 */ /* 0x000fe20000410000 */
[----:B------:R-:W-:-:S02]  /*a720*/  HADD2.F32 R42, -RZ, R42.H1_H1 ;  /* 0x3000002aff2a7230 */ /* 0x000fc40000004100 */
[----:B------:R-:W-:Y:S01]  /*a730*/  FMUL.FTZ R47, R24, R39 ;  /* 0x00000027182f7220 */ /* 0x000fe20000410000 */
[C---:B------:R-:W-:Y:S01]  /*a740*/  FFMA.FTZ R24, R28.reuse, R33, -R45 ;  /* 0x000000211c187223 */ /* 0x040fe2000001082d */
[----:B------:R-:W-:Y:S01]  /*a750*/  FFMA.FTZ R28, R28, R41, R26 ;  /* 0x000000291c1c7223 */ /* 0x000fe2000001001a */
[----:B------:R-:W-:Y:S01]  /*a760*/  F2FP.F16.E4M3.UNPACK_B R41, R43.H1 ;  /* 0x0000002bff29723e */ /* 0x000fe200030006ff */
[C---:B------:R-:W-:Y:S01]  /*a770*/  FFMA.FTZ R26, R25.reuse, R39, -R44 ;  /* 0x00000027191a7223 */ /* 0x040fe2000001082c */
[----:B------:R-:W-:Y:S02]  /*a780*/  HADD2.F32 R39, -RZ, R32.H1_H1 ;  /* 0x30000020ff277230 */ /* 0x000fe40000004100 */
[----:B------:R-:W-:Y:S01]  /*a790*/  FFMA.FTZ R25, R25, R40, R47 ;  /* 0x0000002819197223 */ /* 0x000fe2000001002f */
[----:B------:R-:W-:Y:S01]  /*a7a0*/  HADD2.F32 R32, -RZ, R38.H0_H0 ;  /* 0x20000026ff207230 */ /* 0x000fe20000004100 */
[-C--:B------:R-:W-:Y:S01]  /*a7b0*/  F2FP.F16.E4M3.UNPACK_B R4, R6.reuse ;  /* 0x00000006ff04723e */ /* 0x080fe200020006ff */
[----:B------:R-:W-:Y:S01]  /*a7c0*/  HADD2.F32 R43, -RZ, R41.H0_H0 ;  /* 0x20000029ff2b7230 */ /* 0x000fe20000004100 */
[----:B------:R-:W-:Y:S01]  /*a7d0*/  F2FP.F16.E4M3.UNPACK_B R7, R6.H1 ;  /* 0x00000006ff07723e */ /* 0x000fe200030006ff */
[----:B------:R-:W-:Y:S01]  /*a7e0*/  HADD2.F32 R40, -RZ, R37.H0_H0 ;  /* 0x20000025ff287230 */ /* 0x000fe20000004100 */
[----:B------:R-:W-:Y:S01]  /*a7f0*/  F2FP.F16.E4M3.UNPACK_B R6, R14 ;  /* 0x0000000eff06723e */ /* 0x000fe200020006ff */
[----:B------:R-:W-:-:S02]  /*a800*/  HADD2.F32 R31, -RZ, R31.H1_H1 ;  /* 0x3000001fff1f7230 */ /* 0x000fc40000004100 */
[C---:B------:R-:W-:Y:S01]  /*a810*/  FMUL.FTZ R44, R32.reuse, R43 ;  /* 0x0000002b202c7220 */ /* 0x040fe20000410000 */
[----:B------:R-:W-:Y:S02]  /*a820*/  HADD2.F32 R33, -RZ, R35.H0_H0 ;  /* 0x20000023ff217230 */ /* 0x000fe40000004100 */
[----:B------:R-:W-:Y:S01]  /*a830*/  FMUL.FTZ R46, R32, R40 ;  /* 0x00000028202e7220 */ /* 0x000fe20000410000 */
[----:B------:R-:W-:Y:S02]  /*a840*/  HADD2.F32 R30, -RZ, R30.H1_H1 ;  /* 0x3000001eff1e7230 */ /* 0x000fe40000004100 */
[C---:B------:R-:W-:Y:S01]  /*a850*/  FMUL.FTZ R45, R31.reuse, R42 ;  /* 0x0000002a1f2d7220 */ /* 0x040fe20000410000 */
[----:B------:R-:W-:Y:S01]  /*a860*/  FMUL.FTZ R47, R31, R39 ;  /* 0x000000271f2f7220 */ /* 0x000fe20000410000 */
[C---:B------:R-:W-:Y:S01]  /*a870*/  FFMA.FTZ R32, R33.reuse, R40, -R44 ;  /* 0x0000002821207223 */ /* 0x040fe2000001082c */
[----:B------:R-:W-:Y:S01]  /*a880*/  FFMA.FTZ R33, R33, R43, R46 ;  /* 0x0000002b21217223 */ /* 0x000fe2000001002e */
[----:B------:R-:W-:Y:S01]  /*a890*/  F2FP.F16.E4M3.UNPACK_B R43, R21.H1 ;  /* 0x00000015ff2b723e */ /* 0x000fe200030006ff */
[C---:B------:R-:W-:Y:S01]  /*a8a0*/  FFMA.FTZ R31, R30.reuse, R39, -R45 ;  /* 0x000000271e1f7223 */ /* 0x040fe2000001082d */
[----:B------:R-:W-:Y:S01]  /*a8b0*/  F2FP.F16.E4M3.UNPACK_B R40, R20.H1 ;  /* 0x00000014ff28723e */ /* 0x000fe200030006ff */
[----:B------:R-:W-:Y:S01]  /*a8c0*/  FFMA.FTZ R30, R30, R42, R47 ;  /* 0x0000002a1e1e7223 */ /* 0x000fe2000001002f */
[----:B------:R-:W-:Y:S01]  /*a8d0*/  HADD2.F32 R42, -RZ, R37.H1_H1 ;  /* 0x30000025ff2a7230 */ /* 0x000fe20000004100 */
[----:B------:R-:W-:Y:S01]  /*a8e0*/  F2FP.F16.E4M3.UNPACK_B R14, R14.H1 ;  /* 0x0000000eff0e723e */ /* 0x000fe200030006ff */
[----:B------:R-:W-:Y:S01]  /*a8f0*/  HADD2.F32 R46, -RZ, R41.H1_H1 ;  /* 0x30000029ff2e7230 */ /* 0x000fe20000004100 */
[----:B------:R-:W-:Y:S01]  /*a900*/  F2FP.SATFINITE.E4M3.F32.PACK_AB_MERGE_C R13, R24, R13, RZ ;  /* 0x0000000d180d723e */ /* 0x000fe200048070ff */
[----:B------:R-:W-:Y:S01]  /*a910*/  HADD2.F32 R39, -RZ, R38.H1_H1 ;  /* 0x30000026ff277230 */ /* 0x000fe20000004100 */
[----:B------:R-:W-:Y:S01]  /*a920*/  F2FP.SATFINITE.E4M3.F32.PACK_AB_MERGE_C R15, R28, R15, RZ ;  /* 0x0000000f1c0f723e */ /* 0x000fe200048070ff */
[----:B------:R-:W-:Y:S01]  /*a930*/  HADD2.F32 R44, -RZ, R43.H0_H0 ;  /* 0x2000002bff2c7230 */ /* 0x000fe20000004100 */
[----:B------:R-:W-:Y:S01]  /*a940*/  F2FP.SATFINITE.E4M3.F32.PACK_AB_MERGE_C R5, R12, R5, R13 ;  /* 0x000000050c05723e */ /* 0x000fe2000480700d */
[----:B------:R-:W-:-:S02]  /*a950*/  HADD2.F32 R38, -RZ, R34.H0_H0 ;  /* 0x20000022ff267230 */ /* 0x000fc40000004100 */
[C---:B------:R-:W-:Y:S01]  /*a960*/  FMUL.FTZ R50, R39.reuse, R46 ;  /* 0x0000002e27327220 */ /* 0x040fe20000410000 */
[----:B------:R-:W-:Y:S02]  /*a970*/  HADD2.F32 R41, -RZ, R40.H0_H0 ;  /* 0x20000028ff297230 */ /* 0x000fe40000004100 */
[----:B------:R-:W-:Y:S01]  /*a980*/  FMUL.FTZ R45, R39, R42 ;  /* 0x0000002a272d7220 */ /* 0x000fe20000410000 */
[----:B------:R-:W-:Y:S02]  /*a990*/  HADD2.F32 R37, -RZ, R35.H1_H1 ;  /* 0x30000023ff257230 */ /* 0x000fe40000004100 */
[C---:B------:R-:W-:Y:S01]  /*a9a0*/  FMUL.FTZ R48, R38.reuse, R44 ;  /* 0x0000002c26307220 */ /* 0x040fe20000410000 */
[----:B------:R-:W-:Y:S02]  /*a9b0*/  HADD2.F32 R35, -RZ, R29.H0_H0 ;  /* 0x2000001dff237230 */ /* 0x000fe40000004100 */
[----:B------:R-:W-:Y:S01]  /*a9c0*/  FMUL.FTZ R39, R38, R41 ;  /* 0x0000002926277220 */ /* 0x000fe20000410000 */
[----:B------:R-:W-:-:S02]  /*a9d0*/  HADD2.F32 R43, -RZ, R43.H1_H1 ;  /* 0x3000002bff2b7230 */ /* 0x000fc40000004100 */
[----:B------:R-:W-:Y:S01]  /*a9e0*/  FFMA.FTZ R47, R37, R42, -R50 ;  /* 0x0000002a252f7223 */ /* 0x000fe20000010832 */
[----:B------:R-:W-:Y:S02]  /*a9f0*/  HADD2.F32 R34, -RZ, R34.H1_H1 ;  /* 0x30000022ff227230 */ /* 0x000fe40000004100 */
[C---:B------:R-:W-:Y:S01]  /*aa00*/  FFMA.FTZ R48, R35.reuse, R41, -R48 ;  /* 0x0000002923307223 */ /* 0x040fe20000010830 */
[----:B------:R-:W-:Y:S02]  /*aa10*/  HADD2.F32 R40, -RZ, R40.H1_H1 ;  /* 0x30000028ff287230 */ /* 0x000fe40000004100 */
[----:B------:R-:W-:Y:S01]  /*aa20*/  FFMA.FTZ R44, R35, R44, R39 ;  /* 0x0000002c232c7223 */ /* 0x000fe20000010027 */
[----:B------:R-:W-:Y:S01]  /*aa30*/  FFMA.FTZ R52, R37, R46, R45 ;  /* 0x0000002e25347223 */ /* 0x000fe2000001002d */
[----:B------:R-:W-:Y:S01]  /*aa40*/  F2FP.F16.E4M3.UNPACK_B R35, R20 ;  /* 0x00000014ff23723e */ /* 0x000fe200020006ff */
[----:B------:R-:W-:Y:S01]  /*aa50*/  HADD2.F32 R29, -RZ, R29.H1_H1 ;  /* 0x3000001dff1d7230 */ /* 0x000fe20000004100 */
[----:B------:R-:W-:Y:S01]  /*aa60*/  F2FP.F16.E4M3.UNPACK_B R37, R21 ;  /* 0x00000015ff25723e */ /* 0x000fe200020006ff */
[C---:B------:R-:W-:Y:S01]  /*aa70*/  FMUL.FTZ R20, R34.reuse, R43 ;  /* 0x0000002b22147220 */ /* 0x040fe20000410000 */
[----:B------:R-:W-:Y:S01]  /*aa80*/  FMUL.FTZ R34, R34, R40 ;  /* 0x0000002822227220 */ /* 0x000fe20000410000 */
[----:B------:R-:W-:Y:S01]  /*aa90*/  HADD2.F32 R21, -RZ, R27.H0_H0 ;  /* 0x2000001bff157230 */ /* 0x000fe20000004100 */
[----:B------:R-:W-:Y:S01]  /*aaa0*/  F2FP.SATFINITE.E4M3.F32.PACK_AB_MERGE_C R9, R10, R9, R15 ;  /* 0x000000090a09723e */ /* 0x000fe2000480700f */
[----:B------:R-:W-:-:S02]  /*aab0*/  HADD2.F32 R38, -RZ, R37.H0_H0 ;  /* 0x20000025ff267230 */ /* 0x000fc40000004100 */
[C---:B------:R-:W-:Y:S01]  /*aac0*/  FFMA.FTZ R41, R29.reuse, R40, -R20 ;  /* 0x000000281d297223 */ /* 0x040fe20000010814 */
[----:B------:R-:W-:Y:S01]  /*aad0*/  FFMA.FTZ R43, R29, R43, R34 ;  /* 0x0000002b1d2b7223 */ /* 0x000fe20000010022 */
[----:B------:R-:W-:Y:S02]  /*aae0*/  HADD2.F32 R29, -RZ, R35.H0_H0 ;  /* 0x20000023ff1d7230 */ /* 0x000fe40000004100 */
        /* <DEDUP_REMOVED lines=8> */
[----:B------:R-:W-:Y:S02]  /*ab70*/  HADD2.F32 R11, -RZ, R11.H1_H1 ;  /* 0x3000000bff0b7230 */ /* 0x000fe40000004100 */
[C---:B------:R-:W-:Y:S01]  /*ab80*/  FMUL.FTZ R42, R27.reuse, R40 ;  /* 0x000000281b2a7220 */ /* 0x040fe20000410000 */
[----:B------:R-:W-:Y:S01]  /*ab90*/  F2FP.F16.E4M3.UNPACK_B R29, R8.H1 ;  /* 0x00000008ff1d723e */ /* 0x000fe200030006ff */
[-C--:B------:R-:W-:Y:S01]  /*aba0*/  FMUL.FTZ R27, R27, R34.reuse ;  /* 0x000000221b1b7220 */ /* 0x080fe20000410000 */
[----:B------:R-:W-:Y:S01]  /*abb0*/  F2FP.F16.E4M3.UNPACK_B R21, R3.H1 ;  /* 0x00000003ff15723e */ /* 0x000fe200030006ff */
[----:B------:R-:W-:Y:S01]  /*abc0*/  FFMA.FTZ R42, R11, R34, -R42 ;  /* 0x000000220b2a7223 */ /* 0x000fe2000001082a */
[----:B------:R-:W-:-:S02]  /*abd0*/  HADD2.F32 R20, -RZ, R14.H0_H0 ;  /* 0x2000000eff147230 */ /* 0x000fc40000004100 */
[----:B------:R-:W-:Y:S01]  /*abe0*/  FFMA.FTZ R35, R11, R40, R27 ;  /* 0x000000280b237223 */ /* 0x000fe2000001001b */
[----:B------:R-:W-:Y:S01]  /*abf0*/  HADD2.F32 R34, -RZ, R29.H0_H0 ;  /* 0x2000001dff227230 */ /* 0x000fe20000004100 */
[----:B------:R-:W-:Y:S01]  /*ac00*/  F2FP.F16.E4M3.UNPACK_B R3, R3 ;  /* 0x00000003ff03723e */ /* 0x000fe200020006ff */
[--C-:B------:R-:W-:Y:S02]  /*ac10*/  HADD2.F32 R27, -RZ, R21.reuse.H0_H0 ;  /* 0x20000015ff1b7230 */ /* 0x100fe40000004100 */
[----:B------:R-:W-:Y:S02]  /*ac20*/  HADD2.F32 R21, -RZ, R21.H1_H1 ;  /* 0x30000015ff157230 */ /* 0x000fe40000004100 */
[C---:B------:R-:W-:Y:S01]  /*ac30*/  FMUL.FTZ R40, R20.reuse, R34 ;  /* 0x0000002214287220 */ /* 0x040fe20000410000 */
[----:B------:R-:W-:Y:S02]  /*ac40*/  HADD2.F32 R29, -RZ, R29.H1_H1 ;  /* 0x3000001dff1d7230 */ /* 0x000fe40000004100 */
[----:B------:R-:W-:Y:S01]  /*ac50*/  FMUL.FTZ R20, R20, R27 ;  /* 0x0000001b14147220 */ /* 0x000fe20000410000 */
[----:B------:R-:W-:-:S02]  /*ac60*/  HADD2.F32 R14, -RZ, R14.H1_H1 ;  /* 0x3000000eff0e7230 */ /* 0x000fc40000004100 */
[--C-:B------:R-:W-:Y:S02]  /*ac70*/  HADD2.F32 R11, -RZ, R7.reuse.H0_H0 ;  /* 0x20000007ff0b7230 */ /* 0x100fe40000004100 */
[----:B------:R-:W-:Y:S02]  /*ac80*/  HADD2.F32 R7, -RZ, R7.H1_H1 ;  /* 0x30000007ff077230 */ /* 0x000fe40000004100 */
[C---:B------:R-:W-:Y:S01]  /*ac90*/  FMUL.FTZ R46, R14.reuse, R29 ;  /* 0x0000001d0e2e7220 */ /* 0x040fe20000410000 */
[-C--:B------:R-:W-:Y:S01]  /*aca0*/  FMUL.FTZ R50, R14, R21.reuse ;  /* 0x000000150e327220 */ /* 0x080fe20000410000 */
[----:B------:R-:W-:Y:S01]  /*acb0*/  F2FP.F16.E4M3.UNPACK_B R14, R8 ;  /* 0x00000008ff0e723e */ /* 0x000fe200020006ff */
[----:B------:R-:W-:Y:S01]  /*acc0*/  FFMA.FTZ R37, R11, R34, R20 ;  /* 0x000000220b257223 */ /* 0x000fe20000010014 */
[C---:B------:R-:W-:Y:S01]  /*acd0*/  FFMA.FTZ R45, R7.reuse, R21, -R46 ;  /* 0x00000015072d7223 */ /* 0x040fe2000001082e */
[----:B------:R-:W-:Y:S01]  /*ace0*/  FFMA.FTZ R50, R7, R29, R50 ;  /* 0x0000001d07327223 */ /* 0x000fe20000010032 */
[----:B------:R-:W-:Y:S01]  /*acf0*/  FFMA.FTZ R40, R11, R27, -R40 ;  /* 0x0000001b0b287223 */ /* 0x000fe20000010828 */
[----:B------:R-:W-:-:S02]  /*ad00*/  HADD2.F32 R20, -RZ, R14.H0_H0 ;  /* 0x2000000eff147230 */ /* 0x000fc40000004100 */
[----:B------:R-:W-:Y:S01]  /*ad10*/  HADD2.F32 R7, -RZ, R6.H0_H0 ;  /* 0x20000006ff077230 */ /* 0x000fe20000004100 */
[----:B------:R-:W-:Y:S01]  /*ad20*/  F2FP.SATFINITE.E4M3.F32.PACK_AB_MERGE_C R37, R50, R37, RZ ;  /* 0x000000253225723e */ /* 0x000fe200048070ff */
[--C-:B------:R-:W-:Y:S01]  /*ad30*/  HADD2.F32 R8, -RZ, R3.reuse.H0_H0 ;  /* 0x20000003ff087230 */ /* 0x100fe20000004100 */
[----:B------:R-:W-:Y:S01]  /*ad40*/  F2FP.SATFINITE.E4M3.F32.PACK_AB_MERGE_C R40, R45, R40, RZ ;  /* 0x000000282d28723e */ /* 0x000fe200048070ff */
[----:B------:R-:W-:Y:S02]  /*ad50*/  HADD2.F32 R11, -RZ, R3.H1_H1 ;  /* 0x30000003ff0b7230 */ /* 0x000fe40000004100 */
[----:B------:R-:W-:Y:S02]  /*ad60*/  HADD2.F32 R21, -RZ, R14.H1_H1 ;  /* 0x3000000eff157230 */ /* 0x000fe40000004100 */
[C---:B------:R-:W-:Y:S01]  /*ad70*/  FMUL.FTZ R14, R7.reuse, R20 ;  /* 0x00000014070e7220 */ /* 0x040fe20000410000 */
[----:B------:R-:W-:Y:S02]  /*ad80*/  HADD2.F32 R6, -RZ, R6.H1_H1 ;  /* 0x30000006ff067230 */ /* 0x000fe40000004100 */
[----:B------:R-:W-:Y:S01]  /*ad90*/  FMUL.FTZ R7, R7, R8 ;  /* 0x0000000807077220 */ /* 0x000fe20000410000 */
[----:B------:R-:W-:-:S02]  /*ada0*/  HADD2.F32 R3, -RZ, R4.H0_H0 ;  /* 0x20000004ff037230 */ /* 0x000fc40000004100 */
[----:B------:R-:W-:Y:S02]  /*adb0*/  HADD2.F32 R4, -RZ, R4.H1_H1 ;  /* 0x30000004ff047230 */ /* 0x000fe40000004100 */
[C---:B------:R-:W-:Y:S01]  /*adc0*/  FMUL.FTZ R27, R6.reuse, R21 ;  /* 0x00000015061b7220 */ /* 0x040fe20000410000 */
        /* <DEDUP_REMOVED lines=12> */
[----:B------:R-:W-:-:S02]  /*ae90*/  F2FP.SATFINITE.E4M3.F32.PACK_AB_MERGE_C R11, R30, R25, R11 ;  /* 0x000000191e0b723e */ /* 0x000fc4000480700b */
[----:B------:R-:W-:Y:S01]  /*aea0*/  F2FP.SATFINITE.E4M3.F32.PACK_AB_MERGE_C R8, R35, R38, R8 ;  /* 0x000000262308723e */ /* 0x000fe20004807008 */
[----:B------:R4:W-:Y:S01]  /*aeb0*/  STS.128 [R49+0xf000], R4 ;  /* 0x00f0000431007388 */ /* 0x0009e20000000c00 */
[----:B------:R-:W-:-:S05]  /*aec0*/  F2FP.SATFINITE.E4M3.F32.PACK_AB_MERGE_C R10, R34, R3, R37 ;  /* 0x00000003220a723e */ /* 0x000fca0004807025 */
[----:B------:R4:W-:Y:S02]  /*aed0*/  STS.128 [R0+0xf000], R8 ;  /* 0x00f0000800007388 */ /* 0x0009e40000000c00 */
.L_x_383:
[----:B------:R-:W-:Y:S05]  /*aee0*/  BSYNC B0 ;  /* 0x0000000000007941 */ /* 0x000fea0003800000 */
.L_x_376:
[----:B------:R-:W-:Y:S01]  /*aef0*/  @!PT LDS RZ, [RZ] ;  /* 0x00000000fffff984 */ /* 0x000fe20000000800 */
[----:B------:R-:W-:Y:S01]  /*af00*/  @!PT LDS RZ, [RZ] ;  /* 0x00000000fffff984 */ /* 0x000fe20000000800 */
[----:B------:R-:W-:Y:S01]  /*af10*/  @!PT LDS RZ, [RZ] ;  /* 0x00000000fffff984 */ /* 0x000fe20000000800 */
[----:B------:R-:W-:Y:S01]  /*af20*/  @!PT LDS RZ, [RZ] ;  /* 0x00000000fffff984 */ /* 0x000fe20000000800 */
[----:B------:R1:W-:Y:S06]  /*af30*/  MEMBAR.ALL.CTA ;  /* 0x0000000000007992 */ /* 0x0003ec0000008000 */
[----:B-1----:R-:W1:Y:S01]  /*af40*/  FENCE.VIEW.ASYNC.S ;  /* 0x00000000000073c6 */ /* 0x002e620000000000 */
[----:B------:R-:W-:Y:S05]  /*af50*/  WARPSYNC.ALL ;  /* 0x0000000000007948 */ /* 0x000fea0003800000 */
[----:B-1----:R-:W-:Y:S06]  /*af60*/  BAR.SYNC.DEFER_BLOCKING 0xd, 0x180 ;  /* 0x0346000000007b1d */ /* 0x002fec0000010000 */
.L_x_373:
[----:B---34-:R-:W-:-:S05]  /*af70*/  IMAD.U32 R0, RZ, RZ, UR36 ;  /* 0x00000024ff007e24 */ /* 0x018fca000f8e00ff */
[----:B------:R-:W-:-:S13]  /*af80*/  ISETP.NE.AND P0, PT, R0, 0x3, PT ;  /* 0x000000030000780c */ /* 0x000fda0003f05270 */
[----:B------:R-:W-:Y:S05]  /*af90*/  @!P0 BRA `(.L_x_395) ;  /* 0x0000000000048947 */ /* 0x000fea0003800000 */
[----:B------:R-:W-:Y:S01]  /*afa0*/  BPT.TRAP 0x1 ;  /* 0x000000040000795c */ /* 0x000fe20000300000 */
.L_x_395:
[----:B------:R-:W-:Y:S01]  /*afb0*/  IMAD R0, R154, 0x8, R16 ;  /* 0x000000089a007824 */ /* 0x000fe200078e0210 */
[----:B0----5:R-:W-:-:S04]  /*afc0*/  SHF.L.U32 R7, R155, 0x1f, RZ ;  /* 0x0000001f9b077819 */ /* 0x021fc800000006ff */
[----:B------:R0:W3:Y:S01]  /*afd0*/  SYNCS.PHASECHK.TRANS64.TRYWAIT P1, [R0+URZ+0x19c30], R7 ;  /* 0x019c3007000075a7 */ /* 0x0000e2000802017f */
[----:B------:R-:W-:Y:S05]  /*afe0*/  @!P0 BRA `(.L_x_396) ;  /* 0x0000000000048947 */ /* 0x000fea0003800000 */
[----:B------:R-:W-:Y:S01]  /*aff0*/  BPT.TRAP 0x1 ;  /* 0x000000040000795c */ /* 0x000fe20000300000 */
.L_x_396:
[----:B-1----:R-:W-:Y:S01]  /*b000*/  VIADD R3, R16, 0x13800 ;  /* 0x0001380010037836 */ /* 0x002fe20000000000 */
[----:B------:R-:W-:Y:S01]  /*b010*/  LOP3.LUT R4, R36, 0x10000, RZ, 0xfc, !PT ;  /* 0x0001000024047812 */ /* 0x000fe200078efcff */
[----:B------:R-:W-:-:S03]  /*b020*/  IMAD.MOV.U32 R5, RZ, RZ, -0x3ffffff0 ;  /* 0xc0000010ff057424 */ /* 0x000fc600078e00ff */
[----:B------:R-:W-:-:S04]  /*b030*/  SHF.R.U32.HI R3, RZ, 0x4, R3 ;  /* 0x00000004ff037819 */ /* 0x000fc80000011603 */
[----:B------:R-:W-:-:S04]  /*b040*/  LOP3.LUT R3, R3, 0x3fff, RZ, 0xc0, !PT ;  /* 0x00003fff03037812 */ /* 0x000fc800078ec0ff */
[----:B--2---:R-:W-:Y:S01]  /*b050*/  LOP3.LUT R21, R3, 0x10000, RZ, 0xfc, !PT ;  /* 0x0001000003157812 */ /* 0x004fe200078efcff */
[----:B---3--:R-:W-:Y:S06]  /*b060*/  @P1 BRA `(.L_x_397) ;  /* 0x0000000000081947 */ /* 0x008fec0003800000 */
[----:B------:R-:W1:Y:S02]  /*b070*/  SYNCS.PHASECHK.TRANS64.TRYWAIT P1, [R0+URZ+0x19c30], R7 ;  /* 0x019c3007000075a7 */ /* 0x000e64000802017f */
[----:B-1----:R-:W-:Y:S05]  /*b080*/  @!P1 BRA `(.L_x_398) ;  /* 0x000000e400889947 */ /* 0x002fea0003800000 */
.L_x_397:
[----:B------:R-:W-:Y:S01]  /*b090*/  IMAD R8, R154, 0x300, R21 ;  /* 0x000003009a087824 */ /* 0x000fe200078e0215 */
[----:B------:R-:W-:Y:S05]  /*b0a0*/  WARPSYNC.ALL ;  /* 0x0000000000007948 */ /* 0x000fea0003800000 */
[----:B------:R-:W-:Y:S01]  /*b0b0*/  IMAD.MOV.U32 R9, RZ, RZ, -0x3ffffff0 ;  /* 0xc0000010ff097424 */ /* 0x000fe200078e00ff */
[C---:B------:R-:W-:Y:S01]  /*b0c0*/  R2UR UR4, R4.reuse ;  /* 0x00000000040472ca */ /* 0x040fe200000e0000 */
[----:B------:R-:W-:Y:S01]  /*b0d0*/  WARPGROUP.ARRIVE ;  /* 0x00000000000079c5 */ /* 0x000fe20000000000 */
[----:B------:R-:W-:Y:S01]  /*b0e0*/  R2UR UR5, R5 ;  /* 0x00000000050572ca */ /* 0x000fe200000e0000 */
[----:B------:R-:W-:Y:S01]  /*b0f0*/  VIADD R10, R4, 0x180 ;  /* 0x00000180040a7836 */ /* 0x000fe20000000000 */
[C---:B------:R-:W-:Y:S01]  /*b100*/  R2UR UR6, R8.reuse ;  /* 0x00000000080672ca */ /* 0x040fe200000e0000 */
[----:B------:R-:W-:Y:S01]  /*b110*/  IMAD.MOV.U32 R11, RZ, RZ, -0x3ffffff0 ;  /* 0xc0000010ff0b7424 */ /* 0x000fe200078e00ff */
[----:B------:R-:W-:Y:S01]  /*b120*/  R2UR UR7, R9 ;  /* 0x00000000090772ca */ /* 0x000fe200000e0000 */
[----:B------:R-:W-:Y:S01]  /*b130*/  VIADD R6, R8, 0x100 ;  /* 0x0000010008067836 */ /* 0x000fe20000000000 */
[----:B------:R-:W-:-:S02]  /*b140*/  P2R R89, PR, RZ, 0x1 ;  /* 0x00000001ff597803 */ /* 0x000fc40000000000 */
[----:B------:R2:W-:Y:S04]  /*b150*/  STL.64 [R1], R10 ;  /* 0x0000000a01007387 */ /* 0x0005e80000100a00 */
[----:B------:R-:W3:Y:S04]  /*b160*/  LDL R91, [R1+0x5c] ;  /* 0x00005c00015b7983 */ /* 0x000ee80000100800 */
[----:B------:R-:W4:Y:S01]  /*b170*/  LDL R90, [R1+0xc] ;  /* 0x00000c00015a7983 */ /* 0x000f220000100800 */
[----:B------:R-:W-:Y:S01]  /*b180*/  QGMMA.64x128x32.F32.E4M3.E4M3 R24, gdesc[UR4], RZ, !UPT, gsb0 ;  /* 0x01e00000041879f3 */ /* 0x000fe2000c0008ff */
[----:B01----:R-:W-:-:S02]  /*b190*/  MOV R7, 0xc0000010 ;  /* 0xc000001000077802 */ /* 0x003fc40000000f00 */
[----:B------:R-:W-:Y:S02]  /*b1a0*/  R2UR UR4, R10 ;  /* 0x000000000a0472ca */ /* 0x000fe400000e0000 */
[----:B------:R-:W-:Y:S02]  /*b1b0*/  R2UR UR5, R11 ;  /* 0x000000000b0572ca */ /* 0x000fe400000e0000 */
[----:B------:R-:W-:Y:S02]  /*b1c0*/  R2UR UR6, R6 ;  /* 0x00000000060672ca */ /* 0x000fe400000e0000 */
[----:B------:R-:W-:Y:S01]  /*b1d0*/  R2UR UR7, R7 ;  /* 0x00000000070772ca */ /* 0x000fe200000e0000 */
[----:B------:R-:W-:Y:S02]  /*b1e0*/  VIADD R6, R4, 0x300 ;  /* 0x0000030004067836 */ /* 0x000fe40000000000 */
[----:B------:R-:W-:Y:S02]  /*b1f0*/  VIADD R8, R8, 0x200 ;  /* 0x0000020008087836 */ /* 0x000fe40000000000 */
[----:B------:R-:W-:-:S02]  /*b200*/  IMAD.MOV.U32 R7, RZ, RZ, -0x3ffffff0 ;  /* 0xc0000010ff077424 */ /* 0x000fc400078e00ff */
[----:B------:R-:W-:Y:S01]  /*b210*/  IMAD.MOV.U32 R9, RZ, RZ, -0x3ffffff0 ;  /* 0xc0000010ff097424 */ /* 0x000fe200078e00ff */
[----:B------:R-:W-:Y:S02]  /*b220*/  WARPGROUP.DEPBAR.LE gsb0, 0x0 ;  /* 0x00008000000079c5 */ /* 0x000fe40000010000 */
[----:B------:R-:W-:-:S06]  /*b230*/  WARPGROUP.ARRIVE ;  /* 0x00000000000079c5 */ /* 0x000fcc0000000000 */
[----:B------:R-:W-:Y:S01]  /*b240*/  QGMMA.64x128x32.F32.E4M3.E4M3 R24, gdesc[UR4], R24, gsb0 ;  /* 0x01e00000041879f3 */ /* 0x000fe20008000818 */
[----:B------:R-:W-:Y:S02]  /*b250*/  R2UR UR4, R6 ;  /* 0x00000000060472ca */ /* 0x000fe400000e0000 */
[----:B------:R-:W-:Y:S02]  /*b260*/  R2UR UR5, R7 ;  /* 0x00000000070572ca */ /* 0x000fe400000e0000 */
[----:B------:R-:W-:Y:S02]  /*b270*/  R2UR UR6, R8 ;  /* 0x00000000080672ca */ /* 0x000fe400000e0000 */
[----:B------:R-:W-:Y:S01]  /*b280*/  R2UR UR7, R9 ;  /* 0x00000000090772ca */ /* 0x000fe200000e0000 */
[----:B------:R-:W-:Y:S02]  /*b290*/  WARPGROUP.DEPBAR.LE gsb0, 0x0 ;  /* 0x00008000000079c5 */ /* 0x000fe40000010000 */
[----:B------:R-:W-:-:S10]  /*b2a0*/  WARPGROUP.ARRIVE ;  /* 0x00000000000079c5 */ /* 0x000fd40000000000 */
[----:B------:R-:W-:Y:S01]  /*b2b0*/  QGMMA.64x128x32.F32.E4M3.E4M3 R24, gdesc[UR4], R24, gsb0 ;  /* 0x01e00000041879f3 */ /* 0x000fe20008000818 */
[----:B------:R-:W-:Y:S02]  /*b2c0*/  ULDC UR4, c[0x0][0x988] ;  /* 0x0002620000047ab9 */ /* 0x000fe40000000800 */
[----:B------:R-:W-:Y:S02]  /*b2d0*/  WARPGROUP.DEPBAR.LE gsb0, 0x0 ;  /* 0x00008000000079c5 */ /* 0x000fe40000010000 */
[C---:B------:R-:W-:Y:S01]  /*b2e0*/  FMUL.FTZ R3, R2.reuse, R24 ;  /* 0x0000001802037220 */ /* 0x040fe20000410000 */
[C---:B------:R-:W-:Y:S01]  /*b2f0*/  FMUL.FTZ R8, R2.reuse, R25 ;  /* 0x0000001902087220 */ /* 0x040fe20000410000 */
[C---:B------:R-:W-:Y:S01]  /*b300*/  FMUL.FTZ R20, R2.reuse, R33 ;  /* 0x0000002102147220 */ /* 0x040fe20000410000 */
[C---:B--2---:R-:W-:Y:S01]  /*b310*/  FMUL.FTZ R11, R2.reuse, R28 ;  /* 0x0000001c020b7220 */ /* 0x044fe20000410000 */
[C---:B------:R-:W-:Y:S01]  /*b320*/  FMUL.FTZ R10, R2.reuse, R27 ;  /* 0x0000001b020a7220 */ /* 0x040fe20000410000 */
[C---:B------:R-:W-:Y:S01]  /*b330*/  FMUL.FTZ R27, R2.reuse, R37 ;  /* 0x00000025021b7220 */ /* 0x040fe20000410000 */
[----:B------:R-:W0:Y:S01]  /*b340*/  MUFU.TANH R3, R3 ;  /* 0x0000000300037308 */ /* 0x000e220000002400 */
[C---:B------:R-:W-:Y:S01]  /*b350*/  FMUL.FTZ R12, R2.reuse, R29 ;  /* 0x0000001d020c7220 */ /* 0x040fe20000410000 */
[C---:B------:R-:W-:Y:S01]  /*b360*/  FMUL.FTZ R37, R2.reuse, R47 ;  /* 0x0000002f02257220 */ /* 0x040fe20000410000 */
[----:B------:R-:W-:Y:S01]  /*b370*/  FMUL.FTZ R47, R2, R57 ;  /* 0x00000039022f7220 */ /* 0x000fe20000410000 */
[----:B---3--:R-:W-:-:S04]  /*b380*/  IMAD.IADD R57, R91, 0x1, R88 ;  /* 0x000000015b397824 */ /* 0x008fc800078e0258 */
[----:B------:R-:W1:Y:S01]  /*b390*/  MUFU.TANH R8, R8 ;  /* 0x0000000800087308 */ /* 0x000e620000002400 */
[----:B------:R-:W-:Y:S01]  /*b3a0*/  FMUL.FTZ R15, R2, R32 ;  /* 0x00000020020f7220 */ /* 0x000fe20000410000 */
[----:B----4-:R-:W-:-:S06]  /*b3b0*/  IMAD R57, R90, -0x80, R57 ;  /* 0xffffff805a397824 */ /* 0x010fcc00078e0239 */
[----:B------:R-:W2:Y:S01]  /*b3c0*/  MUFU.TANH R20, R20 ;  /* 0x0000001400147308 */ /* 0x000ea20000002400 */
[----:B------:R-:W-:-:S07]  /*b3d0*/  FMUL.FTZ R9, R2, R26 ;  /* 0x0000001a02097220 */ /* 0x000fce0000410000 */
[----:B------:R-:W3:Y:S01]  /*b3e0*/  MUFU.TANH R11, R11 ;  /* 0x0000000b000b7308 */ /* 0x000ee20000002400 */
[----:B------:R-:W-:Y:S01]  /*b3f0*/  FMUL.FTZ R14, R2, R31 ;  /* 0x0000001f020e7220 */ /* 0x000fe20000410000 */
[----:B------:R-:W-:-:S06]  /*b400*/  ISETP.GT.AND P1, PT, R57, RZ, PT ;  /* 0x000000ff3900720c */ /* 0x000fcc0003f24270 */
[----:B------:R-:W4:Y:S01]  /*b410*/  MUFU.TANH R12, R12 ;  /* 0x0000000c000c7308 */ /* 0x000f220000002400 */
[C---:B------:R-:W-:Y:S01]  /*b420*/  ISETP.GT.AND P2, PT, R57.reuse, 0x1, PT ;  /* 0x000000013900780c */ /* 0x040fe20003f44270 */
[C---:B------:R-:W-:Y:S01]  /*b430*/  FMUL.FTZ R26, R2.reuse, R36 ;  /* 0x00000024021a7220 */ /* 0x040fe20000410000 */
[----:B------:R-:W-:Y:S01]  /*b440*/  FMUL.FTZ R28, R2, R38 ;  /* 0x00000026021c7220 */ /* 0x000fe20000410000 */
[----:B------:R-:W-:-:S04]  /*b450*/  ISETP.GT.AND P3, PT, R57, 0x11, PT ;  /* 0x000000113900780c */ /* 0x000fc80003f64270 */
[----:B------:R-:W5:Y:S01]  /*b460*/  MUFU.TANH R15, R15 ;  /* 0x0000000f000f7308 */ /* 0x000f620000002400 */
[C---:B------:R-:W-:Y:S01]  /*b470*/  FMUL.FTZ R13, R2.reuse, R30 ;  /* 0x0000001e020d7220 */ /* 0x040fe20000410000 */
[C---:B------:R-:W-:Y:S01]  /*b480*/  FMUL.FTZ R38, R2.reuse, R48 ;  /* 0x0000003002267220 */ /* 0x040fe20000410000 */
[----:B------:R-:W-:Y:S01]  /*b490*/  ISETP.GT.AND P6, PT, R57, 0x8, PT ;  /* 0x000000083900780c */ /* 0x000fe20003fc4270 */
[----:B------:R-:W-:Y:S01]  /*b4a0*/  FMUL.FTZ R31, R2, R41 ;  /* 0x00000029021f7220 */ /* 0x000fe20000410000 */
[----:B0-----:R-:W-:-:S03]  /*b4b0*/  FSEL R3, R3, -INF , P1 ;  /* 0xff80000003037808 */ /* 0x001fc60000800000 */
[----:B------:R-:W0:Y:S01]  /*b4c0*/  MUFU.TANH R9, R9 ;  /* 0x0000000900097308 */ /* 0x000e220000002400 */
[----:B-1----:R-:W-:Y:S01]  /*b4d0*/  FSEL R8, R8, -INF , P2 ;  /* 0xff80000008087808 */ /* 0x002fe20001000000 */
[C---:B------:R-:W-:Y:S01]  /*b4e0*/  FMUL.FTZ R48, R2.reuse, R58 ;  /* 0x0000003a02307220 */ /* 0x040fe20000410000 */
[C---:B------:R-:W-:Y:S01]  /*b4f0*/  FMUL.FTZ R41, R2.reuse, R51 ;  /* 0x0000003302297220 */ /* 0x040fe20000410000 */
[C---:B------:R-:W-:Y:S01]  /*b500*/  FMUL.FTZ R58, R2.reuse, R67 ;  /* 0x00000043023a7220 */ /* 0x040fe20000410000 */
[----:B------:R-:W-:Y:S01]  /*b510*/  FMUL.FTZ R51, R2, R61 ;  /* 0x0000003d02337220 */ /* 0x000fe20000410000 */
[----:B--2---:R-:W-:Y:S02]  /*b520*/  FSEL R67, R20, -INF , P3 ;  /* 0xff80000014437808 */ /* 0x004fe40001800000 */
[----:B------:R-:W1:Y:S01]  /*b530*/  MUFU.TANH R14, R14 ;  /* 0x0000000e000e7308 */ /* 0x000e620000002400 */
[----:B------:R-:W-:Y:S01]  /*b540*/  ISETP.GT.AND P5, PT, R57, 0x9, PT ;  /* 0x000000093900780c */ /* 0x000fe20003fa4270 */
[C---:B------:R-:W-:Y:S01]  /*b550*/  FMUL.FTZ R30, R2.reuse, R40 ;  /* 0x00000028021e7220 */ /* 0x040fe20000410000 */
[----:B---3--:R-:W-:Y:S01]  /*b560*/  FSEL R61, R11, -INF , P6 ;  /* 0xff8000000b3d7808 */ /* 0x008fe20003000000 */
[----:B------:R-:W-:Y:S01]  /*b570*/  FMUL.FTZ R33, R2, R43 ;  /* 0x0000002b02217220 */ /* 0x000fe20000410000 */
[----:B------:R-:W-:-:S03]  /*b580*/  FMNMX.FTZ R20, R3, R8, !PT ;  /* 0x0000000803147209 */ /* 0x000fc60007810000 */
[----:B------:R-:W2:Y:S01]  /*b590*/  MUFU.TANH R10, R10 ;  /* 0x0000000a000a7308 */ /* 0x000ea20000002400 */
[C---:B------:R-:W-:Y:S01]  /*b5a0*/  FMUL.FTZ R43, R2.reuse, R53 ;  /* 0x00000035022b7220 */ /* 0x040fe20000410000 */
[C---:B------:R-:W-:Y:S01]  /*b5b0*/  FMUL.FTZ R53, R2.reuse, R63 ;  /* 0x0000003f02357220 */ /* 0x040fe20000410000 */
[----:B------:R-:W-:-:S05]  /*b5c0*/  FMUL.FTZ R24, R2, R34 ;  /* 0x0000002202187220 */ /* 0x000fca0000410000 */
[----:B------:R-:W3:Y:S01]  /*b5d0*/  MUFU.TANH R26, R26 ;  /* 0x0000001a001a7308 */ /* 0x000ee20000002400 */
[----:B------:R-:W-:Y:S02]  /*b5e0*/  ISETP.GT.AND P4, PT, R57, 0x10, PT ;  /* 0x000000103900780c */ /* 0x000fe40003f84270 */
[----:B----4-:R-:W-:Y:S02]  /*b5f0*/  FSEL R63, R12, -INF , P5 ;  /* 0xff8000000c3f7808 */ /* 0x010fe40002800000 */
[----:B------:R-:W-:-:S03]  /*b600*/  FMNMX.FTZ R20, R61, R20, !PT ;  /* 0x000000143d147209 */ /* 0x000fc60007810000 */
[----:B------:R-:W4:Y:S01]  /*b610*/  MUFU.TANH R13, R13 ;  /* 0x0000000d000d7308 */ /* 0x000f220000002400 */
[----:B------:R-:W-:Y:S01]  /*b620*/  FMUL.FTZ R25, R2, R35 ;  /* 0x0000002302197220 */ /* 0x000fe20000410000 */
[----:B-----5:R-:W-:-:S06]  /*b630*/  FSEL R15, R15, -INF , P4 ;  /* 0xff8000000f0f7808 */ /* 0x020fcc0002000000 */
[----:B------:R-:W5:Y:S01]  /*b640*/  MUFU.TANH R27, R27 ;  /* 0x0000001b001b7308 */ /* 0x000f620000002400 */
[----:B------:R-:W-:Y:S01]  /*b650*/  FMNMX.FTZ R20, R63, R20, !PT ;  /* 0x000000143f147209 */ /* 0x000fe20007810000 */
[----:B------:R-:W-:Y:S01]  /*b660*/  FMUL.FTZ R34, R2, R44 ;  /* 0x0000002c02227220 */ /* 0x000fe20000410000 */
[----:B0-----:R-:W-:-:S05]  /*b670*/  FSEL R9, R9, -INF , P1 ;  /* 0xff80000009097808 */ /* 0x001fca0000800000 */
[----:B------:R-:W0:Y:S01]  /*b680*/  MUFU.TANH R30, R30 ;  /* 0x0000001e001e7308 */ /* 0x000e220000002400 */
[----:B------:R-:W-:Y:S01]  /*b690*/  ISETP.GT.AND P1, PT, R57, 0x18, PT ;  /* 0x000000183900780c */ /* 0x000fe20003f24270 */
[----:B------:R-:W-:Y:S01]  /*b6a0*/  FMUL.FTZ R35, R2, R45 ;  /* 0x0000002d02237220 */ /* 0x000fe20000410000 */
[----:B------:R-:W-:-:S05]  /*b6b0*/  FMNMX.FTZ R20, R15, R20, !PT ;  /* 0x000000140f147209 */ /* 0x000fca0007810000 */
[----:B------:R-:W0:Y:S01]  /*b6c0*/  MUFU.TANH R24, R24 ;  /* 0x0000001800187308 */ /* 0x000e220000002400 */
[----:B-1----:R-:W-:Y:S01]  /*b6d0*/  FSEL R11, R14, -INF , P5 ;  /* 0xff8000000e0b7808 */ /* 0x002fe20002800000 */
[----:B------:R-:W-:Y:S01]  /*b6e0*/  FMUL.FTZ R14, R2, R71 ;  /* 0x00000047020e7220 */ /* 0x000fe20000410000 */
[----:B--2---:R-:W-:-:S05]  /*b6f0*/  FSEL R10, R10, -INF , P2 ;  /* 0xff8000000a0a7808 */ /* 0x004fca0001000000 */
[----:B------:R-:W1:Y:S01]  /*b700*/  MUFU.TANH R31, R31 ;  /* 0x0000001f001f7308 */ /* 0x000e620000002400 */
[----:B------:R-:W-:Y:S01]  /*b710*/  FMUL.FTZ R29, R2, R39 ;  /* 0x00000027021d7220 */ /* 0x000fe20000410000 */
[----:B------:R-:W-:Y:S02]  /*b720*/  ISETP.GT.AND P2, PT, R57, 0x19, PT ;  /* 0x000000193900780c */ /* 0x000fe40003f44270 */
[----:B---3--:R-:W-:Y:S02]  /*b730*/  FSEL R71, R26, -INF , P1 ;  /* 0xff8000001a477808 */ /* 0x008fe40000800000 */
[----:B------:R-:W-:Y:S02]  /*b740*/  FMNMX.FTZ R20, R67, R20, !PT ;  /* 0x0000001443147209 */ /* 0x000fe40007810000 */
[----:B------:R-:W2:Y:S01]  /*b750*/  MUFU.TANH R25, R25 ;  /* 0x0000001900197308 */ /* 0x000ea20000002400 */
[----:B----4-:R-:W-:Y:S01]  /*b760*/  FSEL R13, R13, -INF , P6 ;  /* 0xff8000000d0d7808 */ /* 0x010fe20003000000 */
[----:B------:R-:W-:Y:S01]  /*b770*/  FMUL.FTZ R32, R2, R42 ;  /* 0x0000002a02207220 */ /* 0x000fe20000410000 */
[----:B------:R-:W-:-:S05]  /*b780*/  ISETP.GT.AND P6, PT, R57, 0x20, PT ;  /* 0x000000203900780c */ /* 0x000fca0003fc4270 */
[----:B------:R-:W3:Y:S01]  /*b790*/  MUFU.TANH R34, R34 ;  /* 0x0000002200227308 */ /* 0x000ee20000002400 */
[----:B-----5:R-:W-:Y:S01]  /*b7a0*/  FSEL R27, R27, -INF , P2 ;  /* 0xff8000001b1b7808 */ /* 0x020fe20001000000 */
[----:B------:R-:W-:Y:S01]  /*b7b0*/  FMUL.FTZ R39, R2, R49 ;  /* 0x0000003102277220 */ /* 0x000fe20000410000 */
[----:B------:R-:W-:-:S05]  /*b7c0*/  FMNMX.FTZ R20, R71, R20, !PT ;  /* 0x0000001447147209 */ /* 0x000fca0007810000 */
[----:B------:R-:W4:Y:S01]  /*b7d0*/  MUFU.TANH R28, R28 ;  /* 0x0000001c001c7308 */ /* 0x000f220000002400 */
[----:B------:R-:W-:Y:S01]  /*b7e0*/  ISETP.GT.AND P5, PT, R57, 0x21, PT ;  /* 0x000000213900780c */ /* 0x000fe20003fa4270 */
[----:B------:R-:W-:Y:S01]  /*b7f0*/  FMUL.FTZ R42, R2, R52 ;  /* 0x00000034022a7220 */ /* 0x000fe20000410000 */
[----:B0-----:R-:W-:-:S05]  /*b800*/  FSEL R93, R30, -INF , P6 ;  /* 0xff8000001e5d7808 */ /* 0x001fca0003000000 */
[----:B------:R-:W0:Y:S01]  /*b810*/  MUFU.TANH R35, R35 ;  /* 0x0000002300237308 */ /* 0x000e220000002400 */
[----:B------:R-:W-:Y:S01]  /*b820*/  FMNMX.FTZ R20, R27, R20, !PT ;  /* 0x000000141b147209 */ /* 0x000fe20007810000 */
[C---:B------:R-:W-:Y:S01]  /*b830*/  FMUL.FTZ R45, R2.reuse, R55 ;  /* 0x00000037022d7220 */ /* 0x040fe20000410000 */
[----:B------:R-:W-:-:S05]  /*b840*/  FMUL.FTZ R55, R2, R65 ;  /* 0x0000004102377220 */ /* 0x000fca0000410000 */
[----:B------:R-:W5:Y:S01]  /*b850*/  MUFU.TANH R29, R29 ;  /* 0x0000001d001d7308 */ /* 0x000f620000002400 */
[----:B------:R-:W-:Y:S01]  /*b860*/  FSEL R65, R24, -INF , P4 ;  /* 0xff80000018417808 */ /* 0x000fe20002000000 */
[----:B------:R-:W-:Y:S01]  /*b870*/  FMUL.FTZ R36, R2, R46 ;  /* 0x0000002e02247220 */ /* 0x000fe20000410000 */
[----:B------:R-:W-:-:S05]  /*b880*/  ISETP.GT.AND P4, PT, R57, 0x28, PT ;  /* 0x000000283900780c */ /* 0x000fca0003f84270 */
[----:B------:R-:W5:Y:S01]  /*b890*/  MUFU.TANH R38, R38 ;  /* 0x0000002600267308 */ /* 0x000f620000002400 */
[----:B-1----:R-:W-:Y:S02]  /*b8a0*/  FSEL R31, R31, -INF , P5 ;  /* 0xff8000001f1f7808 */ /* 0x002fe40002800000 */
[----:B------:R-:W-:-:S05]  /*b8b0*/  FMNMX.FTZ R20, R93, R20, !PT ;  /* 0x000000145d147209 */ /* 0x000fca0007810000 */
[----:B------:R-:W1:Y:S01]  /*b8c0*/  MUFU.TANH R32, R32 ;  /* 0x0000002000207308 */ /* 0x000e620000002400 */
[----:B--2---:R-:W-:Y:S01]  /*b8d0*/  FSEL R25, R25, -INF , P3 ;  /* 0xff80000019197808 */ /* 0x004fe20001800000 */
[----:B------:R-:W-:Y:S01]  /*b8e0*/  FMUL.FTZ R40, R2, R50 ;  /* 0x0000003202287220 */ /* 0x000fe20000410000 */
[----:B------:R-:W-:-:S05]  /*b8f0*/  ISETP.GT.AND P3, PT, R57, 0x29, PT ;  /* 0x000000293900780c */ /* 0x000fca0003f64270 */
[----:B------:R-:W2:Y:S01]  /*b900*/  MUFU.TANH R39, R39 ;  /* 0x0000002700277308 */ /* 0x000ea20000002400 */
[----:B---3--:R-:W-:Y:S01]  /*b910*/  FSEL R95, R34, -INF , P4 ;  /* 0xff800000225f7808 */ /* 0x008fe20002000000 */
[C---:B------:R-:W-:Y:S01]  /*b920*/  FMUL.FTZ R46, R2.reuse, R56 ;  /* 0x00000038022e7220 */ /* 0x040fe20000410000 */
[----:B------:R-:W-:Y:S01]  /*b930*/  FMNMX.FTZ R20, R31, R20, !PT ;  /* 0x000000141f147209 */ /* 0x000fe20007810000 */
[----:B------:R-:W-:-:S04]  /*b940*/  FMUL.FTZ R50, R2, R60 ;  /* 0x0000003c02327220 */ /* 0x000fc80000410000 */
[----:B------:R-:W3:Y:S01]  /*b950*/  MUFU.TANH R33, R33 ;  /* 0x0000002100217308 */ /* 0x000ee20000002400 */
[----:B------:R-:W-:Y:S01]  /*b960*/  FMUL.FTZ R60, R2, R69 ;  /* 0x00000045023c7220 */ /* 0x000fe20000410000 */
[----:B----4-:R-:W-:-:S06]  /*b970*/  FSEL R69, R28, -INF , P1 ;  /* 0xff8000001c457808 */ /* 0x010fcc0000800000 */
[----:B------:R-:W4:Y:S01]  /*b980*/  MUFU.TANH R42, R42 ;  /* 0x0000002a002a7308 */ /* 0x000f220000002400 */
[----:B------:R-:W-:Y:S02]  /*b990*/  ISETP.GT.AND P1, PT, R57, 0x30, PT ;  /* 0x000000303900780c */ /* 0x000fe40003f24270 */
[----:B0-----:R-:W-:Y:S02]  /*b9a0*/  FSEL R35, R35, -INF , P3 ;  /* 0xff80000023237808 */ /* 0x001fe40001800000 */
[----:B------:R-:W-:-:S03]  /*b9b0*/  FMNMX.FTZ R20, R95, R20, !PT ;  /* 0x000000145f147209 */ /* 0x000fc60007810000 */
[----:B------:R-:W0:Y:S01]  /*b9c0*/  MUFU.TANH R36, R36 ;  /* 0x0000002400247308 */ /* 0x000e220000002400 */
[----:B-----5:R-:W-:Y:S02]  /*b9d0*/  FSEL R29, R29, -INF , P2 ;  /* 0xff8000001d1d7808 */ /* 0x020fe40001000000 */
[----:B------:R-:W-:-:S05]  /*b9e0*/  ISETP.GT.AND P2, PT, R57, 0x31, PT ;  /* 0x000000313900780c */ /* 0x000fca0003f44270 */
[----:B------:R-:W5:Y:S01]  /*b9f0*/  MUFU.TANH R43, R43 ;  /* 0x0000002b002b7308 */ /* 0x000f620000002400 */
[----:B------:R-:W-:Y:S02]  /*ba00*/  FSEL R99, R38, -INF , P1 ;  /* 0xff80000026637808 */ /* 0x000fe40000800000 */
[----:B------:R-:W-:-:S05]  /*ba10*/  FMNMX.FTZ R20, R35, R20, !PT ;  /* 0x0000001423147209 */ /* 0x000fca0007810000 */
[----:B------:R-:W5:Y:S01]  /*ba20*/  MUFU.TANH R37, R37 ;  /* 0x0000002500257308 */ /* 0x000f620000002400 */
[----:B-1----:R-:W-:Y:S01]  /*ba30*/  FSEL R91, R32, -INF , P6 ;  /* 0xff800000205b7808 */ /* 0x002fe20003000000 */
[----:B------:R-:W-:Y:S01]  /*ba40*/  FMUL.FTZ R44, R2, R54 ;  /* 0x00000036022c7220 */ /* 0x000fe20000410000 */
[----:B------:R-:W-:-:S05]  /*ba50*/  ISETP.GT.AND P6, PT, R57, 0x38, PT ;  /* 0x000000383900780c */ /* 0x000fca0003fc4270 */
[----:B------:R-:W1:Y:S01]  /*ba60*/  MUFU.TANH R46, R46 ;  /* 0x0000002e002e7308 */ /* 0x000e620000002400 */
[----:B--2---:R-:W-:Y:S02]  /*ba70*/  FSEL R39, R39, -INF , P2 ;  /* 0xff80000027277808 */ /* 0x004fe40001000000 */
[----:B------:R-:W-:-:S05]  /*ba80*/  FMNMX.FTZ R20, R99, R20, !PT ;  /* 0x0000001463147209 */ /* 0x000fca0007810000 */
[----:B------:R-:W2:Y:S01]  /*ba90*/  MUFU.TANH R40, R40 ;  /* 0x0000002800287308 */ /* 0x000ea20000002400 */
[----:B---3--:R-:W-:Y:S01]  /*baa0*/  FSEL R33, R33, -INF , P5 ;  /* 0xff80000021217808 */ /* 0x008fe20002800000 */
[----:B------:R-:W-:Y:S01]  /*bab0*/  FMUL.FTZ R54, R2, R64 ;  /* 0x0000004002367220 */ /* 0x000fe20000410000 */
[----:B------:R-:W-:-:S05]  /*bac0*/  ISETP.GT.AND P5, PT, R57, 0x39, PT ;  /* 0x000000393900780c */ /* 0x000fca0003fa4270 */
[----:B------:R-:W3:Y:S01]  /*bad0*/  MUFU.TANH R47, R47 ;  /* 0x0000002f002f7308 */ /* 0x000ee20000002400 */
[----:B----4-:R-:W-:Y:S02]  /*bae0*/  FSEL R101, R42, -INF , P6 ;  /* 0xff8000002a657808 */ /* 0x010fe40003000000 */
[----:B------:R-:W-:Y:S01]  /*baf0*/  FMNMX.FTZ R20, R39, R20, !PT ;  /* 0x0000001427147209 */ /* 0x000fe20007810000 */
[----:B------:R-:W-:-:S04]  /*bb00*/  FMUL.FTZ R117, R2, R73 ;  /* 0x0000004902757220 */ /* 0x000fc80000410000 */
[----:B------:R-:W4:Y:S01]  /*bb10*/  MUFU.TANH R41, R41 ;  /* 0x0000002900297308 */ /* 0x000f220000002400 */
[----:B0-----:R-:W-:Y:S02]  /*bb20*/  FSEL R73, R36, -INF , P4 ;  /* 0xff80000024497808 */ /* 0x001fe40002000000 */
[----:B------:R-:W-:-:S05]  /*bb30*/  ISETP.GT.AND P4, PT, R57, 0x40, PT ;  /* 0x000000403900780c */ /* 0x000fca0003f84270 */
[----:B------:R-:W0:Y:S01]  /*bb40*/  MUFU.TANH R50, R50 ;  /* 0x0000003200327308 */ /* 0x000e220000002400 */
[----:B-----5:R-:W-:Y:S02]  /*bb50*/  FSEL R43, R43, -INF , P5 ;  /* 0xff8000002b2b7808 */ /* 0x020fe40002800000 */
[----:B------:R-:W-:-:S05]  /*bb60*/  FMNMX.FTZ R20, R101, R20, !PT ;  /* 0x0000001465147209 */ /* 0x000fca0007810000 */
[----:B------:R-:W5:Y:S01]  /*bb70*/  MUFU.TANH R44, R44 ;  /* 0x0000002c002c7308 */ /* 0x000f620000002400 */
[----:B------:R-:W-:Y:S01]  /*bb80*/  FSEL R37, R37, -INF , P3 ;  /* 0xff80000025257808 */ /* 0x000fe20001800000 */
[----:B------:R-:W-:Y:S01]  /*bb90*/  FMUL.FTZ R49, R2, R59 ;  /* 0x0000003b02317220 */ /* 0x000fe20000410000 */
[----:B------:R-:W-:-:S05]  /*bba0*/  ISETP.GT.AND P3, PT, R57, 0x41, PT ;  /* 0x000000413900780c */ /* 0x000fca0003f64270 */
[----:B------:R-:W5:Y:S01]  /*bbb0*/  MUFU.TANH R51, R51 ;  /* 0x0000003300337308 */ /* 0x000f620000002400 */
[----:B-1----:R-:W-:Y:S01]  /*bbc0*/  FSEL R107, R46, -INF , P4 ;  /* 0xff8000002e6b7808 */ /* 0x002fe20002000000 */
[----:B------:R-:W-:Y:S01]  /*bbd0*/  FMUL.FTZ R59, R2, R68 ;  /* 0x00000044023b7220 */ /* 0x000fe20000410000 */
[----:B------:R-:W-:-:S05]  /*bbe0*/  FMNMX.FTZ R20, R43, R20, !PT ;  /* 0x000000142b147209 */ /* 0x000fca0007810000 */
[----:B------:R-:W1:Y:S01]  /*bbf0*/  MUFU.TANH R45, R45 ;  /* 0x0000002d002d7308 */ /* 0x000e620000002400 */
[----:B--2---:R-:W-:Y:S02]  /*bc00*/  FSEL R97, R40, -INF , P1 ;  /* 0xff80000028617808 */ /* 0x004fe40000800000 */
[----:B------:R-:W-:-:S05]  /*bc10*/  ISETP.GT.AND P1, PT, R57, 0x48, PT ;  /* 0x000000483900780c */ /* 0x000fca0003f24270 */
[----:B------:R-:W2:Y:S01]  /*bc20*/  MUFU.TANH R54, R54 ;  /* 0x0000003600367308 */ /* 0x000ea20000002400 */
[----:B---3--:R-:W-:Y:S02]  /*bc30*/  FSEL R47, R47, -INF , P3 ;  /* 0xff8000002f2f7808 */ /* 0x008fe40001800000 */
[----:B------:R-:W-:-:S05]  /*bc40*/  FMNMX.FTZ R24, R107, R20, !PT ;  /* 0x000000146b187209 */ /* 0x000fca0007810000 */
[----:B------:R-:W3:Y:S01]  /*bc50*/  MUFU.TANH R48, R48 ;  /* 0x0000003000307308 */ /* 0x000ee20000002400 */
[----:B----4-:R-:W-:Y:S01]  /*bc60*/  FSEL R41, R41, -INF , P2 ;  /* 0xff80000029297808 */ /* 0x010fe20001000000 */
[----:B------:R-:W-:Y:S01]  /*bc70*/  FMUL.FTZ R52, R2, R62 ;  /* 0x0000003e02347220 */ /* 0x000fe20000410000 */
[----:B------:R-:W-:-:S05]  /*bc80*/  ISETP.GT.AND P2, PT, R57, 0x49, PT ;  /* 0x000000493900780c */ /* 0x000fca0003f44270 */
[----:B------:R-:W4:Y:S01]  /*bc90*/  MUFU.TANH R55, R55 ;  /* 0x0000003700377308 */ /* 0x000f220000002400 */
[----:B0-----:R-:W-:Y:S01]  /*bca0*/  FSEL R109, R50, -INF , P1 ;  /* 0xff800000326d7808 */ /* 0x001fe20000800000 */
[C---:B------:R-:W-:Y:S01]  /*bcb0*/  FMUL.FTZ R119, R2.reuse, R72 ;  /* 0x0000004802777220 */ /* 0x040fe20000410000 */
[----:B------:R-:W-:Y:S01]  /*bcc0*/  FMNMX.FTZ R24, R47, R24, !PT ;  /* 0x000000182f187209 */ /* 0x000fe20007810000 */
[----:B------:R-:W-:-:S04]  /*bcd0*/  FMUL.FTZ R121, R2, R75 ;  /* 0x0000004b02797220 */ /* 0x000fc80000410000 */
[----:B------:R-:W0:Y:S01]  /*bce0*/  MUFU.TANH R49, R49 ;  /* 0x0000003100317308 */ /* 0x000e220000002400 */
[----:B-----5:R-:W-:Y:S01]  /*bcf0*/  FSEL R75, R44, -INF , P6 ;  /* 0xff8000002c4b7808 */ /* 0x020fe20003000000 */
[----:B------:R-:W-:Y:S01]  /*bd00*/  FMUL.FTZ R56, R2, R66 ;  /* 0x0000004202387220 */ /* 0x000fe20000410000 */
        /* <DEDUP_REMOVED lines=16> */
[----:B----4-:R-:W-:Y:S01]  /*be10*/  FSEL R55, R55, -INF , P5 ;  /* 0xff80000037377808 */ /* 0x010fe20002800000 */
[----:B------:R-:W-:Y:S01]  /*be20*/  FMUL.FTZ R20, R2, R77 ;  /* 0x0000004d02147220 */ /* 0x000fe20000410000 */
[----:B------:R-:W-:-:S05]  /*be30*/  FMNMX.FTZ R26, R111, R24, !PT ;  /* 0x000000186f1a7209 */ /* 0x000fca0007810000 */
[----:B------:R-:W4:Y:S01]  /*be40*/  MUFU.TANH R56, R56 ;  /* 0x0000003800387308 */ /* 0x000f220000002400 */
[----:B0-----:R-:W-:Y:S01]  /*be50*/  FSEL R49, R49, -INF , P3 ;  /* 0xff80000031317808 */ /* 0x001fe20001800000 */
[----:B------:R-:W-:Y:S01]  /*be60*/  FMUL.FTZ R80, R2, R80 ;  /* 0x0000005002507220 */ /* 0x000fe20000410000 */
        /* <DEDUP_REMOVED lines=13> */
[----:B--2---:R-:W-:Y:S01]  /*bf40*/  FSEL R77, R52, -INF , P1 ;  /* 0xff800000344d7808 */ /* 0x004fe20000800000 */
[----:B------:R-:W-:Y:S01]  /*bf50*/  FMUL.FTZ R84, R2, R84 ;  /* 0x0000005402547220 */ /* 0x000fe20000410000 */
[----:B------:R-:W-:-:S05]  /*bf60*/  ISETP.GT.AND P1, PT, R57, 0x61, PT ;  /* 0x000000613900780c */ /* 0x000fca0003f24270 */
[----:B------:R-:W2:Y:S01]  /*bf70*/  MUFU.TANH R20, R20 ;  /* 0x0000001400147308 */ /* 0x000ea20000002400 */
[----:B---3--:R-:W-:Y:S02]  /*bf80*/  FSEL R119, R119, -INF , P2 ;  /* 0xff80000077777808 */ /* 0x008fe40001000000 */
[----:B------:R-:W-:-:S05]  /*bf90*/  FMNMX.FTZ R26, R113, R26, !PT ;  /* 0x0000001a711a7209 */ /* 0x000fca0007810000 */
[----:B------:R-:W3:Y:S01]  /*bfa0*/  MUFU.TANH R14, R14 ;  /* 0x0000000e000e7308 */ /* 0x000ee20000002400 */
[----:B----4-:R-:W-:Y:S02]  /*bfb0*/  FSEL R81, R56, -INF , P6 ;  /* 0xff80000038517808 */ /* 0x010fe40003000000 */
[----:B------:R-:W-:-:S05]  /*bfc0*/  ISETP.GT.AND P6, PT, R57, 0x68, PT ;  /* 0x000000683900780c */ /* 0x000fca0003fc4270 */
[----:B------:R-:W4:Y:S01]  /*bfd0*/  MUFU.TANH R80, R80 ;  /* 0x0000005000507308 */ /* 0x000f220000002400 */
[----:B0-----:R-:W-:Y:S02]  /*bfe0*/  FSEL R117, R117, -INF , P1 ;  /* 0xff80000075757808 */ /* 0x001fe40000800000 */
[----:B------:R-:W-:Y:S01]  /*bff0*/  FMNMX.FTZ R28, R119, R26, !PT ;  /* 0x0000001a771c7209 */ /* 0x000fe20007810000 */
[----:B------:R-:W-:-:S04]  /*c000*/  FMUL.FTZ R26, R2, R85 ;  /* 0x00000055021a7220 */ /* 0x000fc80000410000 */
[----:B------:R-:W0:Y:S01]  /*c010*/  MUFU.TANH R123, R123 ;  /* 0x0000007b007b7308 */ /* 0x000e220000002400 */
[----:B-----5:R-:W-:Y:S02]  /*c020*/  FSEL R115, R58, -INF , P5 ;  /* 0xff8000003a737808 */ /* 0x020fe40002800000 */
[----:B------:R-:W-:-:S05]  /*c030*/  ISETP.GT.AND P5, PT, R57, 0x69, PT ;  /* 0x000000693900780c */ /* 0x000fca0003fa4270 */
[----:B------:R-:W5:Y:S01]  /*c040*/  MUFU.TANH R24, R24 ;  /* 0x0000001800187308 */ /* 0x000f620000002400 */
[----:B------:R-:W-:Y:S02]  /*c050*/  FSEL R129, R129, -INF , P6 ;  /* 0xff80000081817808 */ /* 0x000fe40003000000 */
[----:B------:R-:W-:-:S05]  /*c060*/  FMNMX.FTZ R28, R117, R28, !PT ;  /* 0x0000001c751c7209 */ /* 0x000fca0007810000 */
[----:B------:R-:W5:Y:S01]  /*c070*/  MUFU.TANH R121, R121 ;  /* 0x0000007900797308 */ /* 0x000f620000002400 */
[----:B-1----:R-:W-:Y:S02]  /*c080*/  FSEL R85, R12, -INF , P4 ;  /* 0xff8000000c557808 */ /* 0x002fe40002000000 */
[----:B------:R-:W-:-:S05]  /*c090*/  ISETP.GT.AND P4, PT, R57, 0x70, PT ;  /* 0x000000703900780c */ /* 0x000fca0003f84270 */
[----:B------:R-:W1:Y:S01]  /*c0a0*/  MUFU.TANH R84, R84 ;  /* 0x0000005400547308 */ /* 0x000e620000002400 */
[----:B--2---:R-:W-:Y:S02]  /*c0b0*/  FSEL R127, R20, -INF , P5 ;  /* 0xff800000147f7808 */ /* 0x004fe40002800000 */
[----:B------:R-:W-:-:S05]  /*c0c0*/  FMNMX.FTZ R28, R129, R28, !PT ;  /* 0x0000001c811c7209 */ /* 0x000fca0007810000 */
[----:B------:R-:W2:Y:S01]  /*c0d0*/  MUFU.TANH R26, R26 ;  /* 0x0000001a001a7308 */ /* 0x000ea20000002400 */
[----:B---3--:R-:W-:Y:S02]  /*c0e0*/  FSEL R125, R14, -INF , P3 ;  /* 0xff8000000e7d7808 */ /* 0x008fe40001800000 */
[----:B------:R-:W-:Y:S02]  /*c0f0*/  ISETP.GT.AND P3, PT, R57, 0x71, PT ;  /* 0x000000713900780c */ /* 0x000fe40003f64270 */
[----:B----4-:R-:W-:Y:S02]  /*c100*/  FSEL R135, R80, -INF , P4 ;  /* 0xff80000050877808 */ /* 0x010fe40002000000 */
[----:B------:R-:W-:Y:S02]  /*c110*/  FMNMX.FTZ R28, R127, R28, !PT ;  /* 0x0000001c7f1c7209 */ /* 0x000fe40007810000 */
[----:B0-----:R-:W-:Y:S02]  /*c120*/  FSEL R123, R123, -INF , P2 ;  /* 0xff8000007b7b7808 */ /* 0x001fe40001000000 */
[----:B------:R-:W-:-:S02]  /*c130*/  ISETP.GT.AND P2, PT, R57, 0x78, PT ;  /* 0x000000783900780c */ /* 0x000fc40003f44270 */
[----:B-----5:R-:W-:Y:S02]  /*c140*/  FSEL R133, R24, -INF , P3 ;  /* 0xff80000018857808 */ /* 0x020fe40001800000 */
[----:B------:R-:W-:Y:S02]  /*c150*/  FMNMX.FTZ R28, R135, R28, !PT ;  /* 0x0000001c871c7209 */ /* 0x000fe40007810000 */
[----:B------:R-:W-:Y:S02]  /*c160*/  FMNMX.FTZ R20, R9, R10, !PT ;  /* 0x0000000a09147209 */ /* 0x000fe40007810000 */
[----:B------:R-:W-:Y:S02]  /*c170*/  FSEL R121, R121, -INF , P1 ;  /* 0xff80000079797808 */ /* 0x000fe40000800000 */
[----:B------:R-:W-:Y:S02]  /*c180*/  ISETP.GT.AND P1, PT, R57, 0x79, PT ;  /* 0x000000793900780c */ /* 0x000fe40003f24270 */
[----:B-1----:R-:W-:-:S02]  /*c190*/  FSEL R131, R84, -INF , P2 ;  /* 0xff80000054837808 */ /* 0x002fc40001000000 */
[----:B------:R-:W-:Y:S02]  /*c1a0*/  FMNMX.FTZ R28, R133, R28, !PT ;  /* 0x0000001c851c7209 */ /* 0x000fe40007810000 */
[----:B------:R-:W-:Y:S02]  /*c1b0*/  FMNMX.FTZ R20, R13, R20, !PT ;  /* 0x000000140d147209 */ /* 0x000fe40007810000 */
[----:B--2---:R-:W-:Y:S02]  /*c1c0*/  FSEL R57, R26, -INF , P1 ;  /* 0xff8000001a397808 */ /* 0x004fe40000800000 */
[----:B------:R-:W-:Y:S02]  /*c1d0*/  FMNMX.FTZ R28, R131, R28, !PT ;  /* 0x0000001c831c7209 */ /* 0x000fe40007810000 */
[----:B------:R-:W-:Y:S02]  /*c1e0*/  FMNMX.FTZ R20, R11, R20, !PT ;  /* 0x000000140b147209 */ /* 0x000fe40007810000 */
[----:B------:R-:W-:-:S02]  /*c1f0*/  FMNMX.FTZ R28, R57, R28, !PT ;  /* 0x0000001c391c7209 */ /* 0x000fc40007810000 */
[----:B------:R-:W-:-:S03]  /*c200*/  FMNMX.FTZ R20, R65, R20, !PT ;  /* 0x0000001441147209 */ /* 0x000fc60007810000 */
[----:B------:R-:W0:Y:S01]  /*c210*/  SHFL.BFLY PT, R45, R28, 0x2, 0x1f ;  /* 0x0c401f001c2d7f89 */ /* 0x000e2200000e0000 */
[----:B------:R-:W-:-:S04]  /*c220*/  FMNMX.FTZ R24, R25, R20, !PT ;  /* 0x0000001419187209 */ /* 0x000fc80007810000 */
[----:B------:R-:W-:-:S04]  /*c230*/  FMNMX.FTZ R24, R69, R24, !PT ;  /* 0x0000001845187209 */ /* 0x000fc80007810000 */
[----:B------:R-:W-:-:S04]  /*c240*/  FMNMX.FTZ R26, R29, R24, !PT ;  /* 0x000000181d1a7209 */ /* 0x000fc80007810000 */
[----:B------:R-:W-:-:S04]  /*c250*/  FMNMX.FTZ R26, R91, R26, !PT ;  /* 0x0000001a5b1a7209 */ /* 0x000fc80007810000 */
[----:B------:R-:W-:-:S04]  /*c260*/  FMNMX.FTZ R26, R33, R26, !PT ;  /* 0x0000001a211a7209 */ /* 0x000fc80007810000 */
[----:B------:R-:W-:Y:S02]  /*c270*/  FMNMX.FTZ R26, R73, R26, !PT ;  /* 0x0000001a491a7209 */ /* 0x000fe40007810000 */
[----:B0-----:R-:W-:Y:S02]  /*c280*/  FMNMX.FTZ R14, R28, R45, !PT ;  /* 0x0000002d1c0e7209 */ /* 0x001fe40007810000 */
[----:B------:R-:W-:-:S04]  /*c290*/  FMNMX.FTZ R28, R37, R26, !PT ;  /* 0x0000001a251c7209 */ /* 0x000fc80007810000 */
[----:B------:R-:W-:-:S04]  /*c2a0*/  FMNMX.FTZ R28, R97, R28, !PT ;  /* 0x0000001c611c7209 */ /* 0x000fc80007810000 */
[----:B------:R-:W-:Y:S01]  /*c2b0*/  FMNMX.FTZ R28, R41, R28, !PT ;  /* 0x0000001c291c7209 */ /* 0x000fe20007810000 */
[----:B------:R-:W0:Y:S03]  /*c2c0*/  SHFL.BFLY PT, R45, R14, 0x1, 0x1f ;  /* 0x0c201f000e2d7f89 */ /* 0x000e2600000e0000 */
[----:B------:R-:W-:-:S04]  /*c2d0*/  FMNMX.FTZ R28, R75, R28, !PT ;  /* 0x0000001c4b1c7209 */ /* 0x000fc80007810000 */
[----:B------:R-:W-:-:S04]  /*c2e0*/  FMNMX.FTZ R28, R103, R28, !PT ;  /* 0x0000001c671c7209 */ /* 0x000fc80007810000 */
[----:B------:R-:W-:-:S04]  /*c2f0*/  FMNMX.FTZ R28, R105, R28, !PT ;  /* 0x0000001c691c7209 */ /* 0x000fc80007810000 */
[----:B------:R-:W-:-:S04]  /*c300*/  FMNMX.FTZ R28, R49, R28, !PT ;  /* 0x0000001c311c7209 */ /* 0x000fc80007810000 */
[----:B------:R-:W-:Y:S01]  /*c310*/  FMNMX.FTZ R28, R77, R28, !PT ;  /* 0x0000001c4d1c7209 */ /* 0x000fe20007810000 */
[----:B------:R-:W-:-:S03]  /*c320*/  FMUL.FTZ R34, R2, R78 ;  /* 0x0000004e02227220 */ /* 0x000fc60000410000 */
[----:B------:R-:W-:Y:S01]  /*c330*/  FMNMX.FTZ R32, R53, R28, !PT ;  /* 0x0000001c35207209 */ /* 0x000fe20007810000 */
[----:B------:R-:W-:Y:S01]  /*c340*/  IMAD.U32 R44, RZ, RZ, UR4 ;  /* 0x00000004ff2c7e24 */ /* 0x000fe2000f8e00ff */
[----:B0-----:R-:W-:Y:S01]  /*c350*/  FMNMX.FTZ R45, R14, R45, !PT ;  /* 0x0000002d0e2d7209 */ /* 0x001fe20007810000 */
[C---:B------:R-:W-:Y:S01]  /*c360*/  FMUL.FTZ R38, R2.reuse, R79 ;  /* 0x0000004f02267220 */ /* 0x040fe20000410000 */
[----:B------:R-:W-:Y:S01]  /*c370*/  FMNMX.FTZ R32, R81, R32, !PT ;  /* 0x0000002051207209 */ /* 0x000fe20007810000 */
[----:B------:R-:W0:Y:S01]  /*c380*/  MUFU.TANH R34, R34 ;  /* 0x0000002200227308 */ /* 0x000e220000002400 */
[----:B------:R-:W-:Y:S01]  /*c390*/  FMUL.FTZ R36, R2, R82 ;  /* 0x0000005202247220 */ /* 0x000fe20000410000 */
[----:B------:R-:W-:-:S01]  /*c3a0*/  FFMA.FTZ R12, R45, R44, -8 ;  /* 0xc10000002d0c7423 */ /* 0x000fc2000001002c */
[----:B------:R-:W-:Y:S02]  /*c3b0*/  FMNMX.FTZ R32, R115, R32, !PT ;  /* 0x0000002073207209 */ /* 0x000fe40007810000 */
[----:B------:R-:W-:Y:S01]  /*c3c0*/  FSETP.NEU.FTZ.AND P0, PT, R45, -INF , PT ;  /* 0xff8000002d00780b */ /* 0x000fe20003f1d000 */
[----:B------:R-:W-:Y:S01]  /*c3d0*/  FMUL.FTZ R79, R2, R83 ;  /* 0x00000053024f7220 */ /* 0x000fe20000410000 */
[----:B------:R-:W-:Y:S01]  /*c3e0*/  FMNMX.FTZ R32, R85, R32, !PT ;  /* 0x0000002055207209 */ /* 0x000fe20007810000 */
[----:B------:R-:W1:Y:S01]  /*c3f0*/  MUFU.TANH R38, R38 ;  /* 0x0000002600267308 */ /* 0x000e620000002400 */
[----:B------:R-:W-:Y:S01]  /*c400*/  FSEL R12, R12, RZ, P0 ;  /* 0x000000ff0c0c7208 */ /* 0x000fe20000000000 */
[----:B------:R-:W-:Y:S01]  /*c410*/  FMUL.FTZ R83, R2, R86 ;  /* 0x0000005602537220 */ /* 0x000fe20000410000 */
[----:B------:R-:W-:-:S05]  /*c420*/  FMNMX.FTZ R40, R125, R32, !PT ;  /* 0x000000207d287209 */ /* 0x000fca0007810000 */
[----:B------:R-:W-:Y:S01]  /*c430*/  MUFU.TANH R36, R36 ;  /* 0x0000002400247308 */ /* 0x000fe20000002400 */
[----:B------:R-:W-:-:S01]  /*c440*/  FFMA.FTZ R14, R61, R44, -R12 ;  /* 0x0000002c3d0e7223 */ /* 0x000fc2000001080c */
[--C-:B------:R-:W-:Y:S01]  /*c450*/  FFMA.FTZ R61, R63, R44, -R12.reuse ;  /* 0x0000002c3f3d7223 */ /* 0x100fe2000001080c */
[----:B------:R-:W-:Y:S01]  /*c460*/  FMNMX.FTZ R40, R123, R40, !PT ;  /* 0x000000287b287209 */ /* 0x000fe20007810000 */
[----:B------:R-:W-:Y:S01]  /*c470*/  FMUL.FTZ R87, R2, R87 ;  /* 0x0000005702577220 */ /* 0x000fe20000410000 */
[----:B------:R-:W-:-:S03]  /*c480*/  FFMA.FTZ R63, R27, R44, -R12 ;  /* 0x0000002c1b3f7223 */ /* 0x000fc6000001080c */
[----:B------:R-:W2:Y:S01]  /*c490*/  MUFU.TANH R79, R79 ;  /* 0x0000004f004f7308 */ /* 0x000ea20000002400 */
[----:B------:R-:W-:-:S01]  /*c4a0*/  FFMA.FTZ R67, R67, R44, -R12 ;  /* 0x0000002c43437223 */ /* 0x000fc2000001080c */
[-CC-:B------:R-:W-:Y:S01]  /*c4b0*/  FFMA.FTZ R27, R31, R44.reuse, -R12.reuse ;  /* 0x0000002c1f1b7223 */ /* 0x180fe2000001080c */
[----:B------:R-:W-:-:S01]  /*c4c0*/  FFMA.FTZ R31, R39, R44, -R12 ;  /* 0x0000002c271f7223 */ /* 0x000fc2000001080c */
[----:B0-----:R-:W-:Y:S02]  /*c4d0*/  FSEL R39, R34, -INF , P6 ;  /* 0xff80000022277808 */ /* 0x001fe40003000000 */
[----:B------:R-:W-:Y:S02]  /*c4e0*/  FMNMX.FTZ R40, R121, R40, !PT ;  /* 0x0000002879287209 */ /* 0x000fe40007810000 */
[----:B------:R-:W0:Y:S01]  /*c4f0*/  MUFU.TANH R83, R83 ;  /* 0x0000005300537308 */ /* 0x000e220000002400 */
[----:B------:R-:W-:-:S01]  /*c500*/  FFMA.FTZ R71, R71, R44, -R12 ;  /* 0x0000002c47477223 */ /* 0x000fc2000001080c */
[----:B------:R-:W-:-:S06]  /*c510*/  FMNMX.FTZ R40, R39, R40, !PT ;  /* 0x0000002827287209 */ /* 0x000fcc0007810000 */
[----:B------:R3:W-:Y:S08]  /*c520*/  MUFU.EX2 R20, R67 ;  /* 0x0000004300147308 */ /* 0x0007f00000000800 */
[----:B------:R-:W4:Y:S01]  /*c530*/  MUFU.TANH R87, R87 ;  /* 0x0000005700577308 */ /* 0x000f220000002400 */
[----:B---3--:R-:W-:-:S01]  /*c540*/  FFMA.FTZ R67, R43, R44, -R12 ;  /* 0x0000002c2b437223 */ /* 0x008fc2000001080c */
[----:B-1----:R-:W-:-:S04]  /*c550*/  FSEL R43, R38, -INF , P5 ;  /* 0xff800000262b7808 */ /* 0x002fc80002800000 */
[----:B------:R-:W-:Y:S02]  /*c560*/  FMNMX.FTZ R40, R43, R40, !PT ;  /* 0x000000282b287209 */ /* 0x000fe40007810000 */
[----:B------:R1:W-:Y:S01]  /*c570*/  MUFU.EX2 R24, R71 ;  /* 0x0000004700187308 */ /* 0x0003e20000000800 */
[----:B--2---:R-:W-:Y:S02]  /*c580*/  FSEL R79, R79, -INF , P3 ;  /* 0xff8000004f4f7808 */ /* 0x004fe40001800000 */
[----:B-1----:R-:W-:-:S04]  /*c590*/  FSEL R71, R36, -INF , P4 ;  /* 0xff80000024477808 */ /* 0x002fc80002000000 */
[----:B------:R-:W-:Y:S02]  /*c5a0*/  FMNMX.FTZ R40, R71, R40, !PT ;  /* 0x0000002847287209 */ /* 0x000fe40007810000 */
[----:B0-----:R-:W-:Y:S02]  /*c5b0*/  FSEL R83, R83, -INF , P2 ;  /* 0xff80000053537808 */ /* 0x001fe40001000000 */
[----:B------:R-:W-:Y:S02]  /*c5c0*/  FMNMX.FTZ R40, R79, R40, !PT ;  /* 0x000000284f287209 */ /* 0x000fe40007810000 */
[----:B----4-:R-:W-:Y:S02]  /*c5d0*/  FSEL R87, R87, -INF , P1 ;  /* 0xff80000057577808 */ /* 0x010fe40000800000 */
[----:B------:R-:W-:Y:S01]  /*c5e0*/  FMNMX.FTZ R40, R83, R40, !PT ;  /* 0x0000002853287209 */ /* 0x000fe20007810000 */
[----:B------:R-:W-:-:S03]  /*c5f0*/  FFMA.FTZ R93, R93, R44, -R12 ;  /* 0x0000002c5d5d7223 */ /* 0x000fc6000001080c */
[----:B------:R-:W-:Y:S01]  /*c600*/  FMNMX.FTZ R42, R87, R40, !PT ;  /* 0x00000028572a7209 */ /* 0x000fe20007810000 */
[----:B------:R0:W-:Y:S04]  /*c610*/  MUFU.EX2 R26, R93 ;  /* 0x0000005d001a7308 */ /* 0x0001e80000000800 */
[----:B0-----:R-:W0:Y:S01]  /*c620*/  SHFL.BFLY PT, R93, R42, 0x2, 0x1f ;  /* 0x0c401f002a5d7f89 */ /* 0x001e2200000e0000 */
[----:B------:R-:W-:-:S01]  /*c630*/  FFMA.FTZ R30, R95, R44, -R12 ;  /* 0x0000002c5f1e7223 */ /* 0x000fc2000001080c */
[----:B0-----:R-:W-:-:S05]  /*c640*/  FMNMX.FTZ R50, R42, R93, !PT ;  /* 0x0000005d2a327209 */ /* 0x001fca0007810000 */
[----:B------:R-:W0:Y:S01]  /*c650*/  SHFL.BFLY PT, R95, R50, 0x1, 0x1f ;  /* 0x0c201f00325f7f89 */ /* 0x000e2200000e0000 */
[----:B------:R-:W-:-:S01]  /*c660*/  FFMA.FTZ R3, R3, R44, -R12 ;  /* 0x0000002c03037223 */ /* 0x000fc2000001080c */
[-CC-:B------:R-:W-:Y:S01]  /*c670*/  FFMA.FTZ R8, R8, R44.reuse, -R12.reuse ;  /* 0x0000002c08087223 */ /* 0x180fe2000001080c */
[----:B------:R-:W-:-:S01]  /*c680*/  FFMA.FTZ R99, R99, R44, -R12 ;  /* 0x0000002c63637223 */ /* 0x000fc2000001080c */
[----:B0-----:R-:W-:-:S04]  /*c690*/  FMNMX.FTZ R76, R50, R95, !PT ;  /* 0x0000005f324c7209 */ /* 0x001fc80007810000 */
[C---:B------:R-:W-:Y:S01]  /*c6a0*/  FSETP.NEU.FTZ.AND P1, PT, R76.reuse, -INF , PT ;  /* 0xff8000004c00780b */ /* 0x040fe20003f3d000 */
[----:B------:R-:W-:-:S05]  /*c6b0*/  FFMA.FTZ R56, R76, R44, -8 ;  /* 0xc10000004c387423 */ /* 0x000fca000001002c */
[----:B------:R-:W-:Y:S01]  /*c6c0*/  FSEL R56, R56, RZ, P1 ;  /* 0x000000ff38387208 */ /* 0x000fe20000800000 */
[----:B------:R-:W-:Y:S04]  /*c6d0*/  MUFU.EX2 R3, R3 ;  /* 0x0000000300037308 */ /* 0x000fe80000000800 */
[----:B------:R-:W-:-:S01]  /*c6e0*/  FFMA.FTZ R9, R9, R44, -R56 ;  /* 0x0000002c09097223 */ /* 0x000fc20000010838 */
[-CC-:B------:R-:W-:Y:S01]  /*c6f0*/  FFMA.FTZ R10, R10, R44.reuse, -R56.reuse ;  /* 0x0000002c0a0a7223 */ /* 0x180fe20000010838 */
[----:B------:R-:W-:-:S02]  /*c700*/  FFMA.FTZ R58, R13, R44, -R56 ;  /* 0x0000002c0d3a7223 */ /* 0x000fc40000010838 */
[----:B------:R-:W0:Y:S01]  /*c710*/  MUFU.EX2 R8, R8 ;  /* 0x0000000800087308 */ /* 0x000e220000000800 */
[----:B------:R-:W-:-:S01]  /*c720*/  FFMA.FTZ R15, R15, R44, -R12 ;  /* 0x0000002c0f0f7223 */ /* 0x000fc2000001080c */
[----:B------:R-:W-:-:S06]  /*c730*/  ISETP.NE.AND P0, PT, R89, RZ, PT ;  /* 0x000000ff5900720c */ /* 0x000fcc0003f05270 */
[----:B------:R-:W-:Y:S01]  /*c740*/  MUFU.EX2 R9, R9 ;  /* 0x0000000900097308 */ /* 0x000fe20000000800 */
[----:B------:R-:W-:-:S07]  /*c750*/  FFMA.FTZ R89, R51, R44, -R12 ;  /* 0x0000002c33597223 */ /* 0x000fce000001080c */
[----:B------:R-:W1:Y:S01]  /*c760*/  MUFU.EX2 R10, R10 ;  /* 0x0000000a000a7308 */ /* 0x000e620000000800 */
[----:B------:R-:W-:-:S07]  /*c770*/  FFMA.FTZ R51, R55, R44, -R12 ;  /* 0x0000002c37337223 */ /* 0x000fce000001080c */
[----:B------:R2:W-:Y:S01]  /*c780*/  MUFU.EX2 R28, R99 ;  /* 0x00000063001c7308 */ /* 0x0005e20000000800 */
[----:B------:R-:W-:-:S07]  /*c790*/  FFMA.FTZ R55, R59, R44, -R12 ;  /* 0x0000002c3b377223 */ /* 0x000fce000001080c */
[----:B------:R-:W3:Y:S01]  /*c7a0*/  MUFU.EX2 R14, R14 ;  /* 0x0000000e000e7308 */ /* 0x000ee20000000800 */
[----:B--2---:R-:W-:-:S01]  /*c7b0*/  FFMA.FTZ R99, R11, R44, -R56 ;  /* 0x0000002c0b637223 */ /* 0x004fc20000010838 */
[-C--:B------:R-:W-:Y:S01]  /*c7c0*/  FFMA.FTZ R11, R65, R44.reuse, -R56 ;  /* 0x0000002c410b7223 */ /* 0x080fe20000010838 */
[----:B------:R-:W-:-:S05]  /*c7d0*/  FFMA.FTZ R35, R35, R44, -R12 ;  /* 0x0000002c23237223 */ /* 0x000fca000001080c */
[----:B------:R-:W2:Y:S01]  /*c7e0*/  MUFU.EX2 R58, R58 ;  /* 0x0000003a003a7308 */ /* 0x000ea20000000800 */
[----:B------:R-:W-:-:S01]  /*c7f0*/  FFMA.FTZ R101, R101, R44, -R12 ;  /* 0x0000002c65657223 */ /* 0x000fc2000001080c */
[-CC-:B------:R-:W-:Y:S01]  /*c800*/  FFMA.FTZ R34, R107, R44.reuse, -R12.reuse ;  /* 0x0000002c6b227223 */ /* 0x180fe2000001080c */
[----:B------:R-:W-:-:S01]  /*c810*/  FFMA.FTZ R47, R47, R44, -R12 ;  /* 0x0000002c2f2f7223 */ /* 0x000fc2000001080c */
[-CC-:B------:R-:W-:Y:S01]  /*c820*/  FFMA.FTZ R38, R109, R44.reuse, -R12.reuse ;  /* 0x0000002c6d267223 */ /* 0x180fe2000001080c */
[----:B------:R-:W-:-:S03]  /*c830*/  FFMA.FTZ R36, R111, R44, -R12 ;  /* 0x0000002c6f247223 */ /* 0x000fc6000001080c */
[----:B------:R-:W4:Y:S01]  /*c840*/  MUFU.EX2 R61, R61 ;  /* 0x0000003d003d7308 */ /* 0x000f220000000800 */
[----:B------:R-:W-:-:S01]  /*c850*/  FFMA.FTZ R40, R113, R44, -R12 ;  /* 0x0000002c71287223 */ /* 0x000fc2000001080c */
[-CC-:B------:R-:W-:Y:S01]  /*c860*/  FFMA.FTZ R42, R119, R44.reuse, -R12.reuse ;  /* 0x0000002c772a7223 */ /* 0x180fe2000001080c */
[----:B------:R-:W-:-:S01]  /*c870*/  FFMA.FTZ R59, R117, R44, -R12 ;  /* 0x0000002c753b7223 */ /* 0x000fc2000001080c */
[-CC-:B------:R-:W-:Y:S01]  /*c880*/  FFMA.FTZ R46, R129, R44.reuse, -R12.reuse ;  /* 0x0000002c812e7223 */ /* 0x180fe2000001080c */
[----:B------:R-:W-:-:S01]  /*c890*/  FFMA.FTZ R93, R127, R44, -R12 ;  /* 0x0000002c7f5d7223 */ /* 0x000fc2000001080c */
[-CC-:B------:R-:W-:Y:S01]  /*c8a0*/  FFMA.FTZ R48, R135, R44.reuse, -R12.reuse ;  /* 0x0000002c87307223 */ /* 0x180fe2000001080c */
[----:B------:R-:W-:-:S01]  /*c8b0*/  FFMA.FTZ R133, R133, R44, -R12 ;  /* 0x0000002c85857223 */ /* 0x000fc2000001080c */
[----:B------:R-:W5:Y:S01]  /*c8c0*/  MUFU.EX2 R99, R99 ;  /* 0x0000006300637308 */ /* 0x000f620000000800 */
[----:B------:R-:W-:-:S01]  /*c8d0*/  FFMA.FTZ R50, R131, R44, -R12 ;  /* 0x0000002c83327223 */ /* 0x000fc2000001080c */
[-C--:B------:R-:W-:Y:S01]  /*c8e0*/  FFMA.FTZ R57, R57, R44.reuse, -R12 ;  /* 0x0000002c39397223 */ /* 0x080fe2000001080c */
[----:B------:R-:W-:-:S01]  /*c8f0*/  FFMA.FTZ R12, R25, R44, -R56 ;  /* 0x0000002c190c7223 */ /* 0x000fc20000010838 */
[----:B------:R-:W-:-:S04]  /*c900*/  FFMA.FTZ R60, R69, R44, -R56 ;  /* 0x0000002c453c7223 */ /* 0x000fc80000010838 */
[----:B------:R-:W5:Y:S01]  /*c910*/  MUFU.EX2 R15, R15 ;  /* 0x0000000f000f7308 */ /* 0x000f620000000800 */
[----:B------:R-:W-:-:S01]  /*c920*/  FFMA.FTZ R54, R41, R44, -R56 ;  /* 0x0000002c29367223 */ /* 0x000fc20000010838 */
[----:B0-----:R-:W-:Y:S01]  /*c930*/  FADD.FTZ R41, R3, R8 ;  /* 0x0000000803297221 */ /* 0x001fe20000010000 */
[----:B------:R-:W-:-:S05]  /*c940*/  FFMA.FTZ R68, R53, R44, -R56 ;  /* 0x0000002c35447223 */ /* 0x000fca0000010838 */
[----:B------:R-:W0:Y:S01]  /*c950*/  MUFU.EX2 R11, R11 ;  /* 0x0000000b000b7308 */ /* 0x000e220000000800 */
[----:B-1----:R-:W-:-:S01]  /*c960*/  FADD.FTZ R53, R9, R10 ;  /* 0x0000000a09357221 */ /* 0x002fc20000010000 */
[----:B------:R-:W-:Y:S01]  /*c970*/  FFMA.FTZ R29, R29, R44, -R56 ;  /* 0x0000002c1d1d7223 */ /* 0x000fe20000010838 */
[----:B------:R-:W1:Y:S01]  /*c980*/  S2R R90, SR_TID.X ;  /* 0x00000000005a7919 */ /* 0x000e620000002100 */
[----:B---3--:R-:W-:-:S04]  /*c990*/  FADD.FTZ R70, R14, R41 ;  /* 0x000000290e467221 */ /* 0x008fc80000010000 */
[----:B------:R-:W3:Y:S01]  /*c9a0*/  MUFU.EX2 R12, R12 ;  /* 0x0000000c000c7308 */ /* 0x000ee20000000800 */
[----:B--2---:R-:W-:-:S01]  /*c9b0*/  FADD.FTZ R72, R58, R53 ;  /* 0x000000353a487221 */ /* 0x004fc20000010000 */
[----:B------:R-:W-:Y:S01]  /*c9c0*/  FFMA.FTZ R13, R91, R44, -R56 ;  /* 0x0000002c5b0d7223 */ /* 0x000fe20000010838 */
[----:B----4-:R-:W-:-:S05]  /*c9d0*/  FADD.FTZ R70, R61, R70 ;  /* 0x000000463d467221 */ /* 0x010fca0000010000 */
[----:B------:R-:W2:Y:S01]  /*c9e0*/  MUFU.EX2 R60, R60 ;  /* 0x0000003c003c7308 */ /* 0x000ea20000000800 */
[----:B-----5:R-:W-:-:S01]  /*c9f0*/  FADD.FTZ R72, R99, R72 ;  /* 0x0000004863487221 */ /* 0x020fc20000010000 */
[----:B------:R-:W-:Y:S01]  /*ca00*/  FFMA.FTZ R52, R33, R44, -R56 ;  /* 0x0000002c21347223 */ /* 0x000fe20000010838 */
[----:B------:R-:W-:-:S05]  /*ca10*/  FADD.FTZ R69, R15, R70 ;  /* 0x000000460f457221 */ /* 0x000fca0000010000 */
[----:B------:R-:W4:Y:S01]  /*ca20*/  MUFU.EX2 R63, R63 ;  /* 0x0000003f003f7308 */ /* 0x000f220000000800 */
[----:B------:R-:W-:-:S01]  /*ca30*/  FFMA.FTZ R62, R73, R44, -R56 ;  /* 0x0000002c493e7223 */ /* 0x000fc20000010838 */
[----:B0-----:R-:W-:-:S06]  /*ca40*/  FADD.FTZ R73, R11, R72 ;  /* 0x000000480b497221 */ /* 0x001fcc0000010000 */
[----:B------:R-:W0:Y:S01]  /*ca50*/  MUFU.EX2 R29, R29 ;  /* 0x0000001d001d7308 */ /* 0x000e220000000800 */
[----:B------:R-:W-:-:S01]  /*ca60*/  FADD.FTZ R69, R20, R69 ;  /* 0x0000004514457221 */ /* 0x000fc20000010000 */
[----:B---3--:R-:W-:-:S06]  /*ca70*/  FADD.FTZ R73, R12, R73 ;  /* 0x000000490c497221 */ /* 0x008fcc0000010000 */
[----:B------:R-:W3:Y:S01]  /*ca80*/  MUFU.EX2 R13, R13 ;  /* 0x0000000d000d7308 */ /* 0x000ee20000000800 */
[----:B------:R-:W-:-:S01]  /*ca90*/  FFMA.FTZ R37, R37, R44, -R56 ;  /* 0x0000002c25257223 */ /* 0x000fc20000010838 */
[----:B------:R-:W-:Y:S01]  /*caa0*/  FADD.FTZ R72, R24, R69 ;  /* 0x0000004518487221 */ /* 0x000fe20000010000 */
[----:B--2---:R-:W-:-:S05]  /*cab0*/  FADD.FTZ R74, R60, R73 ;  /* 0x000000493c4a7221 */ /* 0x004fca0000010000 */
[----:B------:R-:W2:Y:S01]  /*cac0*/  MUFU.EX2 R27, R27 ;  /* 0x0000001b001b7308 */ /* 0x000ea20000000800 */
[----:B------:R-:W-:-:S07]  /*cad0*/  FFMA.FTZ R25, R97, R44, -R56 ;  /* 0x0000002c61197223 */ /* 0x000fce0000010838 */
[----:B------:R-:W5:Y:S01]  /*cae0*/  MUFU.EX2 R52, R52 ;  /* 0x0000003400347308 */ /* 0x000f620000000800 */
[----:B----4-:R-:W-:-:S01]  /*caf0*/  FADD.FTZ R69, R63, R72 ;  /* 0x000000483f457221 */ /* 0x010fc20000010000 */
[----:B0-----:R-:W-:-:S06]  /*cb00*/  FADD.FTZ R74, R29, R74 ;  /* 0x0000004a1d4a7221 */ /* 0x001fcc0000010000 */
[----:B------:R-:W0:Y:S01]  /*cb10*/  MUFU.EX2 R30, R30 ;  /* 0x0000001e001e7308 */ /* 0x000e220000000800 */
[----:B------:R-:W-:-:S07]  /*cb20*/  FADD.FTZ R72, R26, R69 ;  /* 0x000000451a487221 */ /* 0x000fce0000010000 */
[----:B------:R-:W4:Y:S01]  /*cb30*/  MUFU.EX2 R62, R62 ;  /* 0x0000003e003e7308 */ /* 0x000f220000000800 */
[----:B------:R-:W-:-:S01]  /*cb40*/  FFMA.FTZ R69, R39, R44, -R56 ;  /* 0x0000002c27457223 */ /* 0x000fc20000010838 */
[----:B---3--:R-:W-:-:S06]  /*cb50*/  FADD.FTZ R39, R13, R74 ;  /* 0x0000004a0d277221 */ /* 0x008fcc0000010000 */
[----:B------:R-:W3:Y:S01]  /*cb60*/  MUFU.EX2 R35, R35 ;  /* 0x0000002300237308 */ /* 0x000ee20000000800 */
[----:B------:R-:W-:-:S07]  /*cb70*/  FFMA.FTZ R65, R75, R44, -R56 ;  /* 0x0000002c4b417223 */ /* 0x000fce0000010838 */
[----:B------:R-:W3:Y:S01]  /*cb80*/  MUFU.EX2 R37, R37 ;  /* 0x0000002500257308 */ /* 0x000ee20000000800 */
[----:B--2---:R-:W-:-:S01]  /*cb90*/  FADD.FTZ R73, R27, R72 ;  /* 0x000000481b497221 */ /* 0x004fc20000010000 */
[----:B-----5:R-:W-:-:S06]  /*cba0*/  FADD.FTZ R39, R52, R39 ;  /* 0x0000002734277221 */ /* 0x020fcc0000010000 */
[----:B------:R-:W2:Y:S01]  /*cbb0*/  MUFU.EX2 R25, R25 ;  /* 0x0000001900197308 */ /* 0x000ea20000000800 */
[----:B------:R-:W-:-:S01]  /*cbc0*/  FFMA.FTZ R66, R103, R44, -R56 ;  /* 0x0000002c67427223 */ /* 0x000fc20000010838 */
[----:B-1----:R-:W-:Y:S01]  /*cbd0*/  LOP3.LUT R90, R90, 0x7f, RZ, 0xc0, !PT ;  /* 0x0000007f5a5a7812 */ /* 0x002fe200078ec0ff */
[----:B0-----:R-:W-:-:S05]  /*cbe0*/  FADD.FTZ R72, R30, R73 ;  /* 0x000000491e487221 */ /* 0x001fca0000010000 */
[----:B------:R-:W0:Y:S01]  /*cbf0*/  MUFU.EX2 R31, R31 ;  /* 0x0000001f001f7308 */ /* 0x000e220000000800 */
[----:B----4-:R-:W-:-:S01]  /*cc00*/  FADD.FTZ R74, R62, R39 ;  /* 0x000000273e4a7221 */ /* 0x010fc20000010000 */
[----:B------:R-:W-:-:S06]  /*cc10*/  FFMA.FTZ R33, R105, R44, -R56 ;  /* 0x0000002c69217223 */ /* 0x000fcc0000010838 */
[----:B------:R-:W1:Y:S01]  /*cc20*/  MUFU.EX2 R54, R54 ;  /* 0x0000003600367308 */ /* 0x000e620000000800 */
[----:B------:R-:W-:Y:S01]  /*cc30*/  ISETP.NE.AND P2, PT, R90, RZ, PT ;  /* 0x000000ff5a00720c */ /* 0x000fe20003f45270 */
[----:B---3--:R-:W-:Y:S01]  /*cc40*/  FADD.FTZ R73, R35, R72 ;  /* 0x0000004823497221 */ /* 0x008fe20000010000 */
[----:B------:R-:W-:-:S05]  /*cc50*/  FADD.FTZ R74, R37, R74 ;  /* 0x0000004a254a7221 */ /* 0x000fca0000010000 */
[----:B------:R-:W3:Y:S01]  /*cc60*/  MUFU.EX2 R32, R101 ;  /* 0x0000006500207308 */ /* 0x000ee20000000800 */
[----:B------:R-:W-:-:S07]  /*cc70*/  FFMA.FTZ R64, R49, R44, -R56 ;  /* 0x0000002c31407223 */ /* 0x000fce0000010838 */
[----:B------:R-:W4:Y:S01]  /*cc80*/  MUFU.EX2 R65, R65 ;  /* 0x0000004100417308 */ /* 0x000f220000000800 */
[----:B------:R-:W-:Y:S01]  /*cc90*/  F2FP.SATFINITE.E4M3.F32.PACK_AB_MERGE_C R148, R61, R14, RZ ;  /* 0x0000000e3d94723e */ /* 0x000fe200048070ff */
[----:B------:R-:W-:-:S06]  /*cca0*/  FADD.FTZ R72, R28, R73 ;  /* 0x000000491c487221 */ /* 0x000fcc0000010000 */
[----:B------:R-:W5:Y:S01]  /*ccb0*/  MUFU.EX2 R67, R67 ;  /* 0x0000004300437308 */ /* 0x000f620000000800 */
[----:B--2---:R-:W-:-:S01]  /*ccc0*/  FADD.FTZ R61, R25, R74 ;  /* 0x0000004a193d7221 */ /* 0x004fc20000010000 */
[----:B------:R-:W-:-:S06]  /*ccd0*/  FFMA.FTZ R49, R77, R44, -R56 ;  /* 0x0000002c4d317223 */ /* 0x000fcc0000010838 */
[----:B------:R-:W2:Y:S01]  /*cce0*/  MUFU.EX2 R66, R66 ;  /* 0x0000004200427308 */ /* 0x000ea20000000800 */
[----:B------:R-:W-:Y:S01]  /*ccf0*/  F2FP.SATFINITE.E4M3.F32.PACK_AB_MERGE_C R150, R63, R24, RZ ;  /* 0x000000183f96723e */ /* 0x000fe200048070ff */
[----:B0-----:R-:W-:Y:S01]  /*cd00*/  FADD.FTZ R73, R31, R72 ;  /* 0x000000481f497221 */ /* 0x001fe20000010000 */
[----:B-1----:R-:W-:-:S05]  /*cd10*/  FADD.FTZ R24, R54, R61 ;  /* 0x0000003d36187221 */ /* 0x002fca0000010000 */
[----:B------:R-:W0:Y:S08]  /*cd20*/  MUFU.EX2 R34, R34 ;  /* 0x0000002200227308 */ /* 0x000e300000000800 */
[----:B------:R-:W1:Y:S01]  /*cd30*/  MUFU.EX2 R33, R33 ;  /* 0x0000002100217308 */ /* 0x000e620000000800 */
[----:B------:R-:W-:Y:S01]  /*cd40*/  @!P2 VIADD R0, R0, 0x19c40 ;  /* 0x00019c400000a836 */ /* 0x000fe20000000000 */
[----:B------:R-:W-:Y:S01]  /*cd50*/  F2FP.SATFINITE.E4M3.F32.PACK_AB_MERGE_C R136, R35, R30, RZ ;  /* 0x0000001e2388723e */ /* 0x000fe200048070ff */
[----:B---3--:R-:W-:-:S05]  /*cd60*/  FADD.FTZ R72, R32, R73 ;  /* 0x0000004920487221 */ /* 0x008fca0000010000 */
[----:B------:R-:W3:Y:S01]  /*cd70*/  MUFU.EX2 R47, R47 ;  /* 0x0000002f002f7308 */ /* 0x000ee20000000800 */
[----:B----4-:R-:W-:-:S01]  /*cd80*/  FADD.FTZ R35, R65, R24 ;  /* 0x0000001841237221 */ /* 0x010fc20000010000 */
[----:B------:R-:W-:-:S06]  /*cd90*/  FFMA.FTZ R41, R81, R44, -R56 ;  /* 0x0000002c51297223 */ /* 0x000fcc0000010838 */
[----:B------:R-:W4:Y:S01]  /*cda0*/  MUFU.EX2 R64, R64 ;  /* 0x0000004000407308 */ /* 0x000f220000000800 */
[C---:B-----5:R-:W-:Y:S01]  /*cdb0*/  F2FP.SATFINITE.E4M3.F32.PACK_AB_MERGE_C R138, R67.reuse, R32, RZ ;  /* 0x00000020438a723e */ /* 0x060fe200048070ff */
[----:B------:R-:W-:Y:S01]  /*cdc0*/  FADD.FTZ R67, R67, R72 ;  /* 0x0000004843437221 */ /* 0x000fe20000010000 */
[----:B------:R-:W-:-:S05]  /*cdd0*/  @!P2 PRMT R53, RZ, 0x654, R0 ;  /* 0x00000654ff35a816 */ /* 0x000fca0000000000 */
[----:B------:R-:W5:Y:S01]  /*cde0*/  MUFU.EX2 R38, R38 ;  /* 0x0000002600267308 */ /* 0x000f620000000800 */
[----:B--2---:R-:W-:-:S01]  /*cdf0*/  FADD.FTZ R30, R66, R35 ;  /* 0x00000023421e7221 */ /* 0x004fc20000010000 */
[----:B------:R-:W-:Y:S01]  /*ce00*/  FFMA.FTZ R115, R115, R44, -R56 ;  /* 0x0000002c73737223 */ /* 0x000fe20000010838 */
[----:B------:R2:W-:Y:S05]  /*ce10*/  @!P2 SYNCS.ARRIVE.TRANS64.RED.A1T0 RZ, [R53+URZ], RZ ;  /* 0x000000ff35ffa9a7 */ /* 0x0005ea000810043f */
[----:B------:R-:W5:Y:S01]  /*ce20*/  MUFU.EX2 R49, R49 ;  /* 0x0000003100317308 */ /* 0x000f620000000800 */
[----:B0-----:R-:W-:-:S01]  /*ce30*/  FADD.FTZ R32, R34, R67 ;  /* 0x0000004322207221 */ /* 0x001fc20000010000 */
[----:B-1----:R-:W-:-:S06]  /*ce40*/  FADD.FTZ R35, R33, R30 ;  /* 0x0000001e21237221 */ /* 0x002fcc0000010000 */
[----:B------:R-:W0:Y:S01]  /*ce50*/  MUFU.EX2 R89, R89 ;  /* 0x0000005900597308 */ /* 0x000e220000000800 */
[----:B--2---:R-:W-:-:S07]  /*ce60*/  FFMA.FTZ R53, R85, R44, -R56 ;  /* 0x0000002c55357223 */ /* 0x004fce0000010838 */
[----:B------:R-:W1:Y:S01]  /*ce70*/  MUFU.EX2 R68, R68 ;  /* 0x0000004400447308 */ /* 0x000e620000000800 */
[----:B------:R-:W-:Y:S01]  /*ce80*/  F2FP.SATFINITE.E4M3.F32.PACK_AB_MERGE_C R137, R37, R62, RZ ;  /* 0x0000003e2589723e */ /* 0x000fe200048070ff */
[----:B------:R-:W-:Y:S01]  /*ce90*/  FFMA.FTZ R70, R125, R44, -R56 ;  /* 0x0000002c7d467223 */ /* 0x000fe20000010838 */
[----:B---3--:R-:W-:-:S05]  /*cea0*/  FADD.FTZ R37, R47, R32 ;  /* 0x000000202f257221 */ /* 0x008fca0000010000 */
[----:B------:R-:W2:Y:S01]  /*ceb0*/  MUFU.EX2 R36, R36 ;  /* 0x0000002400247308 */ /* 0x000ea20000000800 */
[----:B----4-:R-:W-:-:S07]  /*cec0*/  FADD.FTZ R30, R64, R35 ;  /* 0x00000023401e7221 */ /* 0x010fce0000010000 */
[----:B------:R-:W3:Y:S01]  /*ced0*/  MUFU.EX2 R41, R41 ;  /* 0x0000002900297308 */ /* 0x000ee20000000800 */
[----:B------:R-:W-:Y:S01]  /*cee0*/  F2FP.SATFINITE.E4M3.F32.PACK_AB_MERGE_C R148, R8, R3, R148 ;  /* 0x000000030894723e */ /* 0x000fe20004807094 */
[----:B-----5:R-:W-:Y:S01]  /*cef0*/  FADD.FTZ R32, R38, R37 ;  /* 0x0000002526207221 */ /* 0x020fe20000010000 */
[----:B------:R-:W-:-:S05]  /*cf00*/  FADD.FTZ R3, R49, R30 ;  /* 0x0000001e31037221 */ /* 0x000fca0000010000 */
[----:B------:R-:W4:Y:S08]  /*cf10*/  MUFU.EX2 R51, R51 ;  /* 0x0000003300337308 */ /* 0x000f300000000800 */
[----:B------:R-:W5:Y:S01]  /*cf20*/  MUFU.EX2 R0, R115 ;  /* 0x0000007300007308 */ /* 0x000f620000000800 */
[----:B------:R-:W-:-:S01]  /*cf30*/  FFMA.FTZ R123, R123, R44, -R56 ;  /* 0x0000002c7b7b7223 */ /* 0x000fc20000010838 */
[----:B0-----:R-:W-:-:S06]  /*cf40*/  F2FP.SATFINITE.E4M3.F32.PACK_AB_MERGE_C R140, R89, R38, RZ ;  /* 0x00000026598c723e */ /* 0x001fcc00048070ff */
[----:B------:R-:W-:Y:S01]  /*cf50*/  MUFU.EX2 R55, R55 ;  /* 0x0000003700377308 */ /* 0x000fe20000000800 */
[----:B-1----:R-:W-:Y:S01]  /*cf60*/  F2FP.SATFINITE.E4M3.F32.PACK_AB_MERGE_C R141, R68, R49, RZ ;  /* 0x00000031448d723e */ /* 0x002fe200048070ff */
[----:B------:R-:W-:-:S06]  /*cf70*/  FADD.FTZ R89, R89, R32 ;  /* 0x0000002059597221 */ /* 0x000fcc0000010000 */
[----:B------:R-:W0:Y:S01]  /*cf80*/  MUFU.EX2 R40, R40 ;  /* 0x0000002800287308 */ /* 0x000e220000000800 */
[----:B------:R-:W-:-:S07]  /*cf90*/  FADD.FTZ R68, R68, R3 ;  /* 0x0000000344447221 */ /* 0x000fce0000010000 */
[----:B------:R-:W1:Y:S01]  /*cfa0*/  MUFU.EX2 R53, R53 ;  /* 0x0000003500357308 */ /* 0x000e620000000800 */
[----:B------:R-:W-:-:S01]  /*cfb0*/  FFMA.FTZ R121, R121, R44, -R56 ;  /* 0x0000002c79797223 */ /* 0x000fc20000010838 */
[----:B--2---:R-:W-:-:S06]  /*cfc0*/  FADD.FTZ R8, R36, R89 ;  /* 0x0000005924087221 */ /* 0x004fcc0000010000 */
[----:B------:R-:W2:Y:S01]  /*cfd0*/  MUFU.EX2 R70, R70 ;  /* 0x0000004600467308 */ /* 0x000ea20000000800 */
[----:B---3--:R-:W-:-:S01]  /*cfe0*/  FADD.FTZ R3, R41, R68 ;  /* 0x0000004429037221 */ /* 0x008fc20000010000 */
[----:B------:R-:W-:-:S06]  /*cff0*/  F2FP.SATFINITE.E4M3.F32.PACK_AB_MERGE_C R150, R20, R15, R150 ;  /* 0x0000000f1496723e */ /* 0x000fcc0004807096 */
[----:B------:R-:W-:Y:S01]  /*d000*/  MUFU.EX2 R46, R46 ;  /* 0x0000002e002e7308 */ /* 0x000fe20000000800 */
[----:B------:R-:W-:Y:S01]  /*d010*/  F2FP.SATFINITE.E4M3.F32.PACK_AB_MERGE_C R136, R27, R26, R136 ;  /* 0x0000001a1b88723e */ /* 0x000fe20004807088 */
[----:B----4-:R-:W-:-:S06]  /*d020*/  FADD.FTZ R20, R51, R8 ;  /* 0x0000000833147221 */ /* 0x010fcc0000010000 */
[----:B------:R-:W3:Y:S01]  /*d030*/  MUFU.EX2 R93, R93 ;  /* 0x0000005d005d7308 */ /* 0x000ee20000000800 */
[----:B-----5:R-:W-:-:S07]  /*d040*/  FADD.FTZ R26, R0, R3 ;  /* 0x00000003001a7221 */ /* 0x020fce0000010000 */
[----:B------:R-:W4:Y:S08]  /*d050*/  MUFU.EX2 R42, R42 ;  /* 0x0000002a002a7308 */ /* 0x000f300000000800 */
[----:B------:R-:W5:Y:S01]  /*d060*/  MUFU.EX2 R39, R123 ;  /* 0x0000007b00277308 */ /* 0x000f620000000800 */
[----:B------:R-:W-:-:S01]  /*d070*/  FFMA.FTZ R43, R43, R44, -R56 ;  /* 0x0000002c2b2b7223 */ /* 0x000fc20000010838 */
[----:B0-----:R-:W-:-:S06]  /*d080*/  F2FP.SATFINITE.E4M3.F32.PACK_AB_MERGE_C R142, R40, R55, RZ ;  /* 0x00000037288e723e */ /* 0x001fcc00048070ff */
[----:B------:R-:W-:Y:S01]  /*d090*/  MUFU.EX2 R59, R59 ;  /* 0x0000003b003b7308 */ /* 0x000fe20000000800 */
[----:B------:R-:W-:-:S01]  /*d0a0*/  FADD.FTZ R55, R55, R20 ;  /* 0x0000001437377221 */ /* 0x000fc20000010000 */
[----:B-1----:R-:W-:-:S06]  /*d0b0*/  FADD.FTZ R3, R53, R26 ;  /* 0x0000001a35037221 */ /* 0x002fcc0000010000 */
[----:B------:R-:W0:Y:S01]  /*d0c0*/  MUFU.EX2 R14, R121 ;  /* 0x00000079000e7308 */ /* 0x000e220000000800 */
[----:B------:R-:W-:-:S01]  /*d0d0*/  FFMA.FTZ R71, R71, R44, -R56 ;  /* 0x0000002c47477223 */ /* 0x000fc20000010838 */
[----:B------:R-:W-:Y:S01]  /*d0e0*/  F2FP.SATFINITE.E4M3.F32.PACK_AB_MERGE_C R151, R29, R60, RZ ;  /* 0x0000003c1d97723e */ /* 0x000fe200048070ff */
[----:B------:R-:W-:-:S01]  /*d0f0*/  FADD.FTZ R55, R40, R55 ;  /* 0x0000003728377221 */ /* 0x000fc20000010000 */
[----:B--2---:R-:W-:-:S04]  /*d100*/  F2FP.SATFINITE.E4M3.F32.PACK_AB_MERGE_C R143, R70, R53, RZ ;  /* 0x00000035468f723e */ /* 0x004fc800048070ff */
[----:B------:R-:W1:Y:S01]  /*d110*/  MUFU.EX2 R24, R69 ;  /* 0x0000004500187308 */ /* 0x000e620000000800 */
[----:B------:R-:W-:-:S01]  /*d120*/  FADD.FTZ R70, R70, R3 ;  /* 0x0000000346467221 */ /* 0x000fc20000010000 */
[----:B------:R-:W-:Y:S01]  /*d130*/  FFMA.FTZ R79, R79, R44, -R56 ;  /* 0x0000002c4f4f7223 */ /* 0x000fe20000010838 */
[----:B---3--:R-:W-:-:S05]  /*d140*/  F2FP.SATFINITE.E4M3.F32.PACK_AB_MERGE_C R144, R93, R46, RZ ;  /* 0x0000002e5d90723e */ /* 0x008fca00048070ff */
[----:B------:R-:W2:Y:S01]  /*d150*/  MUFU.EX2 R29, R43 ;  /* 0x0000002b001d7308 */ /* 0x000ea20000000800 */
[----:B------:R-:W-:-:S01]  /*d160*/  FFMA.FTZ R83, R83, R44, -R56 ;  /* 0x0000002c53537223 */ /* 0x000fc20000010838 */
[----:B----4-:R-:W-:Y:S01]  /*d170*/  FADD.FTZ R20, R42, R55 ;  /* 0x000000372a147221 */ /* 0x010fe20000010000 */
[----:B-----5:R-:W-:-:S01]  /*d180*/  FADD.FTZ R3, R39, R70 ;  /* 0x0000004627037221 */ /* 0x020fc20000010000 */
[----:B------:R-:W-:-:S04]  /*d190*/  FFMA.FTZ R56, R87, R44, -R56 ;  /* 0x0000002c57387223 */ /* 0x000fc80000010838 */
[----:B------:R-:W-:Y:S01]  /*d1a0*/  MUFU.EX2 R50, R50 ;  /* 0x0000003200327308 */ /* 0x000fe20000000800 */
[----:B------:R-:W-:Y:S01]  /*d1b0*/  F2FP.SATFINITE.E4M3.F32.PACK_AB_MERGE_C R149, R99, R58, RZ ;  /* 0x0000003a6395723e */ /* 0x000fe200048070ff */
[----:B0-----:R-:W-:Y:S01]  /*d1c0*/  FADD.FTZ R3, R14, R3 ;  /* 0x000000030e037221 */ /* 0x001fe20000010000 */
[----:B------:R-:W-:-:S05]  /*d1d0*/  F2FP.SATFINITE.E4M3.F32.PACK_AB_MERGE_C R144, R59, R42, R144 ;  /* 0x0000002a3b90723e */ /* 0x000fca0004807090 */
[----:B------:R-:W-:Y:S01]  /*d1e0*/  MUFU.EX2 R57, R57 ;  /* 0x0000003900397308 */ /* 0x000fe20000000800 */
[----:B------:R-:W-:-:S07]  /*d1f0*/  FADD.FTZ R59, R59, R20 ;  /* 0x000000143b3b7221 */ /* 0x000fce0000010000 */
[----:B------:R-:W0:Y:S08]  /*d200*/  MUFU.EX2 R48, R48 ;  /* 0x0000003000307308 */ /* 0x000e300000000800 */
[----:B------:R-:W3:Y:S01]  /*d210*/  MUFU.EX2 R71, R71 ;  /* 0x0000004700477308 */ /* 0x000ee20000000800 */
[----:B------:R-:W-:Y:S01]  /*d220*/  F2FP.SATFINITE.E4M3.F32.PACK_AB_MERGE_C R149, R10, R9, R149 ;  /* 0x000000090a95723e */ /* 0x000fe20004807095 */
[----:B------:R-:W-:-:S06]  /*d230*/  FADD.FTZ R46, R46, R59 ;  /* 0x0000003b2e2e7221 */ /* 0x000fcc0000010000 */
[----:B------:R-:W4:Y:S01]  /*d240*/  MUFU.EX2 R95, R133 ;  /* 0x00000085005f7308 */ /* 0x000f220000000800 */
[----:B-1----:R-:W-:-:S07]  /*d250*/  FADD.FTZ R10, R24, R3 ;  /* 0x00000003180a7221 */ /* 0x002fce0000010000 */
[----:B------:R-:W1:Y:S01]  /*d260*/  MUFU.EX2 R8, R79 ;  /* 0x0000004f00087308 */ /* 0x000e620000000800 */
[----:B------:R-:W-:-:S01]  /*d270*/  FADD.FTZ R93, R93, R46 ;  /* 0x0000002e5d5d7221 */ /* 0x000fc20000010000 */
[----:B--2---:R-:W-:-:S06]  /*d280*/  FADD.FTZ R10, R29, R10 ;  /* 0x0000000a1d0a7221 */ /* 0x004fcc0000010000 */
[----:B------:R-:W2:Y:S01]  /*d290*/  MUFU.EX2 R83, R83 ;  /* 0x0000005300537308 */ /* 0x000ea20000000800 */
[----:B------:R-:W-:-:S07]  /*d2a0*/  ISETP.GE.AND P1, PT, R88, 0x81, PT ;  /* 0x000000815800780c */ /* 0x000fce0003f26270 */
[----:B------:R-:W5:Y:S01]  /*d2b0*/  MUFU.EX2 R56, R56 ;  /* 0x0000003800387308 */ /* 0x000f620000000800 */
[----:B------:R-:W-:Y:S01]  /*d2c0*/  F2FP.SATFINITE.E4M3.F32.PACK_AB_MERGE_C R151, R12, R11, R151 ;  /* 0x0000000b0c97723e */ /* 0x000fe20004807097 */
[----:B0-----:R-:W-:Y:S01]  /*d2d0*/  FADD.FTZ R12, R48, R93 ;  /* 0x0000005d300c7221 */ /* 0x001fe20000010000 */
[----:B------:R-:W-:Y:S01]  /*d2e0*/  F2FP.SATFINITE.E4M3.F32.PACK_AB_MERGE_C R9, R57, R50, RZ ;  /* 0x000000323909723e */ /* 0x000fe200048070ff */
[----:B---3--:R-:W-:Y:S01]  /*d2f0*/  FADD.FTZ R3, R71, R10 ;  /* 0x0000000a47037221 */ /* 0x008fe20000010000 */
[----:B------:R-:W-:Y:S02]  /*d300*/  F2FP.SATFINITE.E4M3.F32.PACK_AB_MERGE_C R143, R0, R41, R143 ;  /* 0x00000029008f723e */ /* 0x000fe4000480708f */
[C---:B----4-:R-:W-:Y:S01]  /*d310*/  F2FP.SATFINITE.E4M3.F32.PACK_AB_MERGE_C R146, R95.reuse, R48, R9 ;  /* 0x000000305f92723e */ /* 0x050fe20004807009 */
[----:B------:R-:W-:-:S01]  /*d320*/  FADD.FTZ R95, R95, R12 ;  /* 0x0000000c5f5f7221 */ /* 0x000fc20000010000 */
[----:B-1----:R-:W-:Y:S01]  /*d330*/  FADD.FTZ R0, R8, R3 ;  /* 0x0000000308007221 */ /* 0x002fe20000010000 */
[----:B------:R-:W-:Y:S01]  /*d340*/  IMAD.MOV.U32 R135, RZ, RZ, RZ ;  /* 0x000000ffff877224 */ /* 0x000fe200078e00ff */
[----:B------:R-:W-:Y:S01]  /*d350*/  F2FP.SATFINITE.E4M3.F32.PACK_AB_MERGE_C R139, R66, R65, RZ ;  /* 0x00000041428b723e */ /* 0x000fe200048070ff */
[----:B------:R-:W-:-:S01]  /*d360*/  FADD.FTZ R50, R50, R95 ;  /* 0x0000005f32327221 */ /* 0x000fc20000010000 */
[----:B------:R-:W-:Y:S01]  /*d370*/  F2FP.SATFINITE.E4M3.F32.PACK_AB_MERGE_C R24, R29, R24, RZ ;  /* 0x000000181d18723e */ /* 0x000fe200048070ff */
[----:B--2---:R-:W-:-:S01]  /*d380*/  FADD.FTZ R3, R83, R0 ;  /* 0x0000000053037221 */ /* 0x004fc20000010000 */
[----:B------:R-:W-:Y:S01]  /*d390*/  BSSY B0, `(.L_x_399) ;  /* 0x00002ae000007945 */ /* 0x000fe20003800000 */
[C---:B-----5:R-:W-:Y:S01]  /*d3a0*/  F2FP.SATFINITE.E4M3.F32.PACK_AB_MERGE_C R9, R56.reuse, R83, RZ ;  /* 0x000000533809723e */ /* 0x060fe200048070ff */
[----:B------:R-:W-:Y:S01]  /*d3b0*/  FADD.FTZ R0, R57, R50 ;  /* 0x0000003239007221 */ /* 0x000fe20000010000 */
[----:B------:R-:W-:Y:S01]  /*d3c0*/  F2FP.SATFINITE.E4M3.F32.PACK_AB_MERGE_C R138, R31, R28, R138 ;  /* 0x0000001c1f8a723e */ /* 0x000fe2000480708a */
[----:B------:R-:W-:Y:S01]  /*d3d0*/  FADD.FTZ R3, R56, R3 ;  /* 0x0000000338037221 */ /* 0x000fe20000010000 */
[----:B------:R-:W-:Y:S01]  /*d3e0*/  F2FP.SATFINITE.E4M3.F32.PACK_AB_MERGE_C R140, R47, R34, R140 ;  /* 0x000000222f8c723e */ /* 0x000fe2000480708c */
[--C-:B------:R-:W-:Y:S01]  /*d3f0*/  IMAD.MOV.U32 R134, RZ, RZ, R135.reuse ;  /* 0x000000ffff867224 */ /* 0x100fe200078e0087 */
[----:B------:R-:W-:Y:S01]  /*d400*/  F2FP.SATFINITE.E4M3.F32.PACK_AB_MERGE_C R142, R51, R36, R142 ;  /* 0x00000024338e723e */ /* 0x000fe2000480708e */
[----:B------:R-:W-:Y:S01]  /*d410*/  IMAD.MOV.U32 R133, RZ, RZ, R135 ;  /* 0x000000ffff857224 */ /* 0x000fe200078e0087 */
[----:B------:R-:W-:Y:S01]  /*d420*/  F2FP.SATFINITE.E4M3.F32.PACK_AB_MERGE_C R137, R52, R13, R137 ;  /* 0x0000000d3489723e */ /* 0x000fe20004807089 */
[----:B------:R-:W-:Y:S01]  /*d430*/  IMAD.MOV.U32 R131, RZ, RZ, R135 ;  /* 0x000000ffff837224 */ /* 0x000fe200078e0087 */
[----:B------:R-:W-:Y:S01]  /*d440*/  F2FP.SATFINITE.E4M3.F32.PACK_AB_MERGE_C R139, R54, R25, R139 ;  /* 0x00000019368b723e */ /* 0x000fe2000480708b */
[----:B------:R-:W-:Y:S01]  /*d450*/  IMAD.MOV.U32 R130, RZ, RZ, R135 ;  /* 0x000000ffff827224 */ /* 0x000fe200078e0087 */
[----:B------:R-:W-:Y:S01]  /*d460*/  F2FP.SATFINITE.E4M3.F32.PACK_AB_MERGE_C R141, R64, R33, R141 ;  /* 0x00000021408d723e */ /* 0x000fe2000480708d */
[--C-:B------:R-:W-:Y:S01]  /*d470*/  IMAD.MOV.U32 R129, RZ, RZ, R135.reuse ;  /* 0x000000ffff817224 */ /* 0x100fe200078e0087 */
[----:B------:R-:W-:Y:S01]  /*d480*/  F2FP.SATFINITE.E4M3.F32.PACK_AB_MERGE_C R145, R14, R39, R24 ;  /* 0x000000270e91723e */ /* 0x000fe20004807018 */
[----:B------:R-:W-:Y:S01]  /*d490*/  IMAD.MOV.U32 R128, RZ, RZ, R135 ;  /* 0x000000ffff807224 */ /* 0x000fe200078e0087 */
[----:B------:R-:W-:Y:S01]  /*d4a0*/  F2FP.SATFINITE.E4M3.F32.PACK_AB_MERGE_C R147, R8, R71, R9 ;  /* 0x000000470893723e */ /* 0x000fe20004807009 */
[--C-:B------:R-:W-:Y:S01]  /*d4b0*/  IMAD.MOV.U32 R127, RZ, RZ, R135.reuse ;  /* 0x000000ffff7f7224 */ /* 0x100fe200078e0087 */
[-C--:B------:R-:W-:Y:S01]  /*d4c0*/  MOV R132, R135.reuse ;  /* 0x0000008700847202 */ /* 0x080fe20000000f00 */
[--C-:B------:R-:W-:Y:S01]  /*d4d0*/  IMAD.MOV.U32 R126, RZ, RZ, R135.reuse ;  /* 0x000000ffff7e7224 */ /* 0x100fe200078e0087 */
[-C--:B------:R-:W-:Y:S01]  /*d4e0*/  MOV R121, R135.reuse ;  /* 0x0000008700797202 */ /* 0x080fe20000000f00 */
[--C-:B------:R-:W-:Y:S01]  /*d4f0*/  IMAD.MOV.U32 R125, RZ, RZ, R135.reuse ;  /* 0x000000ffff7d7224 */ /* 0x100fe200078e0087 */
[-C--:B------:R-:W-:Y:S01]  /*d500*/  MOV R110, R135.reuse ;  /* 0x00000087006e7202 */ /* 0x080fe20000000f00 */
        /* <DEDUP_REMOVED lines=34> */
[----:B------:R-:W-:Y:S01]  /*d730*/  IMAD.MOV.U32 R89, RZ, RZ, R135 ;  /* 0x000000ffff597224 */ /* 0x000fe200078e0087 */
[----:B------:R-:W-:Y:S06]  /*d740*/  @!P1 BRA `(.L_x_400) ;  /* 0x0000002400c89947 */ /* 0x000fec0003800000 */
[----:B------:R-:W2:Y:S01]  /*d750*/  LDL.LU R80, [R1+0xc] ;  /* 0x00000c0001507983 */ /* 0x000ea20000300800 */
[----:B------:R-:W-:Y:S01]  /*d760*/  IMAD.MOV.U32 R13, RZ, RZ, R76 ;  /* 0x000000ffff0d7224 */ /* 0x000fe200078e004c */
[----:B------:R-:W-:Y:S01]  /*d770*/  CS2R R134, SRZ ;  /* 0x0000000000867805 */ /* 0x000fe2000001ff00 */
[----:B------:R-:W-:Y:S01]  /*d780*/  IMAD.MOV.U32 R14, RZ, RZ, R45 ;  /* 0x000000ffff0e7224 */ /* 0x000fe200078e002d */
[----:B------:R-:W-:Y:S01]  /*d790*/  CS2R R132, SRZ ;  /* 0x0000000000847805 */ /* 0x000fe2000001ff00 */
[----:B------:R-:W-:Y:S01]  /*d7a0*/  IMAD.MOV.U32 R9, RZ, RZ, R155 ;  /* 0x000000ffff097224 */ /* 0x000fe200078e009b */
[----:B------:R-:W-:Y:S01]  /*d7b0*/  CS2R R130, SRZ ;  /* 0x0000000000827805 */ /* 0x000fe2000001ff00 */
[----:B------:R-:W-:Y:S01]  /*d7c0*/  IMAD.MOV.U32 R8, RZ, RZ, R154 ;  /* 0x000000ffff087224 */ /* 0x000fe200078e009a */
        /* <DEDUP_REMOVED lines=20> */
[----:B------:R-:W-:Y:S01]  /*d910*/  CS2R R88, SRZ ;  /* 0x0000000000587805 */ /* 0x000fe2000001ff00 */
[----:B--2---:R-:W-:-:S07]  /*d920*/  VIADD R12, R80, 0xfffffffe ;  /* 0xfffffffe500c7836 */ /* 0x004fce0000000000 */
.L_x_412:
[----:B------:R-:W-:-:S04]  /*d930*/  ISETP.NE.AND P1, PT, R8, 0x1, PT ;  /* 0x000000010800780c */ /* 0x000fc80003f25270 */
[----:B------:R-:W-:-:S04]  /*d940*/  SEL R10, RZ, 0x1, P1 ;  /* 0x00000001ff0a7807 */ /* 0x000fc80000800000 */
[----:B------:R-:W-:Y:S01]  /*d950*/  LOP3.LUT R155, R9, R10, RZ, 0x3c, !PT ;  /* 0x0000000a099b7212 */ /* 0x000fe200078e3cff */
[----:B0-----:R-:W-:Y:S06]  /*d960*/  @!P0 BRA `(.L_x_401) ;  /* 0x0000000000048947 */ /* 0x001fec0003800000 */
[----:B------:R-:W-:Y:S01]  /*d970*/  BPT.TRAP 0x1 ;  /* 0x000000040000795c */ /* 0x000fe20000300000 */
.L_x_401:
[----:B------:R-:W-:Y:S01]  /*d980*/  VIADD R154, R8, 0x1 ;  /* 0x00000001089a7836 */ /* 0x000fe20000000000 */
[----:B------:R-:W-:-:S04]  /*d990*/  SHF.L.U32 R10, R155, 0x1f, RZ ;  /* 0x0000001f9b0a7819 */ /* 0x000fc800000006ff */
[----:B------:R-:W-:-:S04]  /*d9a0*/  ISETP.NE.AND P1, PT, R154, 0x2, PT ;  /* 0x000000029a00780c */ /* 0x000fc80003f25270 */
[----:B------:R-:W-:-:S05]  /*d9b0*/  SEL R154, R154, RZ, P1 ;  /* 0x000000ff9a9a7207 */ /* 0x000fca0000800000 */
[----:B------:R-:W-:-:S04]  /*d9c0*/  IMAD R15, R154, 0x8, R16 ;  /* 0x000000089a0f7824 */ /* 0x000fc800078e0210 */
[----:B------:R0:W1:Y:S01]  /*d9d0*/  SYNCS.PHASECHK.TRANS64.TRYWAIT P1, [R15+URZ+0x19c30], R10 ;  /* 0x019c300a0f0075a7 */ /* 0x000062000802017f */
[----:B------:R-:W-:Y:S05]  /*d9e0*/  @!P0 BRA `(.L_x_402) ;  /* 0x0000000000048947 */ /* 0x000fea0003800000 */
[----:B------:R-:W-:Y:S01]  /*d9f0*/  BPT.TRAP 0x1 ;  /* 0x000000040000795c */ /* 0x000fe20000300000 */
.L_x_402:
[----:B------:R-:W-:Y:S01]  /*da00*/  BSSY B1, `(.L_x_403) ;  /* 0x0000006000017945 */ /* 0x000fe20003800000 */
[----:B------:R-:W-:Y:S02]  /*da10*/  IMAD R24, R154, 0x300, R21 ;  /* 0x000003009a187824 */ /* 0x000fe400078e0215 */
[----:B------:R-:W-:Y:S01]  /*da20*/  IMAD.MOV.U32 R25, RZ, RZ, -0x3ffffff0 ;  /* 0xc0000010ff197424 */ /* 0x000fe200078e00ff */
[----:B-1----:R-:W-:Y:S06]  /*da30*/  @P1 BRA `(.L_x_404) ;  /* 0x0000000000081947 */ /* 0x002fec0003800000 */
[----:B------:R-:W1:Y:S02]  /*da40*/  SYNCS.PHASECHK.TRANS64.TRYWAIT P1, [R15+URZ+0x19c30], R10 ;  /* 0x019c300a0f0075a7 */ /* 0x000e64000802017f */
[----:B-1----:R-:W-:Y:S05]  /*da50*/  @!P1 BRA `(.L_x_405) ;  /* 0x000000bc00289947 */ /* 0x002fea0003800000 */
.L_x_404:
[----:B------:R-:W-:Y:S05]  /*da60*/  BSYNC B1 ;  /* 0x0000000000017941 */ /* 0x000fea0003800000 */
.L_x_403:
[C---:B01----:R-:W-:Y:S01]  /*da70*/  VIADD R10, R24.reuse, 0x100 ;  /* 0x00000100180a7836 */ /* 0x043fe20000000000 */
[----:B------:R-:W-:Y:S02]  /*da80*/  MOV R11, 0xc0000010 ;  /* 0xc0000010000b7802 */ /* 0x000fe40000000f00 */
[C---:B------:R-:W-:Y:S01]  /*da90*/  R2UR UR6, R24.reuse ;  /* 0x00000000180672ca */ /* 0x040fe200000e0000 */
[----:B------:R-:W-:Y:S01]  /*daa0*/  VIADD R24, R24, 0x200 ;  /* 0x0000020018187836 */ /* 0x000fe20000000000 */
[----:B------:R-:W-:Y:S02]  /*dab0*/  R2UR UR10, R10 ;  /* 0x000000000a0a72ca */ /* 0x000fe400000e0000 */
[----:B------:R-:W-:Y:S02]  /*dac0*/  R2UR UR11, R11 ;  /* 0x000000000b0b72ca */ /* 0x000fe400000e0000 */
[----:B------:R-:W2:Y:S01]  /*dad0*/  LDL.64 R10, [R1] ;  /* 0x00000000010a7983 */ /* 0x000ea20000100a00 */
[----:B------:R-:W-:Y:S01]  /*dae0*/  R2UR UR7, R25 ;  /* 0x00000000190772ca */ /* 0x000fe200000e0000 */
[----:B------:R-:W-:Y:S01]  /*daf0*/  IMAD.MOV.U32 R25, RZ, RZ, -0x3ffffff0 ;  /* 0xc0000010ff197424 */ /* 0x000fe200078e00ff */
[----:B------:R-:W-:-:S02]  /*db00*/  R2UR UR4, R4 ;  /* 0x00000000040472ca */ /* 0x000fc400000e0000 */
[----:B------:R-:W-:Y:S02]  /*db10*/  R2UR UR5, R5 ;  /* 0x00000000050572ca */ /* 0x000fe400000e0000 */
[----:B------:R-:W-:Y:S02]  /*db20*/  R2UR UR14, R24 ;  /* 0x00000000180e72ca */ /* 0x000fe400000e0000 */
[----:B------:R-:W-:Y:S02]  /*db30*/  R2UR UR15, R25 ;  /* 0x00000000190f72ca */ /* 0x000fe400000e0000 */
[----:B------:R-:W-:-:S07]  /*db40*/  WARPGROUP.ARRIVE ;  /* 0x00000000000079c5 */ /* 0x000fce0000000000 */
[----:B------:R-:W-:Y:S01]  /*db50*/  QGMMA.64x128x32.F32.E4M3.E4M3 R24, gdesc[UR4], RZ, !UPT, gsb0 ;  /* 0x01e00000041879f3 */ /* 0x000fe2000c0008ff */
[----:B------:R-:W-:Y:S02]  /*db60*/  R2UR UR12, R6 ;  /* 0x00000000060c72ca */ /* 0x000fe400000e0000 */
[----:B------:R-:W-:Y:S01]  /*db70*/  R2UR UR13, R7 ;  /* 0x00000000070d72ca */ /* 0x000fe200000e0000 */
[----:B------:R-:W-:Y:S02]  /*db80*/  WARPGROUP.DEPBAR.LE gsb0, 0x0 ;  /* 0x00008000000079c5 */ /* 0x000fe40000010000 */
[----:B------:R-:W-:Y:S01]  /*db90*/  WARPGROUP.ARRIVE ;  /* 0x00000000000079c5 */ /* 0x000fe20000000000 */
[----:B--2---:R-:W-:Y:S02]  /*dba0*/  R2UR UR8, R10 ;  /* 0x000000000a0872ca */ /* 0x004fe400000e0000 */
[----:B------:R-:W-:-:S13]  /*dbb0*/  R2UR UR9, R11 ;  /* 0x000000000b0972ca */ /* 0x000fda00000e0000 */
[----:B------:R-:W-:Y:S03]  /*dbc0*/  QGMMA.64x128x32.F32.E4M3.E4M3 R24, gdesc[UR8], R24, gsb0 ;  /* 0x01e00000081879f3 */ /* 0x000fe60008000818 */
[----:B------:R-:W-:Y:S02]  /*dbd0*/  WARPGROUP.DEPBAR.LE gsb0, 0x0 ;  /* 0x00008000000079c5 */ /* 0x000fe40000010000 */
[----:B------:R-:W-:-:S07]  /*dbe0*/  WARPGROUP.ARRIVE ;  /* 0x00000000000079c5 */ /* 0x000fce0000000000 */
[----:B------:R-:W-:Y:S03]  /*dbf0*/  QGMMA.64x128x32.F32.E4M3.E4M3 R24, gdesc[UR12], R24, gsb0 ;  /* 0x01e000000c1879f3 */ /* 0x000fe60008000818 */
[----:B------:R-:W-:Y:S02]  /*dc00*/  WARPGROUP.DEPBAR.LE gsb0, 0x0 ;  /* 0x00008000000079c5 */ /* 0x000fe40000010000 */
[----:B------:R-:W-:Y:S05]  /*dc10*/  @!P0 BRA `(.L_x_406) ;  /* 0x0000000000048947 */ /* 0x000fea0003800000 */
[----:B------:R-:W-:Y:S01]  /*dc20*/  BPT.TRAP 0x1 ;  /* 0x000000040000795c */ /* 0x000fe20000300000 */
.L_x_406:
[----:B------:R-:W-:Y:S01]  /*dc30*/  SHF.L.U32 R9, R9, 0x1f, RZ ;  /* 0x0000001f09097819 */ /* 0x000fe200000006ff */
[----:B------:R-:W-:-:S04]  /*dc40*/  IMAD R20, R8, 0x8, R16 ;  /* 0x0000000808147824 */ /* 0x000fc800078e0210 */
[----:B------:R0:W1:Y:S01]  /*dc50*/  SYNCS.PHASECHK.TRANS64.TRYWAIT P1, [R20+URZ+0x19c50], R9 ;  /* 0x019c5009140075a7 */ /* 0x000062000802017f */
[----:B------:R-:W-:Y:S05]  /*dc60*/  @!P0 BRA `(.L_x_407) ;  /* 0x0000000000048947 */ /* 0x000fea0003800000 */
[----:B------:R-:W-:Y:S01]  /*dc70*/  BPT.TRAP 0x1 ;  /* 0x000000040000795c */ /* 0x000fe20000300000 */
.L_x_407:
[----:B------:R-:W-:Y:S04]  /*dc80*/  BSSY B1, `(.L_x_408) ;  /* 0x0000004000017945 */ /* 0x000fe80003800000 */
[----:B-1----:R-:W-:Y:S05]  /*dc90*/  @P1 BRA `(.L_x_409) ;  /* 0x0000000000081947 */ /* 0x002fea0003800000 */
[----:B------:R-:W1:Y:S02]  /*dca0*/  SYNCS.PHASECHK.TRANS64.TRYWAIT P1, [R20+URZ+0x19c50], R9 ;  /* 0x019c5009140075a7 */ /* 0x000e64000802017f */
[----:B-1----:R-:W-:Y:S05]  /*dcb0*/  @!P1 BRA `(.L_x_410) ;  /* 0x000000b800a49947 */ /* 0x002fea0003800000 */
.L_x_409:
[----:B------:R-:W-:Y:S05]  /*dcc0*/  BSYNC B1 ;  /* 0x0000000000017941 */ /* 0x000fea0003800000 */
.L_x_408:
[----:B01----:R-:W-:Y:S01]  /*dcd0*/  VIADD R9, R16, 0x3000 ;  /* 0x0000300010097836 */ /* 0x003fe20000000000 */
[----:B------:R-:W-:Y:S01]  /*dce0*/  WARPGROUP.ARRIVE ;  /* 0x00000000000079c5 */ /* 0x000fe20000000000 */
[----:B------:R-:W-:Y:S02]  /*dcf0*/  IMAD.MOV.U32 R11, RZ, RZ, 0x40000040 ;  /* 0x40000040ff0b7424 */ /* 0x000fe400078e00ff */
[C---:B------:R-:W-:Y:S01]  /*dd00*/  FMUL.FTZ R77, R2.reuse, R77 ;  /* 0x0000004d024d7220 */ /* 0x040fe20000410000 */
[C---:B------:R-:W-:Y:S01]  /*dd10*/  FMUL.FTZ R78, R2.reuse, R78 ;  /* 0x0000004e024e7220 */ /* 0x040fe20000410000 */
[----:B------:R-:W-:Y:S01]  /*dd20*/  SHF.R.U32.HI R9, RZ, 0x4, R9 ;  /* 0x00000004ff097819 */ /* 0x000fe20000011609 */
[C---:B------:R-:W-:Y:S01]  /*dd30*/  FMUL.FTZ R79, R2.reuse, R79 ;  /* 0x0000004f024f7220 */ /* 0x040fe20000410000 */
[C---:B------:R-:W-:Y:S01]  /*dd40*/  FMUL.FTZ R80, R2.reuse, R80 ;  /* 0x0000005002507220 */ /* 0x040fe20000410000 */
[C---:B------:R-:W-:Y:S01]  /*dd50*/  FMUL.FTZ R81, R2.reuse, R81 ;  /* 0x0000005102517220 */ /* 0x040fe20000410000 */
[----:B------:R-:W-:Y:S01]  /*dd60*/  LOP3.LUT R9, R9, 0x3fff, RZ, 0xc0, !PT ;  /* 0x00003fff09097812 */ /* 0x000fe200078ec0ff */
[----:B------:R-:W-:Y:S01]  /*dd70*/  MUFU.TANH R77, R77 ;  /* 0x0000004d004d7308 */ /* 0x000fe20000002400 */
[C---:B------:R-:W-:Y:S01]  /*dd80*/  FMUL.FTZ R82, R2.reuse, R82 ;  /* 0x0000005202527220 */ /* 0x040fe20000410000 */
[C---:B------:R-:W-:Y:S01]  /*dd90*/  FMUL.FTZ R83, R2.reuse, R83 ;  /* 0x0000005302537220 */ /* 0x040fe20000410000 */
[----:B------:R-:W-:Y:S01]  /*dda0*/  LOP3.LUT R9, R9, 0x10000, RZ, 0xfc, !PT ;  /* 0x0001000009097812 */ /* 0x000fe200078efcff */
[C---:B------:R-:W-:Y:S01]  /*ddb0*/  FMUL.FTZ R84, R2.reuse, R84 ;  /* 0x0000005402547220 */ /* 0x040fe20000410000 */
[C---:B------:R-:W-:Y:S01]  /*ddc0*/  FMUL.FTZ R85, R2.reuse, R85 ;  /* 0x0000005502557220 */ /* 0x040fe20000410000 */
[C---:B------:R-:W-:Y:S01]  /*ddd0*/  FMUL.FTZ R86, R2.reuse, R86 ;  /* 0x0000005602567220 */ /* 0x040fe20000410000 */
[----:B------:R-:W-:Y:S01]  /*dde0*/  FMUL.FTZ R87, R2, R87 ;  /* 0x0000005702577220 */ /* 0x000fe20000410000 */
[----:B------:R-:W-:Y:S01]  /*ddf0*/  IMAD R8, R8, 0x300, R9 ;  /* 0x0000030008087824 */ /* 0x000fe200078e0209 */
[----:B------:R-:W-:Y:S01]  /*de00*/  MUFU.TANH R78, R78 ;  /* 0x0000004e004e7308 */ /* 0x000fe20000002400 */
[----:B------:R-:W-:Y:S01]  /*de10*/  IMAD.MOV.U32 R9, RZ, RZ, 0x40000040 ;  /* 0x40000040ff097424 */ /* 0x000fe200078e00ff */
[----:B------:R-:W-:Y:S01]  /*de20*/  ULDC UR4, c[0x0][0x988] ;  /* 0x0002620000047ab9 */ /* 0x000fe20000000800 */
[C---:B------:R-:W-:Y:S01]  /*de30*/  VIADD R10, R8.reuse, 0x2 ;  /* 0x00000002080a7836 */ /* 0x040fe20000000000 */
[----:B------:R-:W-:-:S02]  /*de40*/  R2UR UR6, R8 ;  /* 0x00000000080672ca */ /* 0x000fc400000e0000 */
[----:B------:R-:W-:Y:S01]  /*de50*/  R2UR UR7, R9 ;  /* 0x00000000090772ca */ /* 0x000fe200000e0000 */
[C---:B------:R-:W-:Y:S01]  /*de60*/  FMUL.FTZ R9, R2.reuse, R24 ;  /* 0x0000001802097220 */ /* 0x040fe20000410000 */
[C---:B------:R-:W-:Y:S01]  /*de70*/  FMUL.FTZ R24, R2.reuse, R27 ;  /* 0x0000001b02187220 */ /* 0x040fe20000410000 */
[C---:B------:R-:W-:Y:S01]  /*de80*/  FMUL.FTZ R27, R2.reuse, R30 ;  /* 0x0000001e021b7220 */ /* 0x040fe20000410000 */
[C---:B------:R-:W-:Y:S01]  /*de90*/  FMUL.FTZ R30, R2.reuse, R33 ;  /* 0x00000021021e7220 */ /* 0x040fe20000410000 */
[C---:B------:R-:W-:Y:S01]  /*dea0*/  FMUL.FTZ R33, R2.reuse, R36 ;  /* 0x0000002402217220 */ /* 0x040fe20000410000 */
[C---:B------:R-:W-:Y:S01]  /*deb0*/  FMUL.FTZ R36, R2.reuse, R39 ;  /* 0x0000002702247220 */ /* 0x040fe20000410000 */
[----:B------:R-:W0:Y:S01]  /*dec0*/  MUFU.TANH R9, R9 ;  /* 0x0000000900097308 */ /* 0x000e220000002400 */
[C---:B------:R-:W-:Y:S01]  /*ded0*/  FMUL.FTZ R39, R2.reuse, R42 ;  /* 0x0000002a02277220 */ /* 0x040fe20000410000 */
[----:B------:R-:W-:-:S04]  /*dee0*/  FMUL.FTZ R42, R2, R45 ;  /* 0x0000002d022a7220 */ /* 0x000fc80000410000 */
[----:B------:R-:W-:Y:S01]  /*def0*/  QGMMA.64x96x32.F32.E4M3.E4M3 R88, R148, gdesc[UR4], R88, gsb0 ;  /* 0x0160000494587df3 */ /* 0x000fe20008000858 */
[----:B------:R-:W-:Y:S01]  /*df00*/  R2UR UR6, R10 ;  /* 0x000000000a0672ca */ /* 0x000fe200000e0000 */
[----:B------:R-:W-:Y:S01]  /*df10*/  VIADD R10, R8, 0x4 ;  /* 0x00000004080a7836 */ /* 0x000fe20000000000 */
[----:B------:R-:W-:Y:S01]  /*df20*/  R2UR UR7, R11 ;  /* 0x000000000b0772ca */ /* 0x000fe200000e0000 */
[----:B------:R-:W-:Y:S01]  /*df30*/  IMAD.MOV.U32 R11, RZ, RZ, 0x40000040 ;  /* 0x40000040ff0b7424 */ /* 0x000fe200078e00ff */
[----:B------:R-:W-:Y:S01]  /*df40*/  MUFU.TANH R24, R24 ;  /* 0x0000001800187308 */ /* 0x000fe20000002400 */
[----:B0-----:R-:W-:-:S07]  /*df50*/  FMNMX.FTZ R45, R9, R14, !PT ;  /* 0x0000000e092d7209 */ /* 0x001fce0007810000 */
[----:B------:R-:W-:Y:S08]  /*df60*/  MUFU.TANH R27, R27 ;  /* 0x0000001b001b7308 */ /* 0x000ff00000002400 */
        /* <DEDUP_REMOVED lines=11> */
[----:B------:R-:W-:Y:S01]  /*e020*/  MUFU.TANH R85, R85 ;  /* 0x0000005500557308 */ /* 0x000fe20000002400 */
[----:B------:R-:W-:-:S02]  /*e030*/  WARPGROUP.DEPBAR.LE gsb0, 0x0 ;  /* 0x00008000000079c5 */ /* 0x000fc40000010000 */
[----:B------:R-:W-:-:S06]  /*e040*/  WARPGROUP.ARRIVE ;  /* 0x00000000000079c5 */ /* 0x000fcc0000000000 */
[----:B------:R-:W0:Y:S01]  /*e050*/  S2R R151, SR_TID.X ;  /* 0x0000000000977919 */ /* 0x000e220000002100 */
[----:B------:R-:W-:Y:S01]  /*e060*/  MUFU.TANH R86, R86 ;  /* 0x0000005600567308 */ /* 0x000fe20000002400 */
[----:B------:R-:W-:Y:S01]  /*e070*/  QGMMA.64x96x32.F32.E4M3.E4M3 R88, R136, gdesc[UR4], R88, gsb0 ;  /* 0x0160000488587df3 */ /* 0x000fe20008000858 */
[----:B------:R-:W-:Y:S01]  /*e080*/  R2UR UR6, R10 ;  /* 0x000000000a0672ca */ /* 0x000fe200000e0000 */
[C---:B------:R-:W-:Y:S01]  /*e090*/  FMUL.FTZ R10, R2.reuse, R25 ;  /* 0x00000019020a7220 */ /* 0x040fe20000410000 */
[----:B------:R-:W-:Y:S01]  /*e0a0*/  R2UR UR7, R11 ;  /* 0x000000000b0772ca */ /* 0x000fe200000e0000 */
[C---:B------:R-:W-:Y:S01]  /*e0b0*/  FMUL.FTZ R11, R2.reuse, R26 ;  /* 0x0000001a020b7220 */ /* 0x040fe20000410000 */
[C---:B------:R-:W-:Y:S01]  /*e0c0*/  FMUL.FTZ R25, R2.reuse, R28 ;  /* 0x0000001c02197220 */ /* 0x040fe20000410000 */
[C---:B------:R-:W-:Y:S01]  /*e0d0*/  FMUL.FTZ R26, R2.reuse, R29 ;  /* 0x0000001d021a7220 */ /* 0x040fe20000410000 */
[C---:B------:R-:W-:Y:S01]  /*e0e0*/  FMUL.FTZ R28, R2.reuse, R31 ;  /* 0x0000001f021c7220 */ /* 0x040fe20000410000 */
[----:B------:R-:W1:Y:S01]  /*e0f0*/  MUFU.TANH R10, R10 ;  /* 0x0000000a000a7308 */ /* 0x000e620000002400 */
[C---:B------:R-:W-:Y:S01]  /*e100*/  FMUL.FTZ R29, R2.reuse, R32 ;  /* 0x00000020021d7220 */ /* 0x040fe20000410000 */
[C---:B------:R-:W-:Y:S01]  /*e110*/  FMUL.FTZ R31, R2.reuse, R34 ;  /* 0x00000022021f7220 */ /* 0x040fe20000410000 */
[C---:B------:R-:W-:Y:S01]  /*e120*/  FMUL.FTZ R32, R2.reuse, R35 ;  /* 0x0000002302207220 */ /* 0x040fe20000410000 */
[C---:B------:R-:W-:Y:S01]  /*e130*/  FMUL.FTZ R35, R2.reuse, R38 ;  /* 0x0000002602237220 */ /* 0x040fe20000410000 */
[C---:B------:R-:W-:Y:S01]  /*e140*/  FMUL.FTZ R38, R2.reuse, R41 ;  /* 0x0000002902267220 */ /* 0x040fe20000410000 */
[C---:B------:R-:W-:Y:S01]  /*e150*/  FMUL.FTZ R41, R2.reuse, R44 ;  /* 0x0000002c02297220 */ /* 0x040fe20000410000 */
[C---:B------:R-:W-:Y:S01]  /*e160*/  FMUL.FTZ R34, R2.reuse, R37 ;  /* 0x0000002502227220 */ /* 0x040fe20000410000 */
[----:B------:R-:W2:Y:S01]  /*e170*/  MUFU.TANH R11, R11 ;  /* 0x0000000b000b7308 */ /* 0x000ea20000002400 */
[C---:B------:R-:W-:Y:S01]  /*e180*/  FMUL.FTZ R37, R2.reuse, R40 ;  /* 0x0000002802257220 */ /* 0x040fe20000410000 */
[C---:B------:R-:W-:Y:S01]  /*e190*/  FMUL.FTZ R40, R2.reuse, R43 ;  /* 0x0000002b02287220 */ /* 0x040fe20000410000 */
[C---:B------:R-:W-:Y:S01]  /*e1a0*/  FMUL.FTZ R43, R2.reuse, R46 ;  /* 0x0000002e022b7220 */ /* 0x040fe20000410000 */
[C---:B------:R-:W-:Y:S01]  /*e1b0*/  FMUL.FTZ R46, R2.reuse, R47 ;  /* 0x0000002f022e7220 */ /* 0x040fe20000410000 */
[C---:B------:R-:W-:Y:S01]  /*e1c0*/  FMUL.FTZ R47, R2.reuse, R48 ;  /* 0x00000030022f7220 */ /* 0x040fe20000410000 */
[C---:B------:R-:W-:Y:S01]  /*e1d0*/  FMUL.FTZ R48, R2.reuse, R49 ;  /* 0x0000003102307220 */ /* 0x040fe20000410000 */
[----:B------:R-:W-:Y:S01]  /*e1e0*/  FMUL.FTZ R49, R2, R50 ;  /* 0x0000003202317220 */ /* 0x000fe20000410000 */
[----:B------:R-:W3:Y:S01]  /*e1f0*/  MUFU.TANH R25, R25 ;  /* 0x0000001900197308 */ /* 0x000ee20000002400 */
        /* <DEDUP_REMOVED lines=11> */
[----:B------:R-:W-:Y:S01]  /*e2b0*/  FMUL.FTZ R58, R2, R59 ;  /* 0x0000003b023a7220 */ /* 0x000fe20000410000 */
[----:B------:R-:W-:Y:S01]  /*e2c0*/  FMNMX.FTZ R44, R24, R44, !PT ;  /* 0x0000002c182c7209 */ /* 0x000fe20007810000 */
[C---:B------:R-:W-:Y:S01]  /*e2d0*/  FMUL.FTZ R59, R2.reuse, R60 ;  /* 0x0000003c023b7220 */ /* 0x040fe20000410000 */
[C---:B------:R-:W-:Y:S01]  /*e2e0*/  FMUL.FTZ R60, R2.reuse, R61 ;  /* 0x0000003d023c7220 */ /* 0x040fe20000410000 */
[----:B------:R-:W2:Y:S01]  /*e2f0*/  MUFU.TANH R28, R28 ;  /* 0x0000001c001c7308 */ /* 0x000ea20000002400 */
[----:B---3--:R-:W-:Y:S01]  /*e300*/  FMNMX.FTZ R45, R25, R45, !PT ;  /* 0x0000002d192d7209 */ /* 0x008fe20007810000 */
[C---:B------:R-:W-:Y:S01]  /*e310*/  FMUL.FTZ R61, R2.reuse, R62 ;  /* 0x0000003e023d7220 */ /* 0x040fe20000410000 */
[----:B------:R-:W-:Y:S01]  /*e320*/  FMNMX.FTZ R44, R27, R44, !PT ;  /* 0x0000002c1b2c7209 */ /* 0x000fe20007810000 */
        /* <DEDUP_REMOVED lines=13> */
[----:B--2---:R-:W-:Y:S01]  /*e400*/  FMNMX.FTZ R44, R28, R44, !PT ;  /* 0x0000002c1c2c7209 */ /* 0x004fe20007810000 */
[C---:B------:R-:W-:Y:S01]  /*e410*/  FMUL.FTZ R72, R2.reuse, R73 ;  /* 0x0000004902487220 */ /* 0x040fe20000410000 */
[C---:B------:R-:W-:Y:S01]  /*e420*/  FMUL.FTZ R73, R2.reuse, R74 ;  /* 0x0000004a02497220 */ /* 0x040fe20000410000 */
[C---:B------:R-:W-:Y:S01]  /*e430*/  FMUL.FTZ R74, R2.reuse, R75 ;  /* 0x0000004b024a7220 */ /* 0x040fe20000410000 */
[----:B------:R-:W-:Y:S01]  /*e440*/  FMUL.FTZ R75, R2, R76 ;  /* 0x0000004c024b7220 */ /* 0x000fe20000410000 */
[----:B0-----:R-:W-:-:S02]  /*e450*/  LOP3.LUT R151, R151, 0x7f, RZ, 0xc0, !PT ;  /* 0x0000007f97977812 */ /* 0x001fc400078ec0ff */
[----:B------:R-:W0:Y:S01]  /*e460*/  MUFU.TANH R32, R32 ;  /* 0x0000002000207308 */ /* 0x000e220000002400 */
[----:B---3--:R-:W-:Y:S02]  /*e470*/  FMNMX.FTZ R45, R29, R45, !PT ;  /* 0x0000002d1d2d7209 */ /* 0x008fe40007810000 */
[----:B------:R-:W-:Y:S02]  /*e480*/  ISETP.NE.AND P1, PT, R151, RZ, PT ;  /* 0x000000ff9700720c */ /* 0x000fe40003f25270 */
[----:B------:R-:W-:-:S03]  /*e490*/  FMNMX.FTZ R45, R30, R45, !PT ;  /* 0x0000002d1e2d7209 */ /* 0x000fc60007810000 */
[----:B------:R-:W2:Y:S01]  /*e4a0*/  MUFU.TANH R34, R34 ;  /* 0x0000002200227308 */ /* 0x000ea20000002400 */
[----:B-1----:R-:W-:Y:S02]  /*e4b0*/  FMNMX.FTZ R44, R31, R44, !PT ;  /* 0x0000002c1f2c7209 */ /* 0x002fe40007810000 */
[----:B------:R-:W-:-:S05]  /*e4c0*/  FMNMX.FTZ R45, R33, R45, !PT ;  /* 0x0000002d212d7209 */ /* 0x000fca0007810000 */
[----:B------:R-:W1:Y:S01]  /*e4d0*/  MUFU.TANH R35, R35 ;  /* 0x0000002300237308 */ /* 0x000e620000002400 */
[----:B0-----:R-:W-:Y:S01]  /*e4e0*/  FMNMX.FTZ R44, R32, R44, !PT ;  /* 0x0000002c202c7209 */ /* 0x001fe20007810000 */
[----:B------:R-:W-:-:S05]  /*e4f0*/  @!P1 VIADD R15, R15, 0x19c40 ;  /* 0x00019c400f0f9836 */ /* 0x000fca0000000000 */
[----:B------:R-:W-:Y:S01]  /*e500*/  @!P1 PRMT R15, RZ, 0x654, R15 ;  /* 0x00000654ff0f9816 */ /* 0x000fe2000000000f */
[----:B------:R-:W0:Y:S01]  /*e510*/  MUFU.TANH R37, R37 ;  /* 0x0000002500257308 */ /* 0x000e220000002400 */
[----:B--2---:R-:W-:-:S07]  /*e520*/  FMNMX.FTZ R45, R34, R45, !PT ;  /* 0x0000002d222d7209 */ /* 0x004fce0007810000 */
[----:B------:R-:W2:Y:S01]  /*e530*/  MUFU.TANH R38, R38 ;  /* 0x0000002600267308 */ /* 0x000ea20000002400 */
[----:B-1----:R-:W-:-:S04]  /*e540*/  FMNMX.FTZ R44, R35, R44, !PT ;  /* 0x0000002c232c7209 */ /* 0x002fc80007810000 */
[----:B------:R-:W-:-:S03]  /*e550*/  FMNMX.FTZ R44, R36, R44, !PT ;  /* 0x0000002c242c7209 */ /* 0x000fc60007810000 */
[----:B------:R-:W1:Y:S01]  /*e560*/  MUFU.TANH R40, R40 ;  /* 0x0000002800287308 */ /* 0x000e620000002400 */
[----:B0-----:R-:W-:Y:S02]  /*e570*/  FMNMX.FTZ R45, R37, R45, !PT ;  /* 0x0000002d252d7209 */ /* 0x001fe40007810000 */
[----:B------:R-:W-:Y:S01]  /*e580*/  FMNMX.FTZ R44, R39, R44, !PT ;  /* 0x0000002c272c7209 */ /* 0x000fe20007810000 */
[----:B------:R-:W-:-:S04]  /*e590*/  WARPGROUP.DEPBAR.LE gsb0, 0x0 ;  /* 0x00008000000079c5 */ /* 0x000fc80000010000 */
[----:B------:R-:W0:Y:S01]  /*e5a0*/  MUFU.TANH R41, R41 ;  /* 0x0000002900297308 */ /* 0x000e220000002400 */
[----:B--2---:R-:W-:Y:S01]  /*e5b0*/  FMNMX.FTZ R45, R38, R45, !PT ;  /* 0x0000002d262d7209 */ /* 0x004fe20007810000 */
[----:B------:R-:W-:-:S06]  /*e5c0*/  WARPGROUP.ARRIVE ;  /* 0x00000000000079c5 */ /* 0x000fcc0000000000 */
[----:B------:R-:W2:Y:S01]  /*e5d0*/  MUFU.TANH R43, R43 ;  /* 0x0000002b002b7308 */ /* 0x000ea20000002400 */
[----:B-1----:R-:W-:Y:S01]  /*e5e0*/  FMNMX.FTZ R44, R40, R44, !PT ;  /* 0x0000002c282c7209 */ /* 0x002fe20007810000 */
[----:B------:R-:W-:Y:S06]  /*e5f0*/  QGMMA.64x96x32.F32.E4M3.E4M3 R88, R140, gdesc[UR4], R88, gsb0 ;  /* 0x016000048c587df3 */ /* 0x000fec0008000858 */
[----:B------:R-:W1:Y:S01]  /*e600*/  MUFU.TANH R46, R46 ;  /* 0x0000002e002e7308 */ /* 0x000e620000002400 */
[----:B0-----:R-:W-:-:S04]  /*e610*/  FMNMX.FTZ R45, R41, R45, !PT ;  /* 0x0000002d292d7209 */ /* 0x001fc80007810000 */
[----:B------:R-:W-:-:S03]  /*e620*/  FMNMX.FTZ R45, R42, R45, !PT ;  /* 0x0000002d2a2d7209 */ /* 0x000fc60007810000 */
        /* <DEDUP_REMOVED lines=26> */
[----:B------:R-:W-:Y:S02]  /*e7d0*/  WARPGROUP.DEPBAR.LE gsb0, 0x0 ;  /* 0x00008000000079c5 */ /* 0x000fe40000010000 */
[----:B------:R-:W-:-:S04]  /*e7e0*/  WARPGROUP.ARRIVE ;  /* 0x00000000000079c5 */ /* 0x000fc80000000000 */
        /* <DEDUP_REMOVED lines=33> */
[----:B0-----:R-:W-:-:S04]  /*ea00*/  FMNMX.FTZ R44, R74, R44, !PT ;  /* 0x0000002c4a2c7209 */ /* 0x001fc80007810000 */
[----:B------:R-:W-:Y:S02]  /*ea10*/  FMNMX.FTZ R44, R78, R44, !PT ;  /* 0x0000002c4e2c7209 */ /* 0x000fe40007810000 */
[----:B--2---:R-:W-:Y:S02]  /*ea20*/  FMNMX.FTZ R45, R75, R45, !PT ;  /* 0x0000002d4b2d7209 */ /* 0x004fe40007810000 */
[----:B------:R-:W-:Y:S02]  /*ea30*/  FMNMX.FTZ R44, R79, R44, !PT ;  /* 0x0000002c4f2c7209 */ /* 0x000fe40007810000 */
[----:B------:R-:W-:Y:S02]  /*ea40*/  FMNMX.FTZ R45, R77, R45, !PT ;  /* 0x0000002d4d2d7209 */ /* 0x000fe40007810000 */
[----:B------:R-:W-:Y:S02]  /*ea50*/  FMNMX.FTZ R44, R82, R44, !PT ;  /* 0x0000002c522c7209 */ /* 0x000fe40007810000 */
[----:B------:R-:W-:-:S02]  /*ea60*/  FMNMX.FTZ R45, R80, R45, !PT ;  /* 0x0000002d502d7209 */ /* 0x000fc40007810000 */
[----:B------:R-:W-:Y:S02]  /*ea70*/  FMNMX.FTZ R44, R83, R44, !PT ;  /* 0x0000002c532c7209 */ /* 0x000fe40007810000 */
[----:B------:R-:W-:Y:S02]  /*ea80*/  FMNMX.FTZ R45, R81, R45, !PT ;  /* 0x0000002d512d7209 */ /* 0x000fe40007810000 */
[----:B------:R-:W-:Y:S02]  /*ea90*/  FMNMX.FTZ R44, R86, R44, !PT ;  /* 0x0000002c562c7209 */ /* 0x000fe40007810000 */
[----:B------:R-:W-:Y:S02]  /*eaa0*/  FMNMX.FTZ R45, R84, R45, !PT ;  /* 0x0000002d542d7209 */ /* 0x000fe40007810000 */
[----:B-1----:R-:W-:Y:S02]  /*eab0*/  FMNMX.FTZ R76, R87, R44, !PT ;  /* 0x0000002c574c7209 */ /* 0x002fe40007810000 */
[----:B------:R-:W-:-:S03]  /*eac0*/  FMNMX.FTZ R136, R85, R45, !PT ;  /* 0x0000002d55887209 */ /* 0x000fc60007810000 */
[----:B------:R-:W0:Y:S04]  /*ead0*/  SHFL.BFLY PT, R44, R76, 0x2, 0x1f ;  /* 0x0c401f004c2c7f89 */ /* 0x000e2800000e0000 */
[----:B------:R-:W1:Y:S01]  /*eae0*/  SHFL.BFLY PT, R45, R136, 0x2, 0x1f ;  /* 0x0c401f00882d7f89 */ /* 0x000e6200000e0000 */
[----:B0-----:R-:W-:Y:S01]  /*eaf0*/  FMNMX.FTZ R76, R76, R44, !PT ;  /* 0x0000002c4c4c7209 */ /* 0x001fe20007810000 */
[----:B------:R-:W-:Y:S01]  /*eb00*/  VIADD R44, R8, 0x6 ;  /* 0x00000006082c7836 */ /* 0x000fe20000000000 */
[----:B-1----:R-:W-:-:S03]  /*eb10*/  FMNMX.FTZ R136, R136, R45, !PT ;  /* 0x0000002d88887209 */ /* 0x002fc60007810000 */
[----:B------:R-:W0:Y:S01]  /*eb20*/  SHFL.BFLY PT, R8, R76, 0x1, 0x1f ;  /* 0x0c201f004c087f89 */ /* 0x000e2200000e0000 */
[----:B------:R-:W-:Y:S01]  /*eb30*/  IMAD.MOV.U32 R45, RZ, RZ, 0x40000040 ;  /* 0x40000040ff2d7424 */ /* 0x000fe200078e00ff */
[----:B------:R-:W-:Y:S02]  /*eb40*/  R2UR UR6, R44 ;  /* 0x000000002c0672ca */ /* 0x000fe400000e0000 */
[----:B------:R-:W1:Y:S01]  /*eb50*/  SHFL.BFLY PT, R137, R136, 0x1, 0x1f ;  /* 0x0c201f0088897f89 */ /* 0x000e6200000e0000 */
[----:B------:R-:W-:Y:S02]  /*eb60*/  MOV R44, UR4 ;  /* 0x00000004002c7c02 */ /* 0x000fe40008000f00 */
[----:B------:R-:W-:-:S13]  /*eb70*/  R2UR UR7, R45 ;  /* 0x000000002d0772ca */ /* 0x000fda00000e0000 */
[----:B------:R-:W-:Y:S01]  /*eb80*/  QGMMA.64x96x32.F32.E4M3.E4M3 R88, R144, gdesc[UR4], R88, gsb0 ;  /* 0x0160000490587df3 */ /* 0x000fe20008000858 */
[----:B0-----:R-:W-:Y:S02]  /*eb90*/  FMNMX.FTZ R76, R76, R8, !PT ;  /* 0x000000084c4c7209 */ /* 0x001fe40007810000 */
[----:B-1----:R-:W-:-:S05]  /*eba0*/  FMNMX.FTZ R45, R136, R137, !PT ;  /* 0x00000089882d7209 */ /* 0x002fca0007810000 */
[----:B------:R-:W-:Y:S01]  /*ebb0*/  FADD.FTZ R8, -R45, R14 ;  /* 0x0000000e2d087221 */ /* 0x000fe20000010100 */
[----:B------:R-:W-:-:S01]  /*ebc0*/  FADD.FTZ R14, -R76, R13 ;  /* 0x0000000d4c0e7221 */ /* 0x000fc20000010100 */
[-C--:B------:R-:W-:Y:S02]  /*ebd0*/  FFMA.FTZ R137, R45, R44.reuse, -8 ;  /* 0xc10000002d897423 */ /* 0x080fe4000001002c */
[-C--:B------:R-:W-:Y:S02]  /*ebe0*/  FMUL.FTZ R8, R8, R44.reuse ;  /* 0x0000002c08087220 */ /* 0x080fe40000410000 */
[-CC-:B------:R-:W-:Y:S01]  /*ebf0*/  FFMA.FTZ R9, R9, R44.reuse, -R137.reuse ;  /* 0x0000002c09097223 */ /* 0x180fe20000010889 */
[----:B------:R-:W-:-:S01]  /*ec00*/  FFMA.FTZ R10, R10, R44, -R137 ;  /* 0x0000002c0a0a7223 */ /* 0x000fc20000010889 */
[----:B------:R0:W-:Y:S08]  /*ec10*/  MUFU.EX2 R13, R8 ;  /* 0x00000008000d7308 */ /* 0x0001f00000000800 */
[----:B------:R-:W1:Y:S01]  /*ec20*/  MUFU.EX2 R9, R9 ;  /* 0x0000000900097308 */ /* 0x000e620000000800 */
[-C--:B0-----:R-:W-:Y:S01]  /*ec30*/  FMUL.FTZ R8, R14, R44.reuse ;  /* 0x0000002c0e087220 */ /* 0x081fe20000410000 */
[-CC-:B------:R-:W-:Y:S01]  /*ec40*/  FFMA.FTZ R14, R25, R44.reuse, -R137.reuse ;  /* 0x0000002c190e7223 */ /* 0x180fe20000010889 */
[----:B------:R-:W-:-:S01]  /*ec50*/  FFMA.FTZ R25, R26, R44, -R137 ;  /* 0x0000002c1a197223 */ /* 0x000fc20000010889 */
        /* <DEDUP_REMOVED lines=28> */
[----:B------:R-:W-:Y:S01]  /*ee20*/  FFMA.FTZ R85, R76, R44, -8 ;  /* 0xc10000004c557423 */ /* 0x000fe2000001002c */
[----:B------:R-:W-:Y:S01]  /*ee30*/  MUFU.EX2 R8, R8 ;  /* 0x0000000800087308 */ /* 0x000fe20000000800 */
[----:B-1----:R-:W-:-:S02]  /*ee40*/  FFMA.FTZ R0, R13, R0, R9 ;  /* 0x000000000d007223 */ /* 0x002fc40000010009 */
[-CC-:B------:R-:W-:Y:S01]  /*ee50*/  FFMA.FTZ R11, R11, R44.reuse, -R85.reuse ;  /* 0x0000002c0b0b7223 */ /* 0x180fe20000010855 */
[----:B------:R-:W-:-:S01]  /*ee60*/  FFMA.FTZ R24, R24, R44, -R85 ;  /* 0x0000002c18187223 */ /* 0x000fc20000010855 */
[-CC-:B------:R-:W-:Y:S01]  /*ee70*/  FFMA.FTZ R27, R27, R44.reuse, -R85.reuse ;  /* 0x0000002c1b1b7223 */ /* 0x180fe20000010855 */
[----:B------:R-:W-:-:S01]  /*ee80*/  FFMA.FTZ R28, R28, R44, -R85 ;  /* 0x0000002c1c1c7223 */ /* 0x000fc20000010855 */
[-CC-:B------:R-:W-:Y:S01]  /*ee90*/  FFMA.FTZ R31, R31, R44.reuse, -R85.reuse ;  /* 0x0000002c1f1f7223 */ /* 0x180fe20000010855 */
[----:B------:R-:W0:Y:S01]  /*eea0*/  MUFU.EX2 R10, R10 ;  /* 0x0000000a000a7308 */ /* 0x000e220000000800 */
[----:B------:R-:W-:-:S01]  /*eeb0*/  FFMA.FTZ R32, R32, R44, -R85 ;  /* 0x0000002c20207223 */ /* 0x000fc20000010855 */
[-CC-:B------:R-:W-:Y:S01]  /*eec0*/  FFMA.FTZ R35, R35, R44.reuse, -R85.reuse ;  /* 0x0000002c23237223 */ /* 0x180fe20000010855 */
[----:B------:R-:W-:-:S01]  /*eed0*/  FFMA.FTZ R36, R36, R44, -R85 ;  /* 0x0000002c24247223 */ /* 0x000fc20000010855 */
[-CC-:B------:R-:W-:Y:S01]  /*eee0*/  FFMA.FTZ R39, R39, R44.reuse, -R85.reuse ;  /* 0x0000002c27277223 */ /* 0x180fe20000010855 */
[----:B------:R-:W-:-:S01]  /*eef0*/  FFMA.FTZ R40, R40, R44, -R85 ;  /* 0x0000002c28287223 */ /* 0x000fc20000010855 */
[-CC-:B------:R-:W-:Y:S01]  /*ef00*/  FFMA.FTZ R43, R43, R44.reuse, -R85.reuse ;  /* 0x0000002c2b2b7223 */ /* 0x180fe20000010855 */
[----:B------:R-:W-:-:S01]  /*ef10*/  FFMA.FTZ R46, R46, R44, -R85 ;  /* 0x0000002c2e2e7223 */ /* 0x000fc20000010855 */
[----:B------:R-:W1:Y:S01]  /*ef20*/  MUFU.EX2 R11, R11 ;  /* 0x0000000b000b7308 */ /* 0x000e620000000800 */
[----:B------:R-:W-:-:S01]  /*ef30*/  FFMA.FTZ R49, R49, R44, -R85 ;  /* 0x0000002c31317223 */ /* 0x000fc20000010855 */
[-CC-:B------:R-:W-:Y:S01]  /*ef40*/  FFMA.FTZ R50, R50, R44.reuse, -R85.reuse ;  /* 0x0000002c32327223 */ /* 0x180fe20000010855 */
[----:B------:R-:W-:-:S01]  /*ef50*/  FFMA.FTZ R53, R53, R44, -R85 ;  /* 0x0000002c35357223 */ /* 0x000fc20000010855 */
[-CC-:B------:R-:W-:Y:S01]  /*ef60*/  FFMA.FTZ R54, R54, R44.reuse, -R85.reuse ;  /* 0x0000002c36367223 */ /* 0x180fe20000010855 */
[----:B------:R-:W-:-:S01]  /*ef70*/  FFMA.FTZ R57, R57, R44, -R85 ;  /* 0x0000002c39397223 */ /* 0x000fc20000010855 */
[-CC-:B------:R-:W-:Y:S01]  /*ef80*/  FFMA.FTZ R58, R58, R44.reuse, -R85.reuse ;  /* 0x0000002c3a3a7223 */ /* 0x180fe20000010855 */
[----:B------:R-:W-:-:S01]  /*ef90*/  FFMA.FTZ R61, R61, R44, -R85 ;  /* 0x0000002c3d3d7223 */ /* 0x000fc20000010855 */
[----:B------:R-:W2:Y:S01]  /*efa0*/  MUFU.EX2 R24, R24 ;  /* 0x0000001800187308 */ /* 0x000ea20000000800 */
[----:B0-----:R-:W-:-:S01]  /*efb0*/  FADD.FTZ R0, R10, R0 ;  /* 0x000000000a007221 */ /* 0x001fc20000010000 */
[-CC-:B------:R-:W-:Y:S01]  /*efc0*/  FFMA.FTZ R62, R62, R44.reuse, -R85.reuse ;  /* 0x0000002c3e3e7223 */ /* 0x180fe20000010855 */
[----:B------:R-:W-:-:S01]  /*efd0*/  FFMA.FTZ R65, R65, R44, -R85 ;  /* 0x0000002c41417223 */ /* 0x000fc20000010855 */
[-CC-:B------:R-:W-:Y:S01]  /*efe0*/  FFMA.FTZ R66, R66, R44.reuse, -R85.reuse ;  /* 0x0000002c42427223 */ /* 0x180fe20000010855 */
[----:B------:R-:W-:-:S01]  /*eff0*/  FFMA.FTZ R69, R69, R44, -R85 ;  /* 0x0000002c45457223 */ /* 0x000fc20000010855 */
[-CC-:B------:R-:W-:Y:S01]  /*f000*/  FFMA.FTZ R70, R70, R44.reuse, -R85.reuse ;  /* 0x0000002c46467223 */ /* 0x180fe20000010855 */
[----:B------:R-:W-:-:S01]  /*f010*/  FFMA.FTZ R73, R73, R44, -R85 ;  /* 0x0000002c49497223 */ /* 0x000fc20000010855 */
[----:B------:R-:W0:Y:S01]  /*f020*/  MUFU.EX2 R14, R14 ;  /* 0x0000000e000e7308 */ /* 0x000e220000000800 */
[----:B-1----:R-:W-:-:S01]  /*f030*/  FFMA.FTZ R3, R8, R3, R11 ;  /* 0x0000000308037223 */ /* 0x002fc2000001000b */
[-CC-:B------:R-:W-:Y:S01]  /*f040*/  FFMA.FTZ R74, R74, R44.reuse, -R85.reuse ;  /* 0x0000002c4a4a7223 */ /* 0x180fe20000010855 */
[----:B------:R-:W-:-:S01]  /*f050*/  FFMA.FTZ R78, R78, R44, -R85 ;  /* 0x0000002c4e4e7223 */ /* 0x000fc20000010855 */
[-CC-:B------:R-:W-:Y:S01]  /*f060*/  FFMA.FTZ R79, R79, R44.reuse, -R85.reuse ;  /* 0x0000002c4f4f7223 */ /* 0x180fe20000010855 */
[----:B------:R-:W-:-:S01]  /*f070*/  FFMA.FTZ R82, R82, R44, -R85 ;  /* 0x0000002c52527223 */ /* 0x000fc20000010855 */
[-CC-:B------:R-:W-:Y:S01]  /*f080*/  FFMA.FTZ R83, R83, R44.reuse, -R85.reuse ;  /* 0x0000002c53537223 */ /* 0x180fe20000010855 */
[----:B------:R-:W-:-:S01]  /*f090*/  FFMA.FTZ R86, R86, R44, -R85 ;  /* 0x0000002c56567223 */ /* 0x000fc20000010855 */
[----:B------:R-:W1:Y:S01]  /*f0a0*/  MUFU.EX2 R27, R27 ;  /* 0x0000001b001b7308 */ /* 0x000e620000000800 */
[----:B--2---:R-:W-:-:S01]  /*f0b0*/  FADD.FTZ R3, R24, R3 ;  /* 0x0000000318037221 */ /* 0x004fc20000010000 */
[----:B------:R-:W-:-:S06]  /*f0c0*/  FFMA.FTZ R85, R87, R44, -R85 ;  /* 0x0000002c57557223 */ /* 0x000fcc0000010855 */
[----:B------:R-:W2:Y:S01]  /*f0d0*/  MUFU.EX2 R25, R25 ;  /* 0x0000001900197308 */ /* 0x000ea20000000800 */
[----:B0-----:R-:W-:-:S01]  /*f0e0*/  FADD.FTZ R0, R14, R0 ;  /* 0x000000000e007221 */ /* 0x001fc20000010000 */
[----:B------:R-:W-:Y:S02]  /*f0f0*/  WARPGROUP.DEPBAR.LE gsb0, 0x0 ;  /* 0x00008000000079c5 */ /* 0x000fe40000010000 */
[----:B------:R0:W-:Y:S04]  /*f100*/  @!P1 SYNCS.ARRIVE.TRANS64.RED.A1T0 RZ, [R15+URZ], RZ ;  /* 0x000000ff0fff99a7 */ /* 0x0001e8000810043f */
[----:B------:R-:W3:Y:S01]  /*f110*/  MUFU.EX2 R28, R28 ;  /* 0x0000001c001c7308 */ /* 0x000ee20000000800 */
[----:B-1----:R-:W-:-:S07]  /*f120*/  FADD.FTZ R3, R27, R3 ;  /* 0x000000031b037221 */ /* 0x002fce0000010000 */
[----:B------:R-:W1:Y:S01]  /*f130*/  MUFU.EX2 R26, R26 ;  /* 0x0000001a001a7308 */ /* 0x000e620000000800 */
[----:B--2---:R-:W-:-:S07]  /*f140*/  FADD.FTZ R0, R25, R0 ;  /* 0x0000000019007221 */ /* 0x004fce0000010000 */
[----:B------:R-:W2:Y:S01]  /*f150*/  MUFU.EX2 R31, R31 ;  /* 0x0000001f001f7308 */ /* 0x000ea20000000800 */
[----:B---3--:R-:W-:-:S07]  /*f160*/  FADD.FTZ R3, R28, R3 ;  /* 0x000000031c037221 */ /* 0x008fce0000010000 */
        /* <DEDUP_REMOVED lines=107> */
[----:B---3--:R-:W-:-:S01]  /*f820*/  FADD.FTZ R3, R86, R3 ;  /* 0x0000000356037221 */ /* 0x008fc20000010000 */
[----:B-1----:R-:W-:-:S03]  /*f830*/  FADD.FTZ R0, R84, R0 ;  /* 0x0000000054007221 */ /* 0x002fc60000010000 */
[----:B--2---:R-:W-:Y:S01]  /*f840*/  FADD.FTZ R3, R85, R3 ;  /* 0x0000000355037221 */ /* 0x004fe20000010000 */
[----:B0-----:R-:W-:Y:S06]  /*f850*/  @!P0 BRA `(.L_x_411) ;  /* 0x0000000000048947 */ /* 0x001fec0003800000 */
[----:B------:R-:W-:Y:S01]  /*f860*/  BPT.TRAP 0x1 ;  /* 0x000000040000795c */ /* 0x000fe20000300000 */
.L_x_411:
[----:B------:R-:W2:Y:S01]  /*f870*/  LDL R15, [R1+0x18] ;  /* 0x00001800010f7983 */ /* 0x000ea20000100800 */
[----:B------:R-:W-:Y:S01]  /*f880*/  ISETP.GT.AND P1, PT, R12, RZ, PT ;  /* 0x000000ff0c00720c */ /* 0x000fe20003f24270 */
[----:B------:R-:W-:Y:S01]  /*f890*/  VIADD R20, R20, 0x19c60 ;  /* 0x00019c6014147836 */ /* 0x000fe20000000000 */
[----:B------:R-:W-:Y:S01]  /*f8a0*/  F2FP.SATFINITE.E4M3.F32.PACK_AB_MERGE_C R14, R25, R14, RZ ;  /* 0x0000000e190e723e */ /* 0x000fe200048070ff */
[----:B------:R-:W-:Y:S01]  /*f8b0*/  FMUL.FTZ R88, R88, R13 ;  /* 0x0000000d58587220 */ /* 0x000fe20000410000 */
[----:B------:R-:W-:Y:S01]  /*f8c0*/  F2FP.SATFINITE.E4M3.F32.PACK_AB_MERGE_C R27, R28, R27, RZ ;  /* 0x0000001b1c1b723e */ /* 0x000fe200048070ff */
[-C--:B------:R-:W-:Y:S01]  /*f8d0*/  FMUL.FTZ R89, R89, R13.reuse ;  /* 0x0000000d59597220 */ /* 0x080fe20000410000 */
[----:B------:R-:W-:Y:S01]  /*f8e0*/  F2FP.SATFINITE.E4M3.F32.PACK_AB_MERGE_C R30, R33, R30, RZ ;  /* 0x0000001e211e723e */ /* 0x000fe200048070ff */
[-C--:B------:R-:W-:Y:S01]  /*f8f0*/  FMUL.FTZ R92, R92, R13.reuse ;  /* 0x0000000d5c5c7220 */ /* 0x080fe20000410000 */
[----:B------:R-:W-:Y:S01]  /*f900*/  F2FP.SATFINITE.E4M3.F32.PACK_AB_MERGE_C R38, R41, R38, RZ ;  /* 0x000000262926723e */ /* 0x000fe200048070ff */
[----:B------:R-:W-:Y:S01]  /*f910*/  FMUL.FTZ R93, R93, R13 ;  /* 0x0000000d5d5d7220 */ /* 0x000fe20000410000 */
[----:B------:R-:W-:Y:S01]  /*f920*/  F2FP.SATFINITE.E4M3.F32.PACK_AB_MERGE_C R35, R36, R35, RZ ;  /* 0x000000232423723e */ /* 0x000fe200048070ff */
[----:B------:R-:W-:Y:S01]  /*f930*/  FMUL.FTZ R96, R96, R13 ;  /* 0x0000000d60607220 */ /* 0x000fe20000410000 */
[----:B------:R-:W-:Y:S01]  /*f940*/  F2FP.SATFINITE.E4M3.F32.PACK_AB_MERGE_C R10, R10, R9, R14 ;  /* 0x000000090a0a723e */ /* 0x000fe2000480700e */
[----:B------:R-:W-:Y:S01]  /*f950*/  FMUL.FTZ R97, R97, R13 ;  /* 0x0000000d61617220 */ /* 0x000fe20000410000 */
[----:B------:R-:W-:Y:S01]  /*f960*/  F2FP.SATFINITE.E4M3.F32.PACK_AB_MERGE_C R27, R24, R11, R27 ;  /* 0x0000000b181b723e */ /* 0x000fe2000480701b */
[-C--:B------:R-:W-:Y:S01]  /*f970*/  FMUL.FTZ R100, R100, R13.reuse ;  /* 0x0000000d64647220 */ /* 0x080fe20000410000 */
[----:B------:R-:W-:Y:S01]  /*f980*/  F2FP.SATFINITE.E4M3.F32.PACK_AB_MERGE_C R30, R29, R26, R30 ;  /* 0x0000001a1d1e723e */ /* 0x000fe2000480701e */
[-C--:B------:R-:W-:Y:S01]  /*f990*/  FMUL.FTZ R101, R101, R13.reuse ;  /* 0x0000000d65657220 */ /* 0x080fe20000410000 */
[----:B------:R-:W-:Y:S01]  /*f9a0*/  F2FP.SATFINITE.E4M3.F32.PACK_AB_MERGE_C R38, R37, R34, R38 ;  /* 0x000000222526723e */ /* 0x000fe20004807026 */
        /* <DEDUP_REMOVED lines=23> */
[----:B------:R-:W-:Y:S01]  /*fb20*/  F2FP.SATFINITE.E4M3.F32.PACK_AB_MERGE_C R35, R32, R31, R35 ;  /* 0x0000001f2023723e */ /* 0x000fe20004807023 */
        /* <DEDUP_REMOVED lines=29> */
[----:B------:R-:W-:Y:S01]  /*fd00*/  VIADD R12, R12, 0xffffffff ;  /* 0xffffffff0c0c7836 */ /* 0x000fe20000000000 */
[----:B------:R-:W-:Y:S01]  /*fd10*/  F2FP.SATFINITE.E4M3.F32.PACK_AB_MERGE_C R138, R47, R42, R48 ;  /* 0x0000002a2f8a723e */ /* 0x000fe20004807030 */
[----:B------:R-:W-:Y:S01]  /*fd20*/  IMAD.MOV.U32 R13, RZ, RZ, R76 ;  /* 0x000000ffff0d7224 */ /* 0x000fe200078e004c */
        /* <DEDUP_REMOVED lines=14> */
[----:B------:R-:W-:-:S02]  /*fe10*/  F2FP.SATFINITE.E4M3.F32.PACK_AB_MERGE_C R146, R80, R77, R81 ;  /* 0x0000004d5092723e */ /* 0x000fc40004807051 */
[----:B------:R-:W-:Y:S02]  /*fe20*/  F2FP.SATFINITE.E4M3.F32.PACK_AB_MERGE_C R147, R83, R82, R85 ;  /* 0x000000525393723e */ /* 0x000fe40004807055 */
[----:B------:R-:W-:Y:S02]  /*fe30*/  MOV R151, R35 ;  /* 0x0000002300977202 */ /* 0x000fe40000000f00 */
[----:B--2---:R-:W-:-:S04]  /*fe40*/  PRMT R20, R15, 0x654, R20 ;  /* 0x000006540f147816 */ /* 0x004fc80000000014 */
[----:B------:R0:W-:Y:S01]  /*fe50*/  SYNCS.ARRIVE.TRANS64.RED.A1T0 RZ, [R20+URZ], RZ ;  /* 0x000000ff14ff79a7 */ /* 0x0001e2000810043f */
[----:B------:R-:W-:Y:S05]  /*fe60*/  @P1 BRA `(.L_x_412) ;  /* 0xffffffd800b01947 */ /* 0x000fea000383ffff */
.L_x_400:
[----:B------:R-:W-:Y:S05]  /*fe70*/  BSYNC B0 ;  /* 0x0000000000007941 */ /* 0x000fea0003800000 */
.L_x_399:
[----:B------:R-:W-:Y:S06]  /*fe80*/  BAR.ARV 0x8, 0x200 ;  /* 0x0208000000007b1d */ /* 0x000fec0000002000 */
[----:B------:R-:W-:Y:S05]  /*fe90*/  @!P0 BRA `(.L_x_413) ;  /* 0x0000000000048947 */ /* 0x000fea0003800000 */
[----:B------:R-:W-:Y:S01]  /*fea0*/  BPT.TRAP 0x1 ;  /* 0x000000040000795c */ /* 0x000fe20000300000 */
.L_x_413:
[----:B------:R-:W-:Y:S01]  /*feb0*/  IMAD R10, R154, 0x8, R16 ;  /* 0x000000089a0a7824 */ /* 0x000fe200078e0210 */
[----:B------:R-:W-:-:S04]  /*fec0*/  SHF.L.U32 R5, R155, 0x1f, RZ ;  /* 0x0000001f9b057819 */ /* 0x000fc800000006ff */
[----:B------:R1:W2:Y:S01]  /*fed0*/  SYNCS.PHASECHK.TRANS64.TRYWAIT P1, [R10+URZ+0x19c50], R5 ;  /* 0x019c50050a0075a7 */ /* 0x0002a2000802017f */
[----:B------:R-:W-:Y:S05]  /*fee0*/  @!P0 BRA `(.L_x_414) ;  /* 0x0000000000048947 */ /* 0x000fea0003800000 */
[----:B------:R-:W-:Y:S01]  /*fef0*/  BPT.TRAP 0x1 ;  /* 0x000000040000795c */ /* 0x000fe20000300000 */
.L_x_414:
[----:B------:R-:W-:Y:S04]  /*ff00*/  BSSY B0, `(.L_x_415) ;  /* 0x0000004000007945 */ /* 0x000fe80003800000 */
[----:B--2---:R-:W-:Y:S05]  /*ff10*/  @P1 BRA `(.L_x_416) ;  /* 0x0000000000081947 */ /* 0x004fea0003800000 */
[----:B------:R-:W2:Y:S02]  /*ff20*/  SYNCS.PHASECHK.TRANS64.TRYWAIT P1, [R10+URZ+0x19c50], R5 ;  /* 0x019c50050a0075a7 */ /* 0x000ea4000802017f */
[----:B--2---:R-:W-:Y:S05]  /*ff30*/  @!P1 BRA `(.L_x_417) ;  /* 0x0000009800189947 */ /* 0x004fea0003800000 */
.L_x_416:
[----:B------:R-:W-:Y:S05]  /*ff40*/  BSYNC B0 ;  /* 0x0000000000007941 */ /* 0x000fea0003800000 */
.L_x_415:
[----:B------:R-:W3:Y:S04]  /*ff50*/  LDL R2, [R1+0x38] ;  /* 0x0000380001027983 */ /* 0x000ee80000100800 */
[----:B------:R-:W4:Y:S01]  /*ff60*/  LDL R13, [R1+0x20] ;  /* 0x00002000010d7983 */ /* 0x000f220000100800 */
[----:B------:R-:W-:-:S03]  /*ff70*/  ULDC.64 UR4, c[0x0][0x9a0] ;  /* 0x0002680000047ab9 */ /* 0x000fc60000000a00 */
[----:B------:R-:W5:Y:S01]  /*ff80*/  LDL.LU R12, [R1+0x8] ;  /* 0x00000800010c7983 */ /* 0x000f620000300800 */
[----:B------:R-:W-:Y:S01]  /*ff90*/  VIADD R16, R16, 0x3000 ;  /* 0x0000300010107836 */ /* 0x000fe20000000000 */
[----:B------:R-:W-:Y:S01]  /*ffa0*/  ISETP.NE.U32.AND P1, PT, RZ, UR4, PT ;  /* 0x00000004ff007c0c */ /* 0x000fe2000bf25070 */
[----:B------:R-:W-:-:S03]  /*ffb0*/  WARPGROUP.ARRIVE ;  /* 0x00000000000079c5 */ /* 0x000fc60000000000 */
[----:B------:R-:W-:Y:S02]  /*ffc0*/  SHF.R.U32.HI R16, RZ, 0x4, R16 ;  /* 0x00000004ff107819 */ /* 0x000fe40000011610 */
[----:B------:R-:W-:Y:S02]  /*ffd0*/  ISETP.NE.AND.EX P1, PT, RZ, UR5, PT, P1 ;  /* 0x00000005ff007c0c */ /* 0x000fe4000bf25310 */
[----:B------:R-:W-:-:S04]  /*ffe0*/  LOP3.LUT R16, R16, 0x3fff, RZ, 0xc0, !PT ;  /* 0x00003fff10107812 */ /* 0x000fc800078ec0ff */
[----:B-12---:R-:W-:-:S05]  /*fff0*/  LOP3.LUT R5, R16, 0x10000, RZ, 0xfc, !PT ;  /* 0x0001000010057812 */ /* 0x006fca00078efcff */
[----:B------:R-:W-:Y:S02]  /*10000*/  IMAD R4, R154, 0x300, R5 ;  /* 0x000003009a047824 */ /* 0x000fe400078e0205 */
[----:B------:R-:W-:Y:S01]  /*10010*/  IMAD.MOV.U32 R5, RZ, RZ, 0x40000040 ;  /* 0x40000040ff057424 */ /* 0x000fe200078e00ff */
[----:B------:R-:W3:Y:S02]  /*10020*/  @P1 LDC.64 R8, c[0x0][0x9c8] ;  /* 0x00027200ff081b82 */ /* 0x000ee40000000a00 */
[----:B------:R-:W-:Y:S02]  /*10030*/  R2UR UR6, R4 ;  /* 0x00000000040672ca */ /* 0x000fe400000e0000 */
[----:B------:R-:W-:-:S04]  /*10040*/  R2UR UR7, R5 ;  /* 0x00000000050772ca */ /* 0x000fc800000e0000 */
[----:B------:R-:W1:Y:S09]  /*10050*/  @P1 LDC.64 R6, c[0x0][0x9d0] ;  /* 0x00027400ff061b82 */ /* 0x000e720000000a00 */
[----:B------:R-:W-:Y:S03]  /*10060*/  QGMMA.64x96x32.F32.E4M3.E4M3 R88, R148, gdesc[UR4], R88, gsb0 ;  /* 0x0160000494587df3 */ /* 0x000fe60008000858 */
[----:B------:R-:W-:-:S02]  /*10070*/  WARPGROUP.DEPBAR.LE gsb0, 0x0 ;  /* 0x00008000000079c5 */ /* 0x000fc40000010000 */
[----:B------:R-:W-:Y:S01]  /*10080*/  WARPGROUP.ARRIVE ;  /* 0x00000000000079c5 */ /* 0x000fe20000000000 */
[----:B---3--:R-:W-:-:S04]  /*10090*/  @P1 IMAD R2, R2, R8, RZ ;  /* 0x0000000802021224 */ /* 0x008fc800078e02ff */
[C---:B----4-:R-:W-:Y:S02]  /*100a0*/  @P1 IMAD R5, R13.reuse, R9, R2 ;  /* 0x000000090d051224 */ /* 0x050fe400078e0202 */
[----:B------:R-:W-:Y:S01]  /*100b0*/  @P1 IMAD.WIDE.U32 R8, R13, R8, RZ ;  /* 0x000000080d081225 */ /* 0x000fe200078e00ff */
[----:B-----5:R-:W-:-:S03]  /*100c0*/  @P1 SHF.R.S32.HI R11, RZ, 0x1f, R12 ;  /* 0x0000001fff0b1819 */ /* 0x020fc6000001140c */
[----:B------:R-:W-:Y:S02]  /*100d0*/  @P1 IMAD.IADD R9, R9, 0x1, R5 ;  /* 0x0000000109091824 */ /* 0x000fe400078e0205 */
[-C--:B-1----:R-:W-:Y:S02]  /*100e0*/  @P1 IMAD R2, R11, R6.reuse, RZ ;  /* 0x000000060b021224 */ /* 0x082fe400078e02ff */
[----:B------:R-:W-:Y:S02]  /*100f0*/  IMAD.MOV.U32 R11, RZ, RZ, 0x3f800000 ;  /* 0x3f800000ff0b7424 */ /* 0x000fe400078e00ff */
[C---:B------:R-:W-:Y:S02]  /*10100*/  @P1 IMAD R5, R12.reuse, R7, R2 ;  /* 0x000000070c051224 */ /* 0x040fe400078e0202 */
[----:B------:R-:W-:-:S04]  /*10110*/  @P1 IMAD.WIDE.U32 R6, R12, R6, R8 ;  /* 0x000000060c061225 */ /* 0x000fc800078e0008 */
[----:B------:R-:W-:Y:S01]  /*10120*/  @P1 IMAD.IADD R5, R7, 0x1, R5 ;  /* 0x0000000107051824 */ /* 0x000fe200078e0205 */
[----:B------:R-:W-:-:S04]  /*10130*/  @P1 LEA R8, P2, R6, UR4, 0x2 ;  /* 0x0000000406081c11 */ /* 0x000fc8000f8410ff */
[----:B------:R-:W-:-:S05]  /*10140*/  @P1 LEA.HI.X R9, R6, UR5, R5, 0x2, P2 ;  /* 0x0000000506091c11 */ /* 0x000fca00090f1405 */
[----:B------:R1:W2:Y:S01]  /*10150*/  @P1 LDG.E R11, desc[UR42][R8.64] ;  /* 0x0000002a080b1981 */ /* 0x0002a2000c1e1900 */
[----:B------:R-:W-:Y:S02]  /*10160*/  VIADD R6, R4, 0x2 ;  /* 0x0000000204067836 */ /* 0x000fe40000000000 */
[----:B------:R-:W-:Y:S02]  /*10170*/  IMAD.MOV.U32 R7, RZ, RZ, 0x40000040 ;  /* 0x40000040ff077424 */ /* 0x000fe400078e00ff */
[----:B------:R-:W-:Y:S01]  /*10180*/  IMAD.MOV.U32 R5, RZ, RZ, 0x40000040 ;  /* 0x40000040ff057424 */ /* 0x000fe200078e00ff */
[----:B------:R-:W-:Y:S01]  /*10190*/  R2UR UR6, R6 ;  /* 0x00000000060672ca */ /* 0x000fe200000e0000 */
[C---:B------:R-:W-:Y:S01]  /*101a0*/  VIADD R6, R4.reuse, 0x4 ;  /* 0x0000000404067836 */ /* 0x040fe20000000000 */
[----:B------:R-:W-:Y:S01]  /*101b0*/  R2UR UR7, R7 ;  /* 0x00000000070772ca */ /* 0x000fe200000e0000 */
[----:B------:R-:W-:Y:S01]  /*101c0*/  VIADD R4, R4, 0x6 ;  /* 0x0000000604047836 */ /* 0x000fe20000000000 */
[----:B------:R-:W-:Y:S01]  /*101d0*/  MOV R7, 0x40000040 ;  /* 0x4000004000077802 */ /* 0x000fe20000000f00 */
[----:B-1----:R-:W-:-:S10]  /*101e0*/  IMAD.MOV.U32 R8, RZ, RZ, RZ ;  /* 0x000000ffff087224 */ /* 0x002fd400078e00ff */
[----:B------:R-:W-:Y:S01]  /*101f0*/  QGMMA.64x96x32.F32.E4M3.E4M3 R88, R136, gdesc[UR4], R88, gsb0 ;  /* 0x0160000488587df3 */ /* 0x000fe20008000858 */
[----:B------:R-:W-:Y:S02]  /*10200*/  R2UR UR6, R6 ;  /* 0x00000000060672ca */ /* 0x000fe400000e0000 */
[----:B------:R-:W-:Y:S01]  /*10210*/  R2UR UR7, R7 ;  /* 0x00000000070772ca */ /* 0x000fe200000e0000 */
[----:B------:R-:W1:Y:S04]  /*10220*/  SHFL.BFLY PT, R6, R3, 0x2, 0x1f ;  /* 0x0c401f0003067f89 */ /* 0x000e6800000e0000 */
[----:B------:R-:W3:Y:S01]  /*10230*/  SHFL.BFLY PT, R7, R0, 0x2, 0x1f ;  /* 0x0c401f0000077f89 */ /* 0x000ee200000e0000 */
[----:B-1----:R-:W-:-:S01]  /*10240*/  FADD.FTZ R6, R6, R3 ;  /* 0x0000000306067221 */ /* 0x002fc20000010000 */
[----:B---3--:R-:W-:Y:S01]  /*10250*/  FADD.FTZ R7, R7, R0 ;  /* 0x0000000007077221 */ /* 0x008fe20000010000 */
[----:B------:R-:W-:-:S04]  /*10260*/  IMAD.MOV.U32 R0, RZ, RZ, -0x800000 ;  /* 0xff800000ff007424 */ /* 0x000fc800078e00ff */
[----:B------:R-:W1:Y:S02]  /*10270*/  SHFL.BFLY PT, R2, R7, 0x1, 0x1f ;  /* 0x0c201f0007027f89 */ /* 0x000e6400000e0000 */
[----:B-1----:R-:W-:-:S01]  /*10280*/  FADD.FTZ R9, R7, R2 ;  /* 0x0000000207097221 */ /* 0x002fc20000010000 */
[----:B------:R-:W-:-:S03]  /*10290*/  IMAD.MOV.U32 R2, RZ, RZ, -0x800000 ;  /* 0xff800000ff027424 */ /* 0x000fc600078e00ff */
[C---:B------:R-:W-:Y:S01]  /*102a0*/  FMUL.FTZ R13, R9.reuse, 0.00390625 ;  /* 0x3b800000090d7820 */ /* 0x040fe20000410000 */
[----:B------:R-:W-:-:S04]  /*102b0*/  FSETP.NE.FTZ.AND P1, PT, R9, RZ, PT ;  /* 0x000000ff0900720b */ /* 0x000fc80003f35000 */
[----:B------:R-:W-:-:S13]  /*102c0*/  FSETP.NE.FTZ.AND P2, PT, R13, RZ, PT ;  /* 0x000000ff0d00720b */ /* 0x000fda0003f55000 */
[----:B------:R-:W1:Y:S02]  /*102d0*/  @P2 MUFU.LG2 R3, R13 ;  /* 0x0000000d00032308 */ /* 0x000e640000000c00 */
[----:B-1----:R-:W-:Y:S01]  /*102e0*/  @P2 FMUL.FTZ R3, R3, 0.69314718246459960938 ;  /* 0x3f31721803032820 */ /* 0x002fe20000410000 */
[----:B------:R-:W-:Y:S02]  /*102f0*/  WARPGROUP.DEPBAR.LE gsb0, 0x0 ;  /* 0x00008000000079c5 */ /* 0x000fe40000010000 */
[----:B------:R-:W-:-:S06]  /*10300*/  WARPGROUP.ARRIVE ;  /* 0x00000000000079c5 */ /* 0x000fcc0000000000 */
[----:B------:R-:W-:Y:S01]  /*10310*/  QGMMA.64x96x32.F32.E4M3.E4M3 R88, R140, gdesc[UR4], R88, gsb0 ;  /* 0x016000048c587df3 */ /* 0x000fe20008000858 */
[----:B------:R-:W-:Y:S01]  /*10320*/  R2UR UR6, R4 ;  /* 0x00000000040672ca */ /* 0x000fe200000e0000 */
[----:B------:R-:W-:Y:S01]  /*10330*/  IMAD.MOV.U32 R4, RZ, RZ, RZ ;  /* 0x000000ffff047224 */ /* 0x000fe200078e00ff */
[----:B------:R-:W-:Y:S02]  /*10340*/  R2UR UR7, R5 ;  /* 0x00000000050772ca */ /* 0x000fe400000e0000 */
[----:B------:R-:W1:Y:S03]  /*10350*/  SHFL.BFLY PT, R5, R6, 0x1, 0x1f ;  /* 0x0c201f0006057f89 */ /* 0x000e6600000e0000 */
[----:B------:R-:W-:Y:S01]  /*10360*/  @P1 MUFU.RCP R4, R9 ;  /* 0x0000000900041308 */ /* 0x000fe20000001000 */
[----:B-1----:R-:W-:-:S01]  /*10370*/  FADD.FTZ R12, R6, R5 ;  /* 0x00000005060c7221 */ /* 0x002fc20000010000 */
[----:B------:R-:W-:-:S03]  /*10380*/  @P2 FMUL.FTZ R6, R44, 0.69314718246459960938 ;  /* 0x3f3172182c062820 */ /* 0x000fc60000410000 */
[C---:B------:R-:W-:Y:S01]  /*10390*/  FMUL.FTZ R14, R12.reuse, 0.00390625 ;  /* 0x3b8000000c0e7820 */ /* 0x040fe20000410000 */
[----:B------:R-:W-:Y:S01]  /*103a0*/  FSETP.NE.FTZ.AND P1, PT, R12, RZ, PT ;  /* 0x000000ff0c00720b */ /* 0x000fe20003f35000 */
[----:B------:R-:W-:-:S03]  /*103b0*/  @P2 FFMA.FTZ R2, R6, R45, R3 ;  /* 0x0000002d06022223 */ /* 0x000fc60000010003 */
[----:B------:R-:W-:-:S09]  /*103c0*/  FSETP.NE.FTZ.AND P3, PT, R14, RZ, PT ;  /* 0x000000ff0e00720b */ /* 0x000fd20003f75000 */
[----:B------:R-:W-:Y:S04]  /*103d0*/  @P1 MUFU.RCP R8, R12 ;  /* 0x0000000c00081308 */ /* 0x000fe80000001000 */
[----:B------:R-:W-:-:S04]  /*103e0*/  @P3 FMUL.FTZ R44, R44, 0.69314718246459960938 ;  /* 0x3f3172182c2c3820 */ /* 0x000fc80000410000 */
[----:B------:R-:W1:Y:S02]  /*103f0*/  @P3 MUFU.LG2 R5, R14 ;  /* 0x0000000e00053308 */ /* 0x000e640000000c00 */
[----:B-1----:R-:W-:-:S04]  /*10400*/  @P3 FMUL.FTZ R5, R5, 0.69314718246459960938 ;  /* 0x3f31721805053820 */ /* 0x002fc80000410000 */
[----:B------:R-:W-:Y:S01]  /*10410*/  @P3 FFMA.FTZ R0, R44, R76, R5 ;  /* 0x0000004c2c003223 */ /* 0x000fe20000010005 */
[----:B------:R-:W-:Y:S02]  /*10420*/  WARPGROUP.DEPBAR.LE gsb0, 0x0 ;  /* 0x00008000000079c5 */ /* 0x000fe40000010000 */
[----:B------:R-:W-:-:S06]  /*10430*/  WARPGROUP.ARRIVE ;  /* 0x00000000000079c5 */ /* 0x000fcc0000000000 */
[----:B------:R-:W-:Y:S01]  /*10440*/  QGMMA.64x96x32.F32.E4M3.E4M3 R88, R144, gdesc[UR4], R88, gsb0 ;  /* 0x0160000490587df3 */ /* 0x000fe20008000858 */
[-C--:B--2---:R-:W-:Y:S01]  /*10450*/  FMUL.FTZ R31, R4, R11.reuse ;  /* 0x0000000b041f7220 */ /* 0x084fe20000410000 */
[----:B------:R-:W-:Y:S01]  /*10460*/  FMUL.FTZ R5, R8, R11 ;  /* 0x0000000b08057220 */ /* 0x000fe20000410000 */
[----:B------:R-:W-:Y:S02]  /*10470*/  WARPGROUP.DEPBAR.LE gsb0, 0x0 ;  /* 0x00008000000079c5 */ /* 0x000fe40000010000 */
[----:B------:R-:W-:Y:S05]  /*10480*/  @!P0 BRA `(.L_x_418) ;  /* 0x0000000000048947 */ /* 0x000fea0003800000 */
[----:B------:R-:W-:Y:S01]  /*10490*/  BPT.TRAP 0x1 ;  /* 0x000000040000795c */ /* 0x000fe20000300000 */
.L_x_418:
[----:B------:R-:W2:Y:S01]  /*104a0*/  LDL.LU R4, [R1+0x18] ;  /* 0x0000180001047983 */ /* 0x000ea20000300800 */
[----:B------:R-:W-:Y:S02]  /*104b0*/  VIADD R10, R10, 0x19c60 ;  /* 0x00019c600a0a7836 */ /* 0x000fe40000000000 */
[-C--:B------:R-:W-:Y:S01]  /*104c0*/  FMUL.FTZ R3, R88, R31.reuse ;  /* 0x0000001f58037220 */ /* 0x080fe20000410000 */
[----:B------:R-:W-:Y:S01]  /*104d0*/  FMUL.FTZ R6, R89, R31 ;  /* 0x0000001f59067220 */ /* 0x000fe20000410000 */
[----:B------:R-:W3:Y:S01]  /*104e0*/  LDL.LU R16, [R1+0x34] ;  /* 0x0000340001107983 */ /* 0x000ee20000300800 */
[----:B------:R-:W-:-:S05]  /*104f0*/  VIADD R154, R154, 0x1 ;  /* 0x000000019a9a7836 */ /* 0x000fca0000000000 */
[----:B------:R-:W-:Y:S01]  /*10500*/  ISETP.NE.AND P1, PT, R154, 0x2, PT ;  /* 0x000000029a00780c */ /* 0x000fe20003f25270 */
        /* <DEDUP_REMOVED lines=18> */
[-C--:B0-----:R-:W-:Y:S01]  /*10630*/  FMUL.FTZ R20, R129, R31.reuse ;  /* 0x0000001f81147220 */ /* 0x081fe20000410000 */
        /* <DEDUP_REMOVED lines=25> */
[----:B------:R-:W-:Y:S01]  /*107d0*/  FMUL.FTZ R135, R135, R5 ;  /* 0x0000000587877220 */ /* 0x000fe20000410000 */
[----:B------:R-:W-:-:S02]  /*107e0*/  SEL R154, R154, RZ, P1 ;  /* 0x000000ff9a9a7207 */ /* 0x000fc40000800000 */
[----:B--2---:R-:W-:Y:S01]  /*107f0*/  PRMT R4, R4, 0x654, R10 ;  /* 0x0000065404047816 */ /* 0x004fe2000000000a */
[----:B---3--:R-:W-:-:S03]  /*10800*/  VIADD R16, R16, 0x1 ;  /* 0x0000000110107836 */ /* 0x008fc60000000000 */
[----:B------:R0:W-:Y:S02]  /*10810*/  SYNCS.ARRIVE.TRANS64.RED.A1T0 RZ, [R4+URZ], RZ ;  /* 0x000000ff04ff79a7 */ /* 0x0001e4000810043f */
[----:B------:R1:W-:Y:S01]  /*10820*/  STL [R1+0x34], R16 ;  /* 0x0000341001007387 */ /* 0x0003e20000100800 */
[-C--:B------:R-:W-:Y:S01]  /*10830*/  FMUL.FTZ R10, R105, R31.reuse ;  /* 0x0000001f690a7220 */ /* 0x080fe20000410000 */
[----:B0-----:R-:W-:Y:S01]  /*10840*/  SEL R4, RZ, 0x1, P1 ;  /* 0x00000001ff047807 */ /* 0x001fe20000800000 */
[----:B------:R-:W-:-:S03]  /*10850*/  FMUL.FTZ R31, R133, R31 ;  /* 0x0000001f851f7220 */ /* 0x000fc60000410000 */
[----:B------:R-:W-:-:S07]  /*10860*/  LOP3.LUT R155, R155, R4, RZ, 0x3c, !PT ;  /* 0x000000049b9b7212 */ /* 0x000fce00078e3cff */
.L_x_366:
[----:B------:R-:W0:Y:S08]  /*10870*/  S2UR UR4, SR_CgaCtaId ;  /* 0x00000000000479c3 */ /* 0x000e300000008800 */
[----:B------:R-:W-:Y:S01]  /*10880*/  BAR.SYNC.DEFER_BLOCKING 0x5, 0x200 ;  /* 0x0148000000007b1d */ /* 0x000fe20000010000 */
[----:B-1----:R-:W-:-:S05]  /*10890*/  MOV R16, 0x400 ;  /* 0x0000040000107802 */ /* 0x002fca0000000f00 */
[----:B------:R-:W-:Y:S01]  /*108a0*/  BSSY B0, `(.L_x_419) ;  /* 0x0000222000007945 */ /* 0x000fe20003800000 */
[----:B0-----:R-:W-:-:S05]  /*108b0*/  IMAD.U32 R4, RZ, RZ, UR4 ;  /* 0x00000004ff047e24 */ /* 0x001fca000f8e00ff */
[----:B------:R-:W-:Y:S01]  /*108c0*/  LEA R16, R4, R16, 0x18 ;  /* 0x0000001004107211 */ /* 0x000fe200078ec0ff */
[----:B------:R-:W-:Y:S04]  /*108d0*/  STL [R1+0x18], R4 ;  /* 0x0000180401007387 */ /* 0x000fe80000100800 */
[----:B------:R-:W0:Y:S04]  /*108e0*/  LDS.128 R64, [R16+0x19cd0] ;  /* 0x019cd00010407984 */ /* 0x000e280000000c00 */
[----:B0-----:R0:W-:Y:S04]  /*108f0*/  STL.64 [R1], R64 ;  /* 0x0000004001007387 */ /* 0x0011e80000100a00 */
[----:B------:R0:W-:Y:S01]  /*10900*/  STL.64 [R1+0x8], R66 ;  /* 0x0000084201007387 */ /* 0x0001e20000100a00 */
[----:B------:R-:W-:Y:S06]  /*10910*/  BAR.ARV 0x4, 0x200 ;  /* 0x0108000000007b1d */ /* 0x000fec0000002000 */
[----:B------:R-:W-:Y:S05]  /*10920*/  @P0 BRA `(.L_x_420) ;  /* 0x0000001400d00947 */ /* 0x000fea0003800000 */
[----:B------:R-:W2:Y:S01]  /*10930*/  LDL R59, [R1+0x64] ;  /* 0x00006400013b7983 */ /* 0x000ea20000100800 */
[----:B------:R-:W-:Y:S01]  /*10940*/  ULDC.64 UR4, c[0x4][0x38] ;  /* 0x01000e0000047ab9 */ /* 0x000fe20000000a00 */
[----:B-----5:R-:W1:Y:S01]  /*10950*/  S2R R24, SR_TID.X ;  /* 0x0000000000187919 */ /* 0x020e620000002100 */
[----:B------:R-:W-:Y:S02]  /*10960*/  F2FP.BF16.F32.PACK_AB R10, R29, R10 ;  /* 0x0000000a1d0a723e */ /* 0x000fe400000010ff */
[----:B------:R-:W3:Y:S01]  /*10970*/  S2R R29, SR_SWINHI ;  /* 0x00000000001d7919 */ /* 0x000ee20000002f00 */
[----:B-1----:R-:W-:-:S04]  /*10980*/  SHF.L.U32 R4, R24, 0x2, RZ ;  /* 0x0000000218047819 */ /* 0x002fc800000006ff */
[----:B------:R-:W-:-:S04]  /*10990*/  LOP3.LUT R4, R4, 0xc, RZ, 0xc0, !PT ;  /* 0x0000000c04047812 */ /* 0x000fc800078ec0ff */
[----:B------:R-:W-:-:S05]  /*109a0*/  IADD3 R4, P0, R4, UR4, RZ ;  /* 0x0000000404047c10 */ /* 0x000fca000ff1e0ff */
[----:B------:R-:W-:Y:S01]  /*109b0*/  IMAD.X R5, RZ, RZ, UR5, P0 ;  /* 0x00000005ff057e24 */ /* 0x000fe200080e06ff */
[----:B------:R-:W-:Y:S01]  /*109c0*/  F2FP.BF16.F32.PACK_AB R7, R34, R7 ;  /* 0x000000072207723e */ /* 0x000fe200000010ff */
[----:B------:R-:W-:-:S04]  /*109d0*/  ULDC.64 UR4, c[0x0][0xc00] ;  /* 0x0003000000047ab9 */ /* 0x000fc80000000a00 */
[----:B------:R1:W4:Y:S01]  /*109e0*/  LDG.E.CONSTANT R5, desc[UR42][R4.64] ;  /* 0x0000002a04057981 */ /* 0x000322000c1e9900 */
[----:B------:R-:W-:Y:S02]  /*109f0*/  F2FP.BF16.F32.PACK_AB R8, R33, R8 ;  /* 0x000000082108723e */ /* 0x000fe400000010ff */
[----:B------:R-:W-:Y:S02]  /*10a00*/  F2FP.BF16.F32.PACK_AB R9, R36, R9 ;  /* 0x000000092409723e */ /* 0x000fe400000010ff */
[----:B-1----:R-:W-:Y:S02]  /*10a10*/  LOP3.LUT P0, R4, R24, 0x3, RZ, 0xc0, !PT ;  /* 0x0000000318047812 */ /* 0x002fe4000780c0ff */
[----:B------:R-:W-:Y:S02]  /*10a20*/  MOV R24, R16 ;  /* 0x0000001000187202 */ /* 0x000fe40000000f00 */
[----:B---3--:R-:W-:Y:S02]  /*10a30*/  MOV R25, R29 ;  /* 0x0000001d00197202 */ /* 0x008fe40000000f00 */
[----:B------:R-:W-:-:S02]  /*10a40*/  ISETP.EQ.OR P0, PT, R4, 0x3, !P0 ;  /* 0x000000030400780c */ /* 0x000fc40004702670 */
[----:B------:R-:W-:Y:S02]  /*10a50*/  F2FP.BF16.F32.PACK_AB R3, R32, R3 ;  /* 0x000000032003723e */ /* 0x000fe400000010ff */
[----:B------:R-:W-:Y:S02]  /*10a60*/  F2FP.BF16.F32.PACK_AB R13, R28, R13 ;  /* 0x0000000d1c0d723e */ /* 0x000fe400000010ff */
[----:B------:R-:W-:Y:S02]  /*10a70*/  F2FP.BF16.F32.PACK_AB R15, R30, R15 ;  /* 0x0000000f1e0f723e */ /* 0x000fe400000010ff */
[----:B------:R-:W-:Y:S02]  /*10a80*/  F2FP.BF16.F32.PACK_AB R57, R57, R60 ;  /* 0x0000003c3939723e */ /* 0x000fe400000010ff */
[----:B------:R-:W-:Y:S02]  /*10a90*/  F2FP.BF16.F32.PACK_AB R58, R55, R58 ;  /* 0x0000003a373a723e */ /* 0x000fe400000010ff */
[----:B------:R-:W-:-:S02]  /*10aa0*/  SEL R28, R7, R8, P0 ;  /* 0x00000008071c7207 */ /* 0x000fc40000000000 */
[----:B------:R-:W-:Y:S02]  /*10ab0*/  SEL R30, R8, R7, P0 ;  /* 0x00000007081e7207 */ /* 0x000fe40000000000 */
[----:B------:R-:W-:Y:S02]  /*10ac0*/  SEL R32, R9, R10, P0 ;  /* 0x0000000a09207207 */ /* 0x000fe40000000000 */
[----:B------:R-:W-:Y:S02]  /*10ad0*/  SEL R34, R10, R9, P0 ;  /* 0x000000090a227207 */ /* 0x000fe40000000000 */
[----:B------:R-:W-:Y:S02]  /*10ae0*/  SEL R60, R57, R58, P0 ;  /* 0x0000003a393c7207 */ /* 0x000fe40000000000 */
[----:B------:R-:W-:Y:S02]  /*10af0*/  SEL R58, R58, R57, P0 ;  /* 0x000000393a3a7207 */ /* 0x000fe40000000000 */
[----:B------:R-:W-:-:S02]  /*10b00*/  F2FP.BF16.F32.PACK_AB R6, R35, R6 ;  /* 0x000000062306723e */ /* 0x000fc400000010ff */
[----:B------:R-:W-:Y:S02]  /*10b10*/  F2FP.BF16.F32.PACK_AB R11, R26, R11 ;  /* 0x0000000b1a0b723e */ /* 0x000fe400000010ff */
[----:B------:R-:W-:Y:S02]  /*10b20*/  F2FP.BF16.F32.PACK_AB R14, R27, R14 ;  /* 0x0000000e1b0e723e */ /* 0x000fe400000010ff */
[----:B------:R-:W-:Y:S01]  /*10b30*/  F2FP.BF16.F32.PACK_AB R45, R45, R48 ;  /* 0x000000302d2d723e */ /* 0x000fe200000010ff */
[----:B--2---:R-:W-:Y:S02]  /*10b40*/  IMAD.WIDE R8, R59, 0x2, R24 ;  /* 0x000000023b087825 */ /* 0x004fe400078e0218 */
[----:B------:R-:W2:Y:S04]  /*10b50*/  LDL.LU R59, [R1+0x2c] ;  /* 0x00002c00013b7983 */ /* 0x000ea80000300800 */
[----:B------:R-:W3:Y:S01]  /*10b60*/  LDL.LU R57, [R1+0x30] ;  /* 0x0000300001397983 */ /* 0x000ee20000300800 */
[----:B------:R-:W-:-:S02]  /*10b70*/  SEL R4, R3, R6, P0 ;  /* 0x0000000603047207 */ /* 0x000fc40000000000 */
[----:B------:R-:W-:Y:S01]  /*10b80*/  SEL R26, R6, R3, P0 ;  /* 0x00000003061a7207 */ /* 0x000fe20000000000 */
[----:B------:R-:W3:Y:S01]  /*10b90*/  LDL R55, [R1+0x60] ;  /* 0x0000600001377983 */ /* 0x000ee20000100800 */
[C---:B------:R-:W-:Y:S02]  /*10ba0*/  LOP3.LUT R3, R8.reuse, 0x180, RZ, 0xc0, !PT ;  /* 0x0000018008037812 */ /* 0x040fe400078ec0ff */
[----:B------:R-:W-:Y:S02]  /*10bb0*/  IADD3 R10, P5, R8, 0x20, RZ ;  /* 0x00000020080a7810 */ /* 0x000fe40007fbe0ff */
[----:B------:R-:W-:Y:S02]  /*10bc0*/  SHF.R.U64 R3, R3, 0x3, RZ ;  /* 0x0000000303037819 */ /* 0x000fe400000012ff */
[----:B------:R-:W-:Y:S02]  /*10bd0*/  F2FP.BF16.F32.PACK_AB R41, R41, R44 ;  /* 0x0000002c2929723e */ /* 0x000fe400000010ff */
[----:B------:R-:W-:-:S02]  /*10be0*/  LOP3.LUT R6, R10, 0x180, RZ, 0xc0, !PT ;  /* 0x000001800a067812 */ /* 0x000fc400078ec0ff */
[----:B------:R-:W-:Y:S02]  /*10bf0*/  SEL R44, R13, R14, P0 ;  /* 0x0000000e0d2c7207 */ /* 0x000fe40000000000 */
[----:B------:R-:W-:Y:S02]  /*10c00*/  SEL R48, R14, R13, P0 ;  /* 0x0000000d0e307207 */ /* 0x000fe40000000000 */
[C---:B------:R-:W-:Y:S02]  /*10c10*/  IADD3 R14, P4, R8.reuse, 0x3000, RZ ;  /* 0x00003000080e7810 */ /* 0x040fe40007f9e0ff */
[C---:B------:R-:W-:Y:S02]  /*10c20*/  IADD3 R27, P3, R8.reuse, 0x3020, RZ ;  /* 0x00003020081b7810 */ /* 0x040fe40007f7e0ff */
[C---:B------:R-:W-:Y:S02]  /*10c30*/  IADD3 R29, P2, R8.reuse, 0x6000, RZ ;  /* 0x00006000081d7810 */ /* 0x040fe40007f5e0ff */
[----:B------:R-:W-:-:S02]  /*10c40*/  IADD3 R72, P1, R8, 0x6020, RZ ;  /* 0x0000602008487810 */ /* 0x000fc40007f3e0ff */
[----:B------:R-:W-:Y:S02]  /*10c50*/  F2FP.BF16.F32.PACK_AB R12, R21, R12 ;  /* 0x0000000c150c723e */ /* 0x000fe400000010ff */
[----:B------:R-:W-:Y:S02]  /*10c60*/  LOP3.LUT R8, R3, R8, RZ, 0x3c, !PT ;  /* 0x0000000803087212 */ /* 0x000fe400078e3cff */
[----:B------:R-:W-:Y:S02]  /*10c70*/  SHF.R.U64 R3, R6, 0x3, RZ ;  /* 0x0000000306037819 */ /* 0x000fe400000012ff */
[----:B------:R-:W-:Y:S02]  /*10c80*/  F2FP.BF16.F32.PACK_AB R37, R37, R40 ;  /* 0x000000282525723e */ /* 0x000fe400000010ff */
[----:B------:R-:W-:Y:S02]  /*10c90*/  SEL R36, R11, R12, P0 ;  /* 0x0000000c0b247207 */ /* 0x000fe40000000000 */
[----:B------:R-:W-:-:S02]  /*10ca0*/  SEL R40, R12, R11, P0 ;  /* 0x0000000b0c287207 */ /* 0x000fc40000000000 */
[----:B------:R-:W-:Y:S02]  /*10cb0*/  LOP3.LUT R12, R3, R10, RZ, 0x3c, !PT ;  /* 0x0000000a030c7212 */ /* 0x000fe400078e3cff */
[----:B------:R-:W-:Y:S02]  /*10cc0*/  LOP3.LUT R3, R14, 0x180, RZ, 0xc0, !PT ;  /* 0x000001800e037812 */ /* 0x000fe400078ec0ff */
[----:B------:R-:W-:Y:S02]  /*10cd0*/  LOP3.LUT R6, R27, 0x180, RZ, 0xc0, !PT ;  /* 0x000001801b067812 */ /* 0x000fe400078ec0ff */
[----:B------:R-:W-:Y:S02]  /*10ce0*/  F2FP.BF16.F32.PACK_AB R20, R31, R20 ;  /* 0x000000141f14723e */ /* 0x000fe400000010ff */
[----:B------:R-:W-:Y:S02]  /*10cf0*/  SHF.R.U64 R3, R3, 0x3, RZ ;  /* 0x0000000303037819 */ /* 0x000fe400000012ff */
[----:B------:R-:W-:-:S02]  /*10d00*/  F2FP.BF16.F32.PACK_AB R53, R53, R56 ;  /* 0x000000383535723e */ /* 0x000fc400000010ff */
[----:B------:R-:W-:Y:S02]  /*10d10*/  F2FP.BF16.F32.PACK_AB R54, R51, R54 ;  /* 0x000000363336723e */ /* 0x000fe400000010ff */
[----:B------:R-:W-:Y:S02]  /*10d20*/  SHF.R.U64 R6, R6, 0x3, RZ ;  /* 0x0000000306067819 */ /* 0x000fe400000012ff */
[----:B------:R-:W-:Y:S02]  /*10d30*/  F2FP.BF16.F32.PACK_AB R49, R49, R52 ;  /* 0x000000343131723e */ /* 0x000fe400000010ff */
[----:B------:R-:W-:Y:S01]  /*10d40*/  F2FP.BF16.F32.PACK_AB R50, R47, R50 ;  /* 0x000000322f32723e */ /* 0x000fe200000010ff */
[----:B------:R-:W-:Y:S01]  /*10d50*/  IMAD.X R11, RZ, RZ, R9, P3 ;  /* 0x000000ffff0b7224 */ /* 0x000fe200018e0609 */
[----:B------:R-:W-:Y:S02]  /*10d60*/  F2FP.BF16.F32.PACK_AB R46, R43, R46 ;  /* 0x0000002e2b2e723e */ /* 0x000fe400000010ff */
[----:B------:R-:W-:-:S02]  /*10d70*/  SEL R52, R15, R20, P0 ;  /* 0x000000140f347207 */ /* 0x000fc40000000000 */
[----:B------:R-:W-:Y:S01]  /*10d80*/  SEL R56, R20, R15, P0 ;  /* 0x0000000f14387207 */ /* 0x000fe20000000000 */
[--C-:B------:R-:W-:Y:S01]  /*10d90*/  IMAD.X R15, RZ, RZ, R9.reuse, P4 ;  /* 0x000000ffff0f7224 */ /* 0x100fe200020e0609 */
[----:B------:R-:W-:Y:S01]  /*10da0*/  LOP3.LUT R14, R3, R14, RZ, 0x3c, !PT ;  /* 0x0000000e030e7212 */ /* 0x000fe200078e3cff */
[----:B------:R-:W-:Y:S01]  /*10db0*/  IMAD.X R13, RZ, RZ, R9, P5 ;  /* 0x000000ffff0d7224 */ /* 0x000fe200028e0609 */
[----:B----4-:R-:W-:Y:S02]  /*10dc0*/  LOP3.LUT R3, R5, 0x2, RZ, 0x3c, !PT ;  /* 0x0000000205037812 */ /* 0x010fe400078e3cff */
[----:B------:R-:W-:Y:S02]  /*10dd0*/  SEL R62, R53, R54, P0 ;  /* 0x00000036353e7207 */ /* 0x000fe40000000000 */
[----:B------:R-:W-:Y:S02]  /*10de0*/  LOP3.LUT R10, R6, R27, RZ, 0x3c, !PT ;  /* 0x0000001b060a7212 */ /* 0x000fe400078e3cff */
[----:B------:R-:W-:-:S02]  /*10df0*/  SEL R54, R54, R53, P0 ;  /* 0x0000003536367207 */ /* 0x000fc40000000000 */
[----:B0-----:R-:W-:Y:S01]  /*10e00*/  SEL R64, R49, R50, P0 ;  /* 0x0000003231407207 */ /* 0x001fe20000000000 */
[--C-:B------:R-:W-:Y:S01]  /*10e10*/  IMAD.X R7, RZ, RZ, R9.reuse, P2 ;  /* 0x000000ffff077224 */ /* 0x100fe200010e0609 */
[----:B------:R-:W-:Y:S01]  /*10e20*/  F2FP.BF16.F32.PACK_AB R42, R39, R42 ;  /* 0x0000002a272a723e */ /* 0x000fe200000010ff */
[----:B------:R-:W-:Y:S01]  /*10e30*/  IMAD.X R21, RZ, RZ, R9, P1 ;  /* 0x000000ffff157224 */ /* 0x000fe200008e0609 */
[----:B------:R-:W-:Y:S02]  /*10e40*/  SEL R50, R50, R49, P0 ;  /* 0x0000003132327207 */ /* 0x000fe40000000000 */
[----:B------:R-:W-:Y:S02]  /*10e50*/  SEL R66, R45, R46, P0 ;  /* 0x0000002e2d427207 */ /* 0x000fe40000000000 */
[----:B------:R-:W-:Y:S02]  /*10e60*/  F2FP.BF16.F32.PACK_AB R38, R135, R38 ;  /* 0x000000268726723e */ /* 0x000fe400000010ff */
[----:B------:R-:W-:-:S02]  /*10e70*/  LOP3.LUT R20, R29, 0x180, RZ, 0xc0, !PT ;  /* 0x000001801d147812 */ /* 0x000fc400078ec0ff */
[----:B------:R-:W-:Y:S02]  /*10e80*/  LOP3.LUT R31, R72, 0x180, RZ, 0xc0, !PT ;  /* 0x00000180481f7812 */ /* 0x000fe400078ec0ff */
[----:B------:R-:W-:Y:S01]  /*10e90*/  MOV R51, R8 ;  /* 0x0000000800337202 */ /* 0x000fe20000000f00 */
[----:B------:R-:W-:Y:S01]  /*10ea0*/  SHFL.IDX PT, R28, R28, R5, 0x1c1f ;  /* 0x001c1f051c1c7589 */ /* 0x000fe200000e0000 */
[----:B------:R-:W-:Y:S02]  /*10eb0*/  SEL R46, R46, R45, P0 ;  /* 0x0000002d2e2e7207 */ /* 0x000fe40000000000 */
[----:B------:R-:W-:Y:S01]  /*10ec0*/  MOV R47, R14 ;  /* 0x0000000e002f7202 */ /* 0x000fe20000000f00 */
[----:B------:R-:W-:Y:S01]  /*10ed0*/  SHFL.IDX PT, R8, R4, R5, 0x1c1f ;  /* 0x001c1f0504087589 */ /* 0x000fe200000e0000 */
[----:B------:R-:W-:Y:S02]  /*10ee0*/  MOV R45, R10 ;  /* 0x0000000a002d7202 */ /* 0x000fe40000000f00 */
[----:B------:R-:W-:Y:S01]  /*10ef0*/  MOV R49, R12 ;  /* 0x0000000c00317202 */ /* 0x000fe20000000f00 */
[----:B------:R-:W0:Y:S01]  /*10f00*/  SHFL.IDX PT, R9, R26, R3, 0x1c1f ;  /* 0x001c1f031a097589 */ /* 0x000e2200000e0000 */
[----:B------:R-:W-:-:S03]  /*10f10*/  SEL R68, R41, R42, P0 ;  /* 0x0000002a29447207 */ /* 0x000fc60000000000 */
[----:B------:R-:W1:Y:S01]  /*10f20*/  SHFL.IDX PT, R11, R30, R3, 0x1c1f ;  /* 0x001c1f031e0b7589 */ /* 0x000e6200000e0000 */
[----:B------:R-:W-:-:S03]  /*10f30*/  SEL R42, R42, R41, P0 ;  /* 0x000000292a2a7207 */ /* 0x000fc60000000000 */
[----:B------:R-:W-:Y:S01]  /*10f40*/  SHFL.IDX PT, R60, R60, R5, 0x1c1f ;  /* 0x001c1f053c3c7589 */ /* 0x000fe200000e0000 */
[----:B------:R-:W-:-:S03]  /*10f50*/  SEL R70, R37, R38, P0 ;  /* 0x0000002625467207 */ /* 0x000fc60000000000 */
[----:B------:R-:W4:Y:S01]  /*10f60*/  SHFL.IDX PT, R15, R58, R3, 0x1c1f ;  /* 0x001c1f033a0f7589 */ /* 0x000f2200000e0000 */
[----:B------:R-:W-:Y:S02]  /*10f70*/  SHF.R.U64 R20, R20, 0x3, RZ ;  /* 0x0000000314147819 */ /* 0x000fe400000012ff */
[----:B------:R-:W-:Y:S01]  /*10f80*/  SHF.R.U64 R31, R31, 0x3, RZ ;  /* 0x000000031f1f7819 */ /* 0x000fe200000012ff */
[----:B------:R-:W-:Y:S01]  /*10f90*/  SHFL.IDX PT, R32, R32, R5, 0x1c1f ;  /* 0x001c1f0520207589 */ /* 0x000fe200000e0000 */
[----:B------:R-:W-:-:S03]  /*10fa0*/  SEL R38, R38, R37, P0 ;  /* 0x0000002526267207 */ /* 0x000fc60000000000 */
[----:B------:R-:W4:Y:S04]  /*10fb0*/  SHFL.IDX PT, R13, R34, R3, 0x1c1f ;  /* 0x001c1f03220d7589 */ /* 0x000f2800000e0000 */
[----:B------:R-:W-:Y:S04]  /*10fc0*/  SHFL.IDX PT, R62, R62, R5, 0x1c1f ;  /* 0x001c1f053e3e7589 */ /* 0x000fe800000e0000 */
[----:B------:R-:W4:Y:S04]  /*10fd0*/  SHFL.IDX PT, R33, R54, R3, 0x1c1f ;  /* 0x001c1f0336217589 */ /* 0x000f2800000e0000 */
[----:B------:R-:W-:Y:S04]  /*10fe0*/  SHFL.IDX PT, R64, R64, R5, 0x1c1f ;  /* 0x001c1f0540407589 */ /* 0x000fe800000e0000 */
[----:B------:R-:W4:Y:S01]  /*10ff0*/  SHFL.IDX PT, R35, R50, R3, 0x1c1f ;  /* 0x001c1f0332237589 */ /* 0x000f2200000e0000 */
[----:B------:R-:W-:-:S02]  /*11000*/  LOP3.LUT R6, R20, R29, RZ, 0x3c, !PT ;  /* 0x0000001d14067212 */ /* 0x000fc400078e3cff */
[----:B------:R-:W-:Y:S01]  /*11010*/  LOP3.LUT R20, R31, R72, RZ, 0x3c, !PT ;  /* 0x000000481f147212 */ /* 0x000fe200078e3cff */
[----:B------:R-:W-:Y:S04]  /*11020*/  SHFL.IDX PT, R36, R36, R5, 0x1c1f ;  /* 0x001c1f0524247589 */ /* 0x000fe800000e0000 */
[----:B------:R-:W-:Y:S04]  /*11030*/  SHFL.IDX PT, R66, R66, R5, 0x1c1f ;  /* 0x001c1f0542427589 */ /* 0x000fe800000e0000 */
[----:B------:R-:W4:Y:S04]  /*11040*/  SHFL.IDX PT, R27, R40, R3, 0x1c1f ;  /* 0x001c1f03281b7589 */ /* 0x000f2800000e0000 */
[----:B------:R-:W4:Y:S04]  /*11050*/  SHFL.IDX PT, R37, R46, R3, 0x1c1f ;  /* 0x001c1f032e257589 */ /* 0x000f2800000e0000 */
[----:B------:R-:W-:Y:S04]  /*11060*/  SHFL.IDX PT, R44, R44, R5, 0x1c1f ;  /* 0x001c1f052c2c7589 */ /* 0x000fe800000e0000 */
[----:B------:R-:W-:Y:S04]  /*11070*/  SHFL.IDX PT, R68, R68, R5, 0x1c1f ;  /* 0x001c1f0544447589 */ /* 0x000fe800000e0000 */
[----:B------:R-:W4:Y:S04]  /*11080*/  SHFL.IDX PT, R29, R48, R3, 0x1c1f ;  /* 0x001c1f03301d7589 */ /* 0x000f2800000e0000 */
[----:B------:R-:W4:Y:S04]  /*11090*/  SHFL.IDX PT, R39, R42, R3, 0x1c1f ;  /* 0x001c1f032a277589 */ /* 0x000f2800000e0000 */
[----:B------:R-:W-:Y:S04]  /*110a0*/  SHFL.IDX PT, R52, R52, R5, 0x1c1f ;  /* 0x001c1f0534347589 */ /* 0x000fe800000e0000 */
[----:B------:R-:W-:Y:S04]  /*110b0*/  SHFL.IDX PT, R70, R70, R5, 0x1c1f ;  /* 0x001c1f0546467589 */ /* 0x000fe800000e0000 */
[----:B------:R-:W4:Y:S04]  /*110c0*/  SHFL.IDX PT, R31, R56, R3, 0x1c1f ;  /* 0x001c1f03381f7589 */ /* 0x000f2800000e0000 */
[----:B------:R4:W4:Y:S01]  /*110d0*/  SHFL.IDX PT, R41, R38, R3, 0x1c1f ;  /* 0x001c1f0326297589 */ /* 0x00092200000e0000 */
[----:B------:R-:W-:-:S02]  /*110e0*/  MOV R43, R6 ;  /* 0x00000006002b7202 */ /* 0x000fc40000000f00 */
[----:B0-----:R-:W-:Y:S01]  /*110f0*/  SEL R4, R8, R9, P0 ;  /* 0x0000000908047207 */ /* 0x001fe20000000000 */
[----:B------:R-:W3:Y:S01]  /*11100*/  LDL R53, [R1+0x3c] ;  /* 0x00003c0001357983 */ /* 0x000ee20000100800 */
[----:B------:R-:W-:Y:S02]  /*11110*/  SEL R6, R9, R8, P0 ;  /* 0x0000000809067207 */ /* 0x000fe40000000000 */
[----:B-1----:R-:W-:Y:S02]  /*11120*/  SEL R8, R28, R11, P0 ;  /* 0x0000000b1c087207 */ /* 0x002fe40000000000 */
[----:B------:R-:W-:Y:S01]  /*11130*/  SEL R10, R11, R28, P0 ;  /* 0x0000001c0b0a7207 */ /* 0x000fe20000000000 */
[----:B----4-:R-:W0:Y:S01]  /*11140*/  LDC R3, c[0x0][0xbe8] ;  /* 0x0002fa00ff037b82 */ /* 0x010e220000000800 */
[----:B------:R-:W-:Y:S02]  /*11150*/  SEL R5, R60, R15, P0 ;  /* 0x0000000f3c057207 */ /* 0x000fe40000000000 */
[----:B------:R-:W-:-:S05]  /*11160*/  SEL R7, R15, R60, P0 ;  /* 0x0000003c0f077207 */ /* 0x000fca0000000000 */
[----:B------:R-:W-:Y:S01]  /*11170*/  BAR.SYNC.DEFER_BLOCKING 0x1, 0x180 ;  /* 0x0046000000007b1d */ /* 0x000fe20000010000 */
[----:B------:R-:W-:Y:S02]  /*11180*/  SEL R12, R32, R13, P0 ;  /* 0x0000000d200c7207 */ /* 0x000fe40000000000 */
[----:B------:R-:W-:Y:S02]  /*11190*/  SEL R14, R13, R32, P0 ;  /* 0x000000200d0e7207 */ /* 0x000fe40000000000 */
[----:B------:R-:W-:Y:S02]  /*111a0*/  SEL R9, R62, R33, P0 ;  /* 0x000000213e097207 */ /* 0x000fe40000000000 */
[----:B------:R-:W-:Y:S02]  /*111b0*/  SEL R11, R33, R62, P0 ;  /* 0x0000003e210b7207 */ /* 0x000fe40000000000 */
[----:B------:R-:W-:Y:S02]  /*111c0*/  SEL R13, R64, R35, P0 ;  /* 0x00000023400d7207 */ /* 0x000fe40000000000 */
[----:B------:R-:W-:-:S02]  /*111d0*/  SEL R15, R35, R64, P0 ;  /* 0x00000040230f7207 */ /* 0x000fc40000000000 */
[----:B------:R-:W-:Y:S02]  /*111e0*/  ISETP.NE.U32.AND P2, PT, RZ, UR4, PT ;  /* 0x00000004ff007c0c */ /* 0x000fe4000bf45070 */
[----:B------:R-:W-:Y:S02]  /*111f0*/  MOV R21, R20 ;  /* 0x0000001400157202 */ /* 0x000fe40000000f00 */
[----:B------:R-:W-:Y:S01]  /*11200*/  ISETP.NE.AND.EX P2, PT, RZ, UR5, PT, P2 ;  /* 0x00000005ff007c0c */ /* 0x000fe2000bf45320 */
[----:B------:R1:W-:Y:S04]  /*11210*/  STSM.16.M88.4 [R51], R4 ;  /* 0x0000000433007844 */ /* 0x0003e80000000200 */
[----:B------:R4:W-:Y:S04]  /*11220*/  STSM.16.M88.4 [R49], R8 ;  /* 0x0000000831007844 */ /* 0x0009e80000000200 */
[----:B------:R0:W-:Y:S01]  /*11230*/  STSM.16.M88.4 [R47], R12 ;  /* 0x0000000c2f007844 */ /* 0x0001e20000000200 */
[----:B-1----:R-:W-:-:S02]  /*11240*/  SEL R4, R36, R27, P0 ;  /* 0x0000001b24047207 */ /* 0x002fc40000000000 */
[----:B------:R-:W-:Y:S02]  /*11250*/  SEL R6, R27, R36, P0 ;  /* 0x000000241b067207 */ /* 0x000fe40000000000 */
[----:B------:R-:W-:Y:S02]  /*11260*/  SEL R5, R66, R37, P0 ;  /* 0x0000002542057207 */ /* 0x000fe40000000000 */
[----:B------:R-:W-:Y:S02]  /*11270*/  SEL R7, R37, R66, P0 ;  /* 0x0000004225077207 */ /* 0x000fe40000000000 */
[----:B----4-:R-:W-:Y:S02]  /*11280*/  SEL R8, R44, R29, P0 ;  /* 0x0000001d2c087207 */ /* 0x010fe40000000000 */
[----:B------:R-:W-:Y:S02]  /*11290*/  SEL R10, R29, R44, P0 ;  /* 0x0000002c1d0a7207 */ /* 0x000fe40000000000 */
[----:B------:R-:W-:-:S02]  /*112a0*/  SEL R9, R68, R39, P0 ;  /* 0x0000002744097207 */ /* 0x000fc40000000000 */
[----:B------:R-:W-:Y:S02]  /*112b0*/  SEL R11, R39, R68, P0 ;  /* 0x00000044270b7207 */ /* 0x000fe40000000000 */
[----:B0-----:R-:W-:Y:S02]  /*112c0*/  SEL R12, R52, R31, P0 ;  /* 0x0000001f340c7207 */ /* 0x001fe40000000000 */
[----:B------:R-:W-:Y:S02]  /*112d0*/  SEL R14, R31, R52, P0 ;  /* 0x000000341f0e7207 */ /* 0x000fe40000000000 */
[----:B------:R-:W-:Y:S02]  /*112e0*/  SEL R13, R70, R41, P0 ;  /* 0x00000029460d7207 */ /* 0x000fe40000000000 */
[----:B------:R-:W-:Y:S01]  /*112f0*/  SEL R15, R41, R70, P0 ;  /* 0x00000046290f7207 */ /* 0x000fe20000000000 */
[----:B------:R0:W-:Y:S04]  /*11300*/  STSM.16.M88.4 [R45], R4 ;  /* 0x000000042d007844 */ /* 0x0001e80000000200 */
[----:B------:R-:W-:Y:S04]  /*11310*/  STSM.16.M88.4 [R43], R8 ;  /* 0x000000082b007844 */ /* 0x000fe80000000200 */
[----:B------:R1:W-:Y:S01]  /*11320*/  STSM.16.M88.4 [R21], R12 ;  /* 0x0000000c15007844 */ /* 0x0003e20000000200 */
[----:B------:R-:W-:Y:S01]  /*11330*/  IMAD.MOV.U32 R20, RZ, RZ, RZ ;  /* 0x000000ffff147224 */ /* 0x000fe200078e00ff */
[----:B------:R-:W-:Y:S01]  /*11340*/  BAR.SYNC.DEFER_BLOCKING 0x1, 0x180 ;  /* 0x0046000000007b1d */ /* 0x000fe20000010000 */
[----:B--2---:R-:W-:-:S04]  /*11350*/  IADD3 R26, P1, R59, UR4, RZ ;  /* 0x000000043b1a7c10 */ /* 0x004fc8000ff3e0ff */
[----:B---3--:R-:W-:Y:S01]  /*11360*/  IADD3.X R27, R57, UR5, RZ, P1, !PT ;  /* 0x00000005391b7c10 */ /* 0x008fe20008ffe4ff */
[----:B------:R-:W-:Y:S02]  /*11370*/  ULDC.64 UR4, c[0x0][0xc08] ;  /* 0x0003020000047ab9 */ /* 0x000fe40000000a00 */
[----:B------:R-:W-:Y:S02]  /*11380*/  ISETP.NE.U32.AND P0, PT, RZ, UR4, PT ;  /* 0x00000004ff007c0c */ /* 0x000fe4000bf05070 */
[----:B------:R2:W5:Y:S02]  /*11390*/  @P2 LDG.E R20, desc[UR42][R26.64] ;  /* 0x0000002a1a142981 */ /* 0x000564000c1e1900 */
[----:B------:R-:W-:-:S13]  /*113a0*/  ISETP.NE.AND.EX P0, PT, RZ, UR5, PT, P0 ;  /* 0x00000005ff007c0c */ /* 0x000fda000bf05300 */
[----:B0-----:R-:W-:Y:S01]  /*113b0*/  @P0 IADD3 R4, P3, R59, UR4, RZ ;  /* 0x000000043b040c10 */ /* 0x001fe2000ff7e0ff */
[----:B------:R-:W-:Y:S02]  /*113c0*/  ULDC UR4, c[0x0][0xa88] ;  /* 0x0002a20000047ab9 */ /* 0x000fe40000000800 */
[----:B------:R-:W-:Y:S01]  /*113d0*/  IMAD.U32 R38, RZ, RZ, UR4 ;  /* 0x00000004ff267e24 */ /* 0x000fe2000f8e00ff */
[----:B------:R-:W-:-:S05]  /*113e0*/  @P0 IADD3.X R5, R57, UR5, RZ, P3, !PT ;  /* 0x0000000539050c10 */ /* 0x000fca0009ffe4ff */
[----:B------:R2:W5:Y:S01]  /*113f0*/  @P0 LDG.E R38, desc[UR42][R4.64] ;  /* 0x0000002a04260981 */ /* 0x000562000c1e1900 */
[----:B------:R-:W-:-:S13]  /*11400*/  ISETP.NE.AND P1, PT, R3, 0x1, PT ;  /* 0x000000010300780c */ /* 0x000fda0003f25270 */
[----:B------:R-:W0:Y:S08]  /*11410*/  @P1 LDC R6, c[0x0][0xbec] ;  /* 0x0002fb00ff061b82 */ /* 0x000e300000000800 */
[----:B------:R-:W3:Y:S01]  /*11420*/  @P1 LDC R29, c[0x0][0xbf0] ;  /* 0x0002fc00ff1d1b82 */ /* 0x000ee20000000800 */
[----:B-1----:R-:W-:Y:S01]  /*11430*/  IMAD R13, R53, 0xc0, R55 ;  /* 0x000000c0350d7824 */ /* 0x002fe200078e0237 */
[----:B0-23--:R-:W-:Y:S06]  /*11440*/  @P0 BRA `(.L_x_421) ;  /* 0x0000000000100947 */ /* 0x00dfec0003800000 */
[----:B------:R-:W-:Y:S05]  /*11450*/  @!P2 BRA `(.L_x_421) ;  /* 0x00000000000ca947 */ /* 0x000fea0003800000 */
[----:B------:R-:W2:Y:S04]  /*11460*/  LDG.E R5, desc[UR42][R26.64] ;  /* 0x0000002a1a057981 */ /* 0x000ea8000c1e1900 */
[----:B-----5:R-:W2:Y:S02]  /*11470*/  LDG.E R38, desc[UR42][R26.64+0x4] ;  /* 0x0000042a1a267981 */ /* 0x020ea4000c1e1900 */
[----:B--2---:R-:W-:-:S07]  /*11480*/  IMAD.IADD R38, R38, 0x1, -R5 ;  /* 0x0000000126267824 */ /* 0x004fce00078e0a05 */
.L_x_421:
[----:B------:R-:W2:Y:S01]  /*11490*/  LDL.LU R5, [R1+0x20] ;  /* 0x0000200001057983 */ /* 0x000ea20000300800 */
[----:B------:R-:W-:Y:S01]  /*114a0*/  ULDC.64 UR4, c[0x0][0xb90] ;  /* 0x0002e40000047ab9 */ /* 0x000fe20000000a00 */
[----:B------:R-:W0:Y:S01]  /*114b0*/  S2R R4, SR_TID.X ;  /* 0x0000000000047919 */ /* 0x000e220000002100 */
[----:B------:R-:W1:Y:S01]  /*114c0*/  S2R R14, SR_TID.X ;  /* 0x00000000000e7919 */ /* 0x000e620000002100 */
[----:B-----5:R-:W-:Y:S01]  /*114d0*/  SHF.R.S32.HI R21, RZ, 0x1f, R20 ;  /* 0x0000001fff157819 */ /* 0x020fe20000011414 */
[----:B------:R-:W-:Y:S01]  /*114e0*/  IMAD.MOV.U32 R7, RZ, RZ, R13 ;  /* 0x000000ffff077224 */ /* 0x000fe200078e000d */
[----:B------:R-:W3:Y:S01]  /*114f0*/  @P1 LDC R45, c[0x0][0xbec] ;  /* 0x0002fb00ff2d1b82 */ /* 0x000ee20000000800 */
[----:B------:R-:W4:Y:S04]  /*11500*/  LDL.LU R10, [R1+0x38] ;  /* 0x00003800010a7983 */ /* 0x000f280000300800 */
[----:B------:R-:W3:Y:S04]  /*11510*/  LDL.LU R44, [R1+0x28] ;  /* 0x00002800012c7983 */ /* 0x000ee80000300800 */
[----:B------:R-:W4:Y:S04]  /*11520*/  LDL R49, [R1+0x24] ;  /* 0x0000240001317983 */ /* 0x000f280000100800 */
[----:B------:R-:W4:Y:S01]  /*11530*/  LDL R15, [R1+0x58] ;  /* 0x00005800010f7983 */ /* 0x000f220000100800 */
[----:B------:R-:W-:-:S03]  /*11540*/  IMAD R38, R38, R3, RZ ;  /* 0x0000000326267224 */ /* 0x000fc600078e02ff */
[----:B------:R0:W5:Y:S02]  /*11550*/  LDL R48, [R1+0x6c] ;  /* 0x00006c0001307983 */ /* 0x0001640000100800 */
[----:B0-----:R-:W-:-:S04]  /*11560*/  IADD3 R47, R4, -0x80, RZ ;  /* 0xffffff80042f7810 */ /* 0x001fc80007ffe0ff */
[----:B------:R-:W-:Y:S01]  /*11570*/  SHF.R.S32.HI R50, RZ, 0x1f, R47 ;  /* 0x0000001fff327819 */ /* 0x000fe2000001142f */
[----:B------:R-:W-:-:S03]  /*11580*/  @P1 IMAD.HI.U32 R4, R13, R6, RZ ;  /* 0x000000060d041227 */ /* 0x000fc600078e00ff */
[----:B------:R-:W-:Y:S02]  /*11590*/  LEA.HI R50, R50, R47, RZ, 0x2 ;  /* 0x0000002f32327211 */ /* 0x000fe400078f10ff */
[----:B------:R-:W-:Y:S02]  /*115a0*/  @P1 SHF.R.U32.HI R7, RZ, R29, R4 ;  /* 0x0000001dff071219 */ /* 0x000fe40000011604 */
[----:B------:R-:W-:-:S03]  /*115b0*/  SHF.R.S32.HI R50, RZ, 0x2, R50 ;  /* 0x00000002ff327819 */ /* 0x000fc60000011432 */
[----:B------:R-:W-:Y:S02]  /*115c0*/  IMAD.MOV R6, RZ, RZ, -R7 ;  /* 0x000000ffff067224 */ /* 0x000fe400078e0a07 */
[----:B-1----:R-:W-:-:S05]  /*115d0*/  VIADD R30, R14, 0xffffff80 ;  /* 0xffffff800e1e7836 */ /* 0x002fca0000000000 */
[----:B------:R-:W-:-:S04]  /*115e0*/  SHF.R.S32.HI R14, RZ, 0x1f, R30 ;  /* 0x0000001fff0e7819 */ /* 0x000fc8000001141e */
[----:B------:R-:W-:-:S04]  /*115f0*/  LEA.HI R14, R14, R30, RZ, 0x7 ;  /* 0x0000001e0e0e7211 */ /* 0x000fc800078f38ff */
[----:B------:R-:W-:-:S05]  /*11600*/  LOP3.LUT R14, R14, 0xffffff80, RZ, 0xc0, !PT ;  /* 0xffffff800e0e7812 */ /* 0x000fca00078ec0ff */
[----:B------:R-:W-:Y:S01]  /*11610*/  IMAD.IADD R14, R30, 0x1, -R14 ;  /* 0x000000011e0e7824 */ /* 0x000fe200078e0a0e */
[----:B------:R-:W-:-:S04]  /*11620*/  SHF.R.S32.HI R46, RZ, 0x1f, R47 ;  /* 0x0000001fff2e7819 */ /* 0x000fc8000001142f */
[----:B------:R-:W-:-:S04]  /*11630*/  LEA.HI R46, R46, R47, RZ, 0x2 ;  /* 0x0000002f2e2e7211 */ /* 0x000fc800078f10ff */
[----:B------:R-:W-:-:S05]  /*11640*/  LOP3.LUT R46, R46, 0xfffffffc, RZ, 0xc0, !PT ;  /* 0xfffffffc2e2e7812 */ /* 0x000fca00078ec0ff */
[----:B------:R-:W-:Y:S02]  /*11650*/  IMAD.IADD R46, R47, 0x1, -R46 ;  /* 0x000000012f2e7824 */ /* 0x000fe400078e0a2e */
[----:B------:R0:W5:Y:S01]  /*11660*/  LDL R47, [R1+0x40] ;  /* 0x00004000012f7983 */ /* 0x0001620000100800 */
[----:B--2---:R-:W-:Y:S01]  /*11670*/  IMAD.MOV.U32 R8, RZ, RZ, R5 ;  /* 0x000000ffff087224 */ /* 0x004fe200078e0005 */
[----:B---3--:R-:W-:-:S05]  /*11680*/  SHF.R.S32.HI R39, RZ, 0x1f, R44 ;  /* 0x0000001fff277819 */ /* 0x008fca000001142c */
[----:B------:R-:W-:-:S04]  /*11690*/  IMAD R5, R39, UR4, RZ ;  /* 0x0000000427057c24 */ /* 0x000fc8000f8e02ff */
[C---:B------:R-:W-:Y:S02]  /*116a0*/  IMAD R11, R44.reuse, UR5, R5 ;  /* 0x000000052c0b7c24 */ /* 0x040fe4000f8e0205 */
[----:B------:R-:W-:Y:S01]  /*116b0*/  IMAD.WIDE.U32 R4, R44, UR4, R20 ;  /* 0x000000042c047c25 */ /* 0x000fe2000f8e0014 */
[----:B----4-:R-:W-:Y:S01]  /*116c0*/  SEL R37, R10, RZ, !P2 ;  /* 0x000000ff0a257207 */ /* 0x010fe20005000000 */
[----:B------:R-:W-:Y:S01]  /*116d0*/  ULDC.64 UR4, c[0x0][0xb98] ;  /* 0x0002e60000047ab9 */ /* 0x000fe20000000a00 */
[----:B------:R-:W-:Y:S01]  /*116e0*/  SEL R36, R8, RZ, !P2 ;  /* 0x000000ff08247207 */ /* 0x000fe20005000000 */
[----:B------:R-:W-:Y:S02]  /*116f0*/  IMAD R9, R50, 0x20, R49 ;  /* 0x0000002032097824 */ /* 0x000fe400078e0231 */
[----:B------:R-:W-:Y:S02]  /*11700*/  IMAD.IADD R5, R5, 0x1, R11 ;  /* 0x0000000105057824 */ /* 0x000fe400078e020b */
[----:B------:R-:W-:-:S04]  /*11710*/  IMAD.WIDE R24, R9, 0x2, R24 ;  /* 0x0000000209187825 */ /* 0x000fc800078e0218 */
[----:B------:R-:W-:Y:S02]  /*11720*/  IMAD R9, R3, R6, R13 ;  /* 0x0000000603097224 */ /* 0x000fe400078e020d */
[----:B------:R-:W-:Y:S02]  /*11730*/  IMAD R11, R37, UR4, RZ ;  /* 0x00000004250b7c24 */ /* 0x000fe4000f8e02ff */
[----:B------:R-:W-:Y:S01]  /*11740*/  IMAD.WIDE.U32 R4, R36, UR4, R4 ;  /* 0x0000000424047c25 */ /* 0x000fe2000f8e0004 */
[----:B------:R-:W-:-:S03]  /*11750*/  SHF.R.S32.HI R6, RZ, 0x1f, R9 ;  /* 0x0000001fff067819 */ /* 0x000fc60000011409 */
[----:B------:R-:W-:Y:S01]  /*11760*/  IMAD R10, R36, UR5, R11 ;  /* 0x00000005240a7c24 */ /* 0x000fe2000f8e020b */
[----:B------:R-:W-:Y:S01]  /*11770*/  SHF.R.S32.HI R11, RZ, 0x1f, R7 ;  /* 0x0000001fff0b7819 */ /* 0x000fe20000011407 */
[----:B------:R-:W-:Y:S01]  /*11780*/  ULDC.64 UR4, c[0x0][0xb88] ;  /* 0x0002e20000047ab9 */ /* 0x000fe20000000a00 */
[----:B------:R-:W-:Y:S02]  /*11790*/  IADD3 R4, P0, R7, R4, RZ ;  /* 0x0000000407047210 */ /* 0x000fe40007f1e0ff */
[----:B------:R-:W-:Y:S01]  /*117a0*/  IADD3 R13, P2, R24, 0x1800, RZ ;  /* 0x00001800180d7810 */ /* 0x000fe20007f5e0ff */
[----:B------:R-:W-:Y:S01]  /*117b0*/  IMAD R6, R6, UR4, RZ ;  /* 0x0000000406067c24 */ /* 0x000fe2000f8e02ff */
[----:B------:R-:W-:Y:S02]  /*117c0*/  IADD3.X R5, R11, R5, R10, P0, !PT ;  /* 0x000000050b057210 */ /* 0x000fe400007fe40a */
[----:B------:R-:W-:Y:S01]  /*117d0*/  LOP3.LUT R8, R13, 0x180, RZ, 0xc0, !PT ;  /* 0x000001800d087812 */ /* 0x000fe200078ec0ff */
[----:B------:R-:W-:-:S02]  /*117e0*/  IMAD R7, R9, UR5, R6 ;  /* 0x0000000509077c24 */ /* 0x000fc4000f8e0206 */
[----:B------:R-:W-:Y:S01]  /*117f0*/  IMAD.WIDE.U32 R4, R9, UR4, R4 ;  /* 0x0000000409047c25 */ /* 0x000fe2000f8e0004 */
[----:B------:R-:W-:Y:S01]  /*11800*/  SHF.R.U64 R8, R8, 0x3, RZ ;  /* 0x0000000308087819 */ /* 0x000fe200000012ff */
[----:B------:R-:W-:Y:S02]  /*11810*/  ULDC.64 UR4, c[0x0][0xb50] ;  /* 0x0002d40000047ab9 */ /* 0x000fe40000000a00 */
[----:B------:R-:W-:Y:S01]  /*11820*/  IMAD.IADD R5, R5, 0x1, R7 ;  /* 0x0000000105057824 */ /* 0x000fe200078e0207 */
[----:B------:R-:W-:Y:S02]  /*11830*/  LEA R6, P0, R4, UR4, 0x2 ;  /* 0x0000000404067c11 */ /* 0x000fe4000f8010ff */
[----:B------:R-:W-:Y:S02]  /*11840*/  LOP3.LUT R8, R8, R13, RZ, 0x3c, !PT ;  /* 0x0000000d08087212 */ /* 0x000fe400078e3cff */
[----:B------:R-:W-:Y:S02]  /*11850*/  IADD3 R13, P6, R24, 0x3000, RZ ;  /* 0x00003000180d7810 */ /* 0x000fe40007fde0ff */
[----:B------:R-:W-:Y:S01]  /*11860*/  LEA.HI.X R4, R4, UR5, R5, 0x2, P0 ;  /* 0x0000000504047c11 */ /* 0x000fe200080f1405 */
[----:B------:R-:W-:Y:S01]  /*11870*/  SHFL.IDX PT, R40, R6, RZ, 0x1c1f ;  /* 0x001c1fff06287589 */ /* 0x000fe200000e0000 */
[----:B------:R-:W-:Y:S01]  /*11880*/  LOP3.LUT R12, R13, 0x180, RZ, 0xc0, !PT ;  /* 0x000001800d0c7812 */ /* 0x000fe200078ec0ff */
[----:B------:R-:W-:Y:S01]  /*11890*/  IMAD.X R9, RZ, RZ, R25, P2 ;  /* 0x000000ffff097224 */ /* 0x000fe200010e0619 */
[----:B------:R-:W-:Y:S01]  /*118a0*/  ULDC.64 UR4, c[0x0][0xaa0] ;  /* 0x0002a80000047ab9 */ /* 0x000fe20000000a00 */
[----:B------:R-:W1:Y:S01]  /*118b0*/  SHFL.IDX PT, R41, R4, RZ, 0x1c1f ;  /* 0x001c1fff04297589 */ /* 0x000e6200000e0000 */
[----:B------:R-:W-:-:S02]  /*118c0*/  SHF.R.U64 R12, R12, 0x3, RZ ;  /* 0x000000030c0c7819 */ /* 0x000fc400000012ff */
[----:B------:R-:W-:Y:S02]  /*118d0*/  LOP3.LUT P0, RZ, R14, 0x3, RZ, 0xc0, !PT ;  /* 0x000000030eff7812 */ /* 0x000fe4000780c0ff */
[----:B------:R-:W-:Y:S01]  /*118e0*/  LOP3.LUT R12, R12, R13, RZ, 0x3c, !PT ;  /* 0x0000000d0c0c7212 */ /* 0x000fe200078e3cff */
[----:B------:R-:W-:Y:S01]  /*118f0*/  IMAD R13, R53, 0xc0, R15 ;  /* 0x000000c0350d7824 */ /* 0x000fe200078e020f */
[----:B------:R-:W-:Y:S04]  /*11900*/  SHFL.IDX PT, R42, R6, 0x1, 0x1c1f ;  /* 0x003c1f00062a7f89 */ /* 0x000fe800000e0000 */
[----:B------:R-:W2:Y:S01]  /*11910*/  SHFL.IDX PT, R43, R4, 0x1, 0x1c1f ;  /* 0x003c1f00042b7f89 */ /* 0x000ea200000e0000 */
[C---:B------:R-:W-:Y:S01]  /*11920*/  ISETP.GE.OR P2, PT, R13.reuse, R38, P0 ;  /* 0x000000260d00720c */ /* 0x040fe20000746670 */
[----:B------:R-:W-:-:S02]  /*11930*/  VIADD R5, R13, 0x8 ;  /* 0x000000080d057836 */ /* 0x000fc40000000000 */
[----:B------:R-:W-:-:S03]  /*11940*/  IMAD R21, R21, UR4, RZ ;  /* 0x0000000415157c24 */ /* 0x000fc6000f8e02ff */
[----:B------:R-:W-:-:S07]  /*11950*/  ISETP.GE.OR P0, PT, R5, R38, P0 ;  /* 0x000000260500720c */ /* 0x000fce0000706670 */
[----:B-1----:R1:W-:Y:S02]  /*11960*/  @!P2 ST.E desc[UR42][R40.64], R2 ;  /* 0x000000022800a985 */ /* 0x0023e4000c10192a */
[C---:B-1----:R-:W-:Y:S02]  /*11970*/  IMAD R41, R20.reuse, UR5, R21 ;  /* 0x0000000514297c24 */ /* 0x042fe4000f8e0215 */
[----:B------:R-:W-:Y:S01]  /*11980*/  IMAD.WIDE.U32 R20, R20, UR4, RZ ;  /* 0x0000000414147c25 */ /* 0x000fe2000f8e00ff */
[----:B------:R-:W-:-:S03]  /*11990*/  ULDC.64 UR4, c[0x0][0xae8] ;  /* 0x0002ba0000047ab9 */ /* 0x000fc60000000a00 */
[----:B------:R-:W-:Y:S02]  /*119a0*/  IMAD.IADD R21, R21, 0x1, R41 ;  /* 0x0000000115157824 */ /* 0x000fe400078e0229 */
[----:B------:R-:W-:Y:S01]  /*119b0*/  IMAD R39, R39, UR4, RZ ;  /* 0x0000000427277c24 */ /* 0x000fe2000f8e02ff */
[----:B--2---:R1:W-:Y:S01]  /*119c0*/  @!P0 ST.E desc[UR42][R42.64], R0 ;  /* 0x000000002a008985 */ /* 0x0043e2000c10192a */
[----:B------:R-:W-:-:S04]  /*119d0*/  IMAD.WIDE.U32 R20, R44, UR4, R20 ;  /* 0x000000042c147c25 */ /* 0x000fc8000f8e0014 */
[----:B------:R-:W-:Y:S01]  /*119e0*/  IMAD R39, R44, UR5, R39 ;  /* 0x000000052c277c24 */ /* 0x000fe2000f8e0227 */
[C---:B------:R-:W-:Y:S01]  /*119f0*/  IADD3 R27, P5, R24.reuse, 0x4800, RZ ;  /* 0x00004800181b7810 */ /* 0x040fe20007fbe0ff */
[----:B------:R0:W5:Y:S01]  /*11a00*/  LDL R44, [R1+0x44] ;  /* 0x00004400012c7983 */ /* 0x0001620000100800 */
[----:B------:R-:W-:Y:S01]  /*11a10*/  IADD3 R29, P4, R24, 0x6000, RZ ;  /* 0x00006000181d7810 */ /* 0x000fe20007f9e0ff */
[----:B-1----:R-:W-:Y:S01]  /*11a20*/  IMAD R0, R46, 0x60, R50 ;  /* 0x000000602e007824 */ /* 0x002fe200078e0232 */
[----:B------:R-:W1:Y:S01]  /*11a30*/  @P1 LDC R43, c[0x0][0xbf0] ;  /* 0x0002fc00ff2b1b82 */ /* 0x000e620000000800 */
[----:B------:R0:W5:Y:S01]  /*11a40*/  LDL R46, [R1+0x68] ;  /* 0x00006800012e7983 */ /* 0x0001620000100800 */
[----:B------:R-:W-:Y:S01]  /*11a50*/  IADD3 R7, P3, R24, 0x7800, RZ ;  /* 0x0000780018077810 */ /* 0x000fe20007f7e0ff */
[----:B------:R-:W-:Y:S01]  /*11a60*/  IMAD R40, R53, 0xc0, R0 ;  /* 0x000000c035287824 */ /* 0x000fe200078e0200 */
[----:B------:R-:W-:Y:S01]  /*11a70*/  LOP3.LUT R26, R27, 0x180, RZ, 0xc0, !PT ;  /* 0x000001801b1a7812 */ /* 0x000fe200078ec0ff */
[----:B------:R-:W-:-:S02]  /*11a80*/  ULDC.64 UR4, c[0x0][0xaf0] ;  /* 0x0002bc0000047ab9 */ /* 0x000fc40000000a00 */
[----:B------:R-:W-:Y:S01]  /*11a90*/  @P1 IMAD.HI.U32 R0, R40, R45, RZ ;  /* 0x0000002d28001227 */ /* 0x000fe200078e00ff */
[----:B------:R-:W-:Y:S02]  /*11aa0*/  LOP3.LUT R28, R29, 0x180, RZ, 0xc0, !PT ;  /* 0x000001801d1c7812 */ /* 0x000fe400078ec0ff */
[----:B------:R-:W-:Y:S01]  /*11ab0*/  LOP3.LUT R11, R24, 0x180, RZ, 0xc0, !PT ;  /* 0x00000180180b7812 */ /* 0x000fe200078ec0ff */
[----:B------:R-:W-:Y:S01]  /*11ac0*/  IMAD.IADD R21, R21, 0x1, R39 ;  /* 0x0000000115157824 */ /* 0x000fe200078e0227 */
[----:B------:R-:W-:Y:S01]  /*11ad0*/  LOP3.LUT R6, R7, 0x180, RZ, 0xc0, !PT ;  /* 0x0000018007067812 */ /* 0x000fe200078ec0ff */
[----:B------:R-:W-:Y:S01]  /*11ae0*/  IMAD.MOV.U32 R39, RZ, RZ, R40 ;  /* 0x000000ffff277224 */ /* 0x000fe200078e0028 */
[----:B------:R-:W-:Y:S01]  /*11af0*/  SHF.R.U64 R26, R26, 0x3, RZ ;  /* 0x000000031a1a7819 */ /* 0x000fe200000012ff */
[----:B------:R-:W-:Y:S01]  /*11b00*/  IMAD R37, R37, UR4, RZ ;  /* 0x0000000425257c24 */ /* 0x000fe2000f8e02ff */
[----:B------:R-:W-:Y:S02]  /*11b10*/  SHF.R.U64 R28, R28, 0x3, RZ ;  /* 0x000000031c1c7819 */ /* 0x000fe400000012ff */
[----:B------:R-:W-:-:S02]  /*11b20*/  SHF.R.U64 R11, R11, 0x3, RZ ;  /* 0x000000030b0b7819 */ /* 0x000fc400000012ff */
[----:B------:R-:W-:Y:S02]  /*11b30*/  SHF.R.U64 R6, R6, 0x3, RZ ;  /* 0x0000000306067819 */ /* 0x000fe400000012ff */
[----:B-1----:R-:W-:Y:S01]  /*11b40*/  @P1 SHF.R.U32.HI R39, RZ, R43, R0 ;  /* 0x0000002bff271219 */ /* 0x002fe20000011600 */
[----:B------:R-:W-:Y:S01]  /*11b50*/  IMAD R41, R36, UR5, R37 ;  /* 0x0000000524297c24 */ /* 0x000fe2000f8e0225 */
[----:B------:R-:W-:Y:S02]  /*11b60*/  LOP3.LUT R26, R26, R27, RZ, 0x3c, !PT ;  /* 0x0000001b1a1a7212 */ /* 0x000fe400078e3cff */
[--C-:B------:R-:W-:Y:S01]  /*11b70*/  SHF.R.S32.HI R0, RZ, 0x1f, R39.reuse ;  /* 0x0000001fff007819 */ /* 0x100fe20000011427 */
[----:B------:R-:W-:Y:S01]  /*11b80*/  IMAD.MOV R2, RZ, RZ, -R39 ;  /* 0x000000ffff027224 */ /* 0x000fe200078e0a27 */
[----:B------:R-:W-:Y:S01]  /*11b90*/  LOP3.LUT R28, R28, R29, RZ, 0x3c, !PT ;  /* 0x0000001d1c1c7212 */ /* 0x000fe200078e3cff */
[--C-:B------:R-:W-:Y:S01]  /*11ba0*/  IMAD.X R13, RZ, RZ, R25.reuse, P6 ;  /* 0x000000ffff0d7224 */ /* 0x100fe200030e0619 */
[----:B------:R-:W-:Y:S01]  /*11bb0*/  LOP3.LUT R4, R11, R24, RZ, 0x3c, !PT ;  /* 0x000000180b047212 */ /* 0x000fe200078e3cff */
[--C-:B------:R-:W-:Y:S01]  /*11bc0*/  IMAD.X R29, RZ, RZ, R25.reuse, P4 ;  /* 0x000000ffff1d7224 */ /* 0x100fe200020e0619 */
[----:B------:R-:W-:Y:S01]  /*11bd0*/  IADD3.X R27, RZ, R25, RZ, P5, !PT ;  /* 0x00000019ff1b7210 */ /* 0x000fe20002ffe4ff */
[--C-:B------:R-:W-:Y:S01]  /*11be0*/  IMAD.X R33, RZ, RZ, R25.reuse, P3 ;  /* 0x000000ffff217224 */ /* 0x100fe200018e0619 */
[----:B------:R-:W-:Y:S01]  /*11bf0*/  LOP3.LUT R32, R6, R7, RZ, 0x3c, !PT ;  /* 0x0000000706207212 */ /* 0x000fe200078e3cff */
[----:B------:R-:W-:Y:S01]  /*11c00*/  IMAD.MOV.U32 R5, RZ, RZ, R25 ;  /* 0x000000ffff057224 */ /* 0x000fe200078e0019 */
[----:B------:R-:W5:Y:S01]  /*11c10*/  LD.E.128 R8, desc[UR42][R8.64] ;  /* 0x0000002a08087980 */ /* 0x000f62000c101d00 */
[----:B------:R-:W-:Y:S01]  /*11c20*/  IMAD.WIDE.U32 R36, R36, UR4, R20 ;  /* 0x0000000424247c25 */ /* 0x000fe2000f8e0014 */
[----:B------:R-:W-:-:S02]  /*11c30*/  ULDC.64 UR4, c[0x0][0xae0] ;  /* 0x0002b80000047ab9 */ /* 0x000fc40000000a00 */
[----:B------:R-:W5:Y:S01]  /*11c40*/  LD.E.128 R12, desc[UR42][R12.64] ;  /* 0x0000002a0c0c7980 */ /* 0x000f62000c101d00 */
[----:B------:R-:W-:Y:S02]  /*11c50*/  IMAD R0, R0, UR4, RZ ;  /* 0x0000000400007c24 */ /* 0x000fe4000f8e02ff */
[----:B------:R-:W-:Y:S01]  /*11c60*/  IMAD R21, R3, R2, R40 ;  /* 0x0000000203157224 */ /* 0x000fe200078e0228 */
[----:B------:R-:W5:Y:S01]  /*11c70*/  LD.E.128 R4, desc[UR42][R4.64] ;  /* 0x0000002a04047980 */ /* 0x000f62000c101d00 */
[----:B------:R-:W-:Y:S02]  /*11c80*/  IMAD.IADD R37, R37, 0x1, R41 ;  /* 0x0000000125257824 */ /* 0x000fe400078e0229 */
[----:B------:R-:W-:Y:S01]  /*11c90*/  IMAD R41, R39, UR5, R0 ;  /* 0x0000000527297c24 */ /* 0x000fe2000f8e0200 */
[----:B------:R-:W5:Y:S01]  /*11ca0*/  LD.E.128 R24, desc[UR42][R26.64] ;  /* 0x0000002a1a187980 */ /* 0x000f62000c101d00 */
[----:B------:R-:W-:-:S03]  /*11cb0*/  SHF.R.S32.HI R0, RZ, 0x1f, R21 ;  /* 0x0000001fff007819 */ /* 0x000fc60000011415 */
[----:B------:R-:W5:Y:S01]  /*11cc0*/  LD.E.128 R28, desc[UR42][R28.64] ;  /* 0x0000002a1c1c7980 */ /* 0x000f62000c101d00 */
[----:B------:R-:W-:Y:S01]  /*11cd0*/  IMAD.WIDE.U32 R2, R39, UR4, R36 ;  /* 0x0000000427027c25 */ /* 0x000fe2000f8e0024 */
[----:B------:R-:W-:Y:S02]  /*11ce0*/  ULDC.64 UR4, c[0x0][0xad8] ;  /* 0x0002b60000047ab9 */ /* 0x000fe40000000a00 */
[----:B------:R-:W5:Y:S01]  /*11cf0*/  LD.E.128 R32, desc[UR42][R32.64] ;  /* 0x0000002a20207980 */ /* 0x000f62000c101d00 */
[----:B------:R-:W-:Y:S01]  /*11d00*/  @!PT LDS RZ, [RZ] ;  /* 0x00000000fffff984 */ /* 0x000fe20000000800 */
[----:B------:R-:W-:Y:S01]  /*11d10*/  @!PT LDS RZ, [RZ] ;  /* 0x00000000fffff984 */ /* 0x000fe20000000800 */
[----:B------:R-:W-:Y:S01]  /*11d20*/  @!PT LDS RZ, [RZ] ;  /* 0x00000000fffff984 */ /* 0x000fe20000000800 */
[----:B------:R-:W-:Y:S01]  /*11d30*/  @!PT LDS RZ, [RZ] ;  /* 0x00000000fffff984 */ /* 0x000fe20000000800 */
[----:B------:R1:W-:Y:S06]  /*11d40*/  MEMBAR.ALL.CTA ;  /* 0x0000000000007992 */ /* 0x0003ec0000008000 */
[----:B-1----:R-:W1:Y:S01]  /*11d50*/  FENCE.VIEW.ASYNC.S ;  /* 0x00000000000073c6 */ /* 0x002e620000000000 */
[----:B------:R-:W-:-:S02]  /*11d60*/  IMAD.IADD R3, R3, 0x1, R41 ;  /* 0x0000000103037824 */ /* 0x000fc400078e0229 */
[----:B------:R-:W-:Y:S02]  /*11d70*/  IMAD R0, R0, UR4, RZ ;  /* 0x0000000400007c24 */ /* 0x000fe4000f8e02ff */
[----:B------:R-:W-:Y:S02]  /*11d80*/  IMAD R43, R53, 0xc0, R50 ;  /* 0x000000c0352b7824 */ /* 0x000fe400078e0232 */
[C---:B------:R-:W-:Y:S02]  /*11d90*/  IMAD R37, R21.reuse, UR5, R0 ;  /* 0x0000000515257c24 */ /* 0x040fe4000f8e0200 */
[----:B------:R-:W-:Y:S01]  /*11da0*/  IMAD.WIDE.U32 R2, R21, UR4, R2 ;  /* 0x0000000415027c25 */ /* 0x000fe2000f8e0002 */
[----:B------:R-:W-:Y:S01]  /*11db0*/  ISETP.GE.AND P0, PT, R43, R38, PT ;  /* 0x000000262b00720c */ /* 0x000fe20003f06270 */
[----:B------:R-:W-:Y:S02]  /*11dc0*/  ULDC.64 UR4, c[0x0][0xa80] ;  /* 0x0002a00000047ab9 */ /* 0x000fe40000000a00 */
[----:B------:R-:W-:Y:S01]  /*11dd0*/  IMAD.IADD R3, R3, 0x1, R37 ;  /* 0x0000000103037824 */ /* 0x000fe200078e0225 */
[----:B------:R-:W-:-:S02]  /*11de0*/  LEA R39, P1, R2, UR4, 0x1 ;  /* 0x0000000402277c11 */ /* 0x000fc4000f8208ff */
[----:B------:R-:W-:Y:S02]  /*11df0*/  IADD3 R0, R16, 0x19c20, RZ ;  /* 0x00019c2010007810 */ /* 0x000fe40007ffe0ff */
[----:B------:R-:W-:Y:S02]  /*11e00*/  LEA.HI.X R42, R2, UR5, R3, 0x1, P1 ;  /* 0x00000005022a7c11 */ /* 0x000fe400088f0c03 */
[----:B------:R-:W-:Y:S01]  /*11e10*/  PRMT R0, RZ, 0x654, R0 ;  /* 0x00000654ff007816 */ /* 0x000fe20000000000 */
[----:B-1----:R0:W1:Y:S01]  /*11e20*/  SHFL.IDX PT, R20, R39, RZ, 0x1c1f ;  /* 0x001c1fff27147589 */ /* 0x00206200000e0000 */
[----:B------:R-:W-:Y:S02]  /*11e30*/  BSSY B1, `(.L_x_422) ;  /* 0x0000010000017945 */ /* 0x000fe40003800000 */
[----:B------:R0:W-:Y:S01]  /*11e40*/  SYNCS.ARRIVE.TRANS64.RED.A1T0 RZ, [R0+URZ], RZ ;  /* 0x000000ff00ff79a7 */ /* 0x0001e2000810043f */
[----:B------:R0:W2:Y:S01]  /*11e50*/  SHFL.IDX PT, R21, R42, RZ, 0x1c1f ;  /* 0x001c1fff2a157589 */ /* 0x0000a200000e0000 */
[----:B------:R-:W-:Y:S05]  /*11e60*/  @P0 BRA `(.L_x_423) ;  /* 0x0000000000300947 */ /* 0x000fea0003800000 */
[----:B------:R-:W-:Y:S02]  /*11e70*/  ULDC UR4, c[0x0][0xac8] ;  /* 0x0002b20000047ab9 */ /* 0x000fe40000000800 */
[----:B-----5:R-:W-:Y:S02]  /*11e80*/  ISETP.GE.AND P1, PT, R47, UR4, PT ;  /* 0x000000042f007c0c */ /* 0x020fe4000bf26270 */
[----:B------:R-:W-:Y:S02]  /*11e90*/  ISETP.GE.AND P2, PT, R44, UR4, PT ;  /* 0x000000042c007c0c */ /* 0x000fe4000bf46270 */
[----:B------:R-:W-:-:S09]  /*11ea0*/  ISETP.GE.AND P0, PT, R49, UR4, PT ;  /* 0x0000000431007c0c */ /* 0x000fd2000bf06270 */
[-C--:B-1----:R-:W-:Y:S02]  /*11eb0*/  @!P1 LEA R36, P3, R47, R20.reuse, 0x1 ;  /* 0x000000142f249211 */ /* 0x082fe400078608ff */
[C---:B------:R-:W-:Y:S02]  /*11ec0*/  @!P2 LEA R40, P4, R44.reuse, R20, 0x1 ;  /* 0x000000142c28a211 */ /* 0x040fe400078808ff */
[----:B--2---:R-:W-:Y:S01]  /*11ed0*/  @!P0 IMAD.WIDE R2, R49, 0x2, R20 ;  /* 0x0000000231028825 */ /* 0x004fe200078e0214 */
[-C--:B------:R-:W-:Y:S02]  /*11ee0*/  @!P1 LEA.HI.X R37, R47, R21.reuse, R48, 0x1, P3 ;  /* 0x000000152f259211 */ /* 0x080fe400018f0c30 */
[----:B------:R-:W-:Y:S02]  /*11ef0*/  @!P2 LEA.HI.X R41, R44, R21, R46, 0x1, P4 ;  /* 0x000000152c29a211 */ /* 0x000fe400020f0c2e */
[----:B------:R3:W-:Y:S04]  /*11f00*/  @!P0 ST.E.128 desc[UR42][R2.64], R4 ;  /* 0x0000000402008985 */ /* 0x0007e8000c101d2a */
[----:B------:R3:W-:Y:S04]  /*11f10*/  @!P1 ST.E.128 desc[UR42][R36.64], R12 ;  /* 0x0000000c24009985 */ /* 0x0007e8000c101d2a */
[----:B------:R3:W-:Y:S02]  /*11f20*/  @!P2 ST.E.128 desc[UR42][R40.64], R28 ;  /* 0x0000001c2800a985 */ /* 0x0007e4000c101d2a */
.L_x_423:
[----:B------:R-:W-:Y:S05]  /*11f30*/  BSYNC B1 ;  /* 0x0000000000017941 */ /* 0x000fea0003800000 */
.L_x_422:
[----:B---3--:R-:W-:Y:S01]  /*11f40*/  VIADD R3, R43, 0x60 ;  /* 0x000000602b037836 */ /* 0x008fe20000000000 */
[----:B-----5:R3:W4:Y:S04]  /*11f50*/  SHFL.IDX PT, R5, R42, 0x1, 0x1c1f ;  /* 0x003c1f002a057f89 */ /* 0x02072800000e0000 */
[----:B------:R-:W-:Y:S01]  /*11f60*/  ISETP.GE.AND P0, PT, R3, R38, PT ;  /* 0x000000260300720c */ /* 0x000fe20003f06270 */
[----:B------:R3:W0:-:S12]  /*11f70*/  SHFL.IDX PT, R4, R39, 0x1, 0x1c1f ;  /* 0x003c1f0027047f89 */ /* 0x00061800000e0000 */
[----:B---3--:R-:W-:Y:S05]  /*11f80*/  @P0 BRA `(.L_x_424) ;  /* 0x0000000800cc0947 */ /* 0x008fea0003800000 */
[----:B------:R-:W-:Y:S02]  /*11f90*/  ULDC UR4, c[0x0][0xac8] ;  /* 0x0002b20000047ab9 */ /* 0x000fe40000000800 */
[----:B------:R-:W-:Y:S02]  /*11fa0*/  ISETP.GE.AND P2, PT, R47, UR4, PT ;  /* 0x000000042f007c0c */ /* 0x000fe4000bf46270 */
[----:B------:R-:W-:-:S11]  /*11fb0*/  ISETP.GE.AND P1, PT, R49, UR4, PT ;  /* 0x0000000431007c0c */ /* 0x000fd6000bf26270 */
[----:B0-----:R-:W-:Y:S02]  /*11fc0*/  @!P2 LEA R6, P0, R47, R4, 0x1 ;  /* 0x000000042f06a211 */ /* 0x001fe400078008ff */
[----:B----4-:R-:W-:Y:S02]  /*11fd0*/  @!P1 IMAD.WIDE R2, R49, 0x2, R4 ;  /* 0x0000000231029825 */ /* 0x010fe400078e0204 */
[----:B------:R-:W-:Y:S02]  /*11fe0*/  @!P2 LEA.HI.X R7, R47, R5, R48, 0x1, P0 ;  /* 0x000000052f07a211 */ /* 0x000fe400000f0c30 */
[----:B------:R-:W-:Y:S01]  /*11ff0*/  ISETP.GE.AND P0, PT, R44, UR4, PT ;  /* 0x000000042c007c0c */ /* 0x000fe2000bf06270 */
[----:B------:R0:W-:Y:S04]  /*12000*/  @!P1 ST.E.128 desc[UR42][R2.64], R8 ;  /* 0x0000000802009985 */ /* 0x0001e8000c101d2a */
[----:B------:R0:W-:Y:S08]  /*12010*/  @!P2 ST.E.128 desc[UR42][R6.64], R24 ;  /* 0x000000180600a985 */ /* 0x0001f0000c101d2a */
[----:B------:R-:W-:Y:S05]  /*12020*/  @P0 BRA `(.L_x_424) ;  /* 0x0000000800a40947 */ /* 0x000fea0003800000 */
[----:B0-----:R-:W-:-:S04]  /*12030*/  LEA R2, P0, R44, R4, 0x1 ;  /* 0x000000042c027211 */ /* 0x001fc800078008ff */
[----:B------:R-:W-:-:S05]  /*12040*/  LEA.HI.X R3, R44, R5, R46, 0x1, P0 ;  /* 0x000000052c037211 */ /* 0x000fca00000f0c2e */
[----:B------:R0:W-:Y:S01]  /*12050*/  ST.E.128 desc[UR42][R2.64], R32 ;  /* 0x0000002002007985 */ /* 0x0001e2000c101d2a */
[----:B------:R-:W-:Y:S05]  /*12060*/  BRA `(.L_x_424) ;  /* 0x0000000800947947 */ /* 0x000fea0003800000 */
.L_x_420:
[----:B------:R-:W2:Y:S01]  /*12070*/  LDL.LU R4, [R1+0x2c] ;  /* 0x00002c0001047983 */ /* 0x000ea20000300800 */
[----:B------:R-:W-:Y:S01]  /*12080*/  ULDC.64 UR4, c[0x0][0xc00] ;  /* 0x0003000000047ab9 */ /* 0x000fe20000000a00 */
[----:B------:R-:W-:Y:S01]  /*12090*/  IMAD.MOV.U32 R6, RZ, RZ, RZ ;  /* 0x000000ffff067224 */ /* 0x000fe200078e00ff */
[----:B------:R-:W1:Y:S01]  /*120a0*/  LDC R25, c[0x0][0xbe8] ;  /* 0x0002fa00ff197b82 */ /* 0x000e620000000800 */
[----:B------:R-:W3:Y:S01]  /*120b0*/  LDL.LU R0, [R1+0x30] ;  /* 0x0000300001007983 */ /* 0x000ee20000300800 */
[----:B------:R-:W-:-:S04]  /*120c0*/  ISETP.NE.U32.AND P0, PT, RZ, UR4, PT ;  /* 0x00000004ff007c0c */ /* 0x000fc8000bf05070 */
[----:B------:R-:W-:Y:S02]  /*120d0*/  ISETP.NE.AND.EX P0, PT, RZ, UR5, PT, P0 ;  /* 0x00000005ff007c0c */ /* 0x000fe4000bf05300 */
[----:B--2---:R-:W-:-:S04]  /*120e0*/  IADD3 R2, P1, R4, UR4, RZ ;  /* 0x0000000404027c10 */ /* 0x004fc8000ff3e0ff */
[----:B---3--:R-:W-:Y:S01]  /*120f0*/  IADD3.X R3, R0, UR5, RZ, P1, !PT ;  /* 0x0000000500037c10 */ /* 0x008fe20008ffe4ff */
[----:B------:R-:W-:Y:S02]  /*12100*/  ULDC.64 UR4, c[0x0][0xc08] ;  /* 0x0003020000047ab9 */ /* 0x000fe40000000a00 */
[----:B------:R-:W-:-:S04]  /*12110*/  ISETP.NE.U32.AND P1, PT, RZ, UR4, PT ;  /* 0x00000004ff007c0c */ /* 0x000fc8000bf25070 */
[----:B------:R2:W5:Y:S01]  /*12120*/  @P0 LDG.E R6, desc[UR42][R2.64] ;  /* 0x0000002a02060981 */ /* 0x000562000c1e1900 */
[----:B------:R-:W-:Y:S01]  /*12130*/  ISETP.NE.AND.EX P1, PT, RZ, UR5, PT, P1 ;  /* 0x00000005ff007c0c */ /* 0x000fe2000bf25310 */
[----:B------:R-:W3:-:S12]  /*12140*/  S2R R7, SR_TID.X ;  /* 0x0000000000077919 */ /* 0x000ed80000002100 */
[----:B------:R-:W-:Y:S01]  /*12150*/  @P1 IADD3 R4, P2, R4, UR4, RZ ;  /* 0x0000000404041c10 */ /* 0x000fe2000ff5e0ff */
[----:B------:R-:W-:-:S03]  /*12160*/  ULDC UR4, c[0x0][0xa88] ;  /* 0x0002a20000047ab9 */ /* 0x000fc60000000800 */
[----:B------:R-:W-:Y:S01]  /*12170*/  @P1 IADD3.X R5, R0, UR5, RZ, P2, !PT ;  /* 0x0000000500051c10 */ /* 0x000fe200097fe4ff */
[----:B------:R-:W-:-:S06]  /*12180*/  IMAD.U32 R0, RZ, RZ, UR4 ;  /* 0x00000004ff007e24 */ /* 0x000fcc000f8e00ff */
[----:B------:R2:W5:Y:S01]  /*12190*/  @P1 LDG.E R0, desc[UR42][R4.64] ;  /* 0x0000002a04001981 */ /* 0x000562000c1e1900 */
[----:B-1----:R-:W-:Y:S01]  /*121a0*/  ISETP.NE.AND P2, PT, R25, 0x1, PT ;  /* 0x000000011900780c */ /* 0x002fe20003f45270 */
[----:B---3--:R-:W-:-:S12]  /*121b0*/  VIADD R30, R7, 0xffffff80 ;  /* 0xffffff80071e7836 */ /* 0x008fd80000000000 */
[----:B------:R-:W1:Y:S01]  /*121c0*/  @P2 LDC R27, c[0x0][0xbec] ;  /* 0x0002fb00ff1b2b82 */ /* 0x000e620000000800 */
[----:B------:R-:W-:Y:S01]  /*121d0*/  ISETP.GE.AND P3, PT, R30, 0xc0, PT ;  /* 0x000000c01e00780c */ /* 0x000fe20003f66270 */
[----:B--2---:R-:W-:-:S12]  /*121e0*/  @P1 BRA `(.L_x_425) ;  /* 0x0000000000101947 */ /* 0x004fd80003800000 */
[----:B------:R-:W-:Y:S05]  /*121f0*/  @!P0 BRA `(.L_x_425) ;  /* 0x00000000000c8947 */ /* 0x000fea0003800000 */
[----:B------:R-:W2:Y:S04]  /*12200*/  LDG.E R5, desc[UR42][R2.64] ;  /* 0x0000002a02057981 */ /* 0x000ea8000c1e1900 */
[----:B-----5:R-:W2:Y:S02]  /*12210*/  LDG.E R0, desc[UR42][R2.64+0x4] ;  /* 0x0000042a02007981 */ /* 0x020ea4000c1e1900 */
[----:B--2---:R-:W-:-:S07]  /*12220*/  IMAD.IADD R0, R0, 0x1, -R5 ;  /* 0x0000000100007824 */ /* 0x004fce00078e0a05 */
.L_x_425:
[----:B------:R-:W2:Y:S04]  /*12230*/  LDL.LU R3, [R1+0x20] ;  /* 0x0000200001037983 */ /* 0x000ea80000300800 */
[----:B------:R-:W3:Y:S04]  /*12240*/  LDL.LU R2, [R1+0x38] ;  /* 0x0000380001027983 */ /* 0x000ee80000300800 */
[----:B------:R-:W4:Y:S04]  /*12250*/  LDL R29, [R1+0x28] ;  /* 0x00002800011d7983 */ /* 0x000f280000100800 */
[----:B------:R0:W5:Y:S01]  /*12260*/  LDL R26, [R1+0x3c] ;  /* 0x00003c00011a7983 */ /* 0x0001620000100800 */
[----:B------:R-:W-:Y:S01]  /*12270*/  BSSY B1, `(.L_x_426) ;  /* 0x000002d000017945 */ /* 0x000fe20003800000 */
[----:B-----5:R-:W-:-:S02]  /*12280*/  SHF.R.S32.HI R11, RZ, 0x1f, R6 ;  /* 0x0000001fff0b7819 */ /* 0x020fc40000011406 */
[----:B--2---:R-:W-:Y:S02]  /*12290*/  SEL R13, R3, RZ, !P0 ;  /* 0x000000ff030d7207 */ /* 0x004fe40004000000 */
[----:B---3--:R-:W-:Y:S02]  /*122a0*/  SEL R12, R2, RZ, !P0 ;  /* 0x000000ff020c7207 */ /* 0x008fe40004000000 */
[----:B----4-:R-:W-:Y:S01]  /*122b0*/  SHF.R.S32.HI R10, RZ, 0x1f, R29 ;  /* 0x0000001fff0a7819 */ /* 0x010fe2000001141d */
[----:B0-----:R-:W-:Y:S06]  /*122c0*/  @P3 BRA `(.L_x_427) ;  /* 0x00000000009c3947 */ /* 0x001fec0003800000 */
[----:B------:R-:W0:Y:S01]  /*122d0*/  LDC R9, c[0x0][0xbe8] ;  /* 0x0002fa00ff097b82 */ /* 0x000e220000000800 */
[----:B------:R-:W-:-:S04]  /*122e0*/  IMAD R2, R26, 0xc0, R7 ;  /* 0x000000c01a027824 */ /* 0x000fc800078e0207 */
[----:B------:R-:W-:Y:S02]  /*122f0*/  VIADD R8, R2, 0xffffff80 ;  /* 0xffffff8002087836 */ /* 0x000fe40000000000 */
[----:B0-----:R-:W-:-:S05]  /*12300*/  IMAD R3, R0, R9, RZ ;  /* 0x0000000900037224 */ /* 0x001fca00078e02ff */
[----:B------:R-:W-:-:S13]  /*12310*/  ISETP.GE.AND P0, PT, R8, R3, PT ;  /* 0x000000030800720c */ /* 0x000fda0003f06270 */
[----:B------:R-:W-:Y:S05]  /*12320*/  @P0 BRA `(.L_x_427) ;  /* 0x0000000000840947 */ /* 0x000fea0003800000 */
[----:B------:R-:W-:Y:S01]  /*12330*/  ISETP.NE.AND P0, PT, R9, 0x1, PT ;  /* 0x000000010900780c */ /* 0x000fe20003f05270 */
[----:B------:R-:W-:Y:S01]  /*12340*/  ULDC.64 UR4, c[0x0][0xb90] ;  /* 0x0002e40000047ab9 */ /* 0x000fe20000000a00 */
[----:B------:R-:W-:Y:S02]  /*12350*/  IMAD.MOV.U32 R2, RZ, RZ, R6 ;  /* 0x000000ffff027224 */ /* 0x000fe400078e0006 */
[----:B------:R-:W-:Y:S02]  /*12360*/  IMAD R7, R10, UR4, RZ ;  /* 0x000000040a077c24 */ /* 0x000fe4000f8e02ff */
[----:B------:R-:W-:Y:S02]  /*12370*/  IMAD.MOV.U32 R3, RZ, RZ, R11 ;  /* 0x000000ffff037224 */ /* 0x000fe400078e000b */
[----:B------:R-:W-:Y:S02]  /*12380*/  IMAD.MOV.U32 R5, RZ, RZ, R8 ;  /* 0x000000ffff057224 */ /* 0x000fe400078e0008 */
[----:B------:R-:W-:-:S03]  /*12390*/  IMAD.WIDE.U32 R2, R29, UR4, R2 ;  /* 0x000000041d027c25 */ /* 0x000fc6000f8e0002 */
[----:B------:R-:W0:Y:S01]  /*123a0*/  @P0 LDC R15, c[0x0][0xbec] ;  /* 0x0002fb00ff0f0b82 */ /* 0x000e220000000800 */
[----:B------:R-:W-:Y:S01]  /*123b0*/  IMAD R7, R29, UR5, R7 ;  /* 0x000000051d077c24 */ /* 0x000fe2000f8e0207 */
[----:B------:R-:W-:-:S04]  /*123c0*/  ULDC.64 UR4, c[0x0][0xb98] ;  /* 0x0002e60000047ab9 */ /* 0x000fc80000000a00 */
[----:B------:R-:W-:Y:S02]  /*123d0*/  IADD3 R3, R3, R7, RZ ;  /* 0x0000000703037210 */ /* 0x000fe40007ffe0ff */
[----:B------:R-:W2:Y:S01]  /*123e0*/  @P0 LDC R21, c[0x0][0xbf0] ;  /* 0x0002fc00ff150b82 */ /* 0x000ea20000000800 */
[----:B------:R-:W-:-:S04]  /*123f0*/  IMAD.WIDE.U32 R2, R13, UR4, R2 ;  /* 0x000000040d027c25 */ /* 0x000fc8000f8e0002 */
[----:B0-----:R-:W-:-:S05]  /*12400*/  @P0 IMAD.HI.U32 R4, R8, R15, RZ ;  /* 0x0000000f08040227 */ /* 0x001fca00078e00ff */
[----:B--2---:R-:W-:Y:S01]  /*12410*/  @P0 SHF.R.U32.HI R5, RZ, R21, R4 ;  /* 0x00000015ff050219 */ /* 0x004fe20000011604 */
[----:B------:R-:W-:-:S03]  /*12420*/  IMAD R4, R12, UR4, RZ ;  /* 0x000000040c047c24 */ /* 0x000fc6000f8e02ff */
[----:B------:R-:W-:Y:S01]  /*12430*/  IADD3 R2, P0, R5, R2, RZ ;  /* 0x0000000205027210 */ /* 0x000fe20007f1e0ff */
[----:B------:R-:W-:-:S04]  /*12440*/  IMAD.MOV R7, RZ, RZ, -R5 ;  /* 0x000000ffff077224 */ /* 0x000fc800078e0a05 */
[----:B------:R-:W-:Y:S01]  /*12450*/  IMAD R7, R9, R7, R8 ;  /* 0x0000000709077224 */ /* 0x000fe200078e0208 */
[----:B------:R-:W-:Y:S01]  /*12460*/  SHF.R.S32.HI R9, RZ, 0x1f, R5 ;  /* 0x0000001fff097819 */ /* 0x000fe20000011405 */
[----:B------:R-:W-:Y:S01]  /*12470*/  IMAD R8, R13, UR5, R4 ;  /* 0x000000050d087c24 */ /* 0x000fe2000f8e0204 */
[----:B------:R-:W-:Y:S02]  /*12480*/  ULDC.64 UR4, c[0x0][0xb88] ;  /* 0x0002e20000047ab9 */ /* 0x000fe40000000a00 */
[----:B------:R-:W-:Y:S02]  /*12490*/  SHF.R.S32.HI R4, RZ, 0x1f, R7 ;  /* 0x0000001fff047819 */ /* 0x000fe40000011407 */
[----:B------:R-:W-:-:S03]  /*124a0*/  IADD3.X R3, R9, R3, R8, P0, !PT ;  /* 0x0000000309037210 */ /* 0x000fc600007fe408 */
[----:B------:R-:W-:Y:S02]  /*124b0*/  IMAD R4, R4, UR4, RZ ;  /* 0x0000000404047c24 */ /* 0x000fe4000f8e02ff */
[----:B------:R-:W-:-:S04]  /*124c0*/  IMAD.WIDE.U32 R2, R7, UR4, R2 ;  /* 0x0000000407027c25 */ /* 0x000fc8000f8e0002 */
[----:B------:R-:W-:Y:S01]  /*124d0*/  IMAD R5, R7, UR5, R4 ;  /* 0x0000000507057c24 */ /* 0x000fe2000f8e0204 */
[----:B------:R-:W-:Y:S02]  /*124e0*/  ULDC.64 UR4, c[0x0][0xb50] ;  /* 0x0002d40000047ab9 */ /* 0x000fe40000000a00 */
[----:B------:R-:W-:Y:S01]  /*124f0*/  LEA R4, P0, R2, UR4, 0x2 ;  /* 0x0000000402047c11 */ /* 0x000fe2000f8010ff */
[----:B------:R-:W-:-:S05]  /*12500*/  IMAD.IADD R3, R3, 0x1, R5 ;  /* 0x0000000103037824 */ /* 0x000fca00078e0205 */
[----:B------:R-:W-:Y:S01]  /*12510*/  LEA.HI.X R5, R2, UR5, R3, 0x2, P0 ;  /* 0x0000000502057c11 */ /* 0x000fe200080f1403 */
[----:B------:R-:W-:-:S05]  /*12520*/  IMAD.MOV.U32 R3, RZ, RZ, -0x800000 ;  /* 0xff800000ff037424 */ /* 0x000fca00078e00ff */
[----:B------:R0:W-:Y:S02]  /*12530*/  STG.E desc[UR42][R4.64], R3 ;  /* 0x0000000304007986 */ /* 0x0001e4000c10192a */
.L_x_427:
[----:B------:R-:W-:Y:S05]  /*12540*/  BSYNC B1 ;  /* 0x0000000000017941 */ /* 0x000fea0003800000 */
.L_x_426:
[----:B------:R2:W5:Y:S04]  /*12550*/  LDL R14, [R1+0x44] ;  /* 0x00004400010e7983 */ /* 0x0005680000100800 */
[----:B------:R2:W5:Y:S04]  /*12560*/  LDL R15, [R1+0x68] ;  /* 0x00006800010f7983 */ /* 0x0005680000100800 */
[----:B------:R2:W5:Y:S04]  /*12570*/  LDL R20, [R1+0x40] ;  /* 0x0000400001147983 */ /* 0x0005680000100800 */
[----:B------:R2:W5:Y:S04]  /*12580*/  LDL R21, [R1+0x6c] ;  /* 0x00006c0001157983 */ /* 0x0005680000100800 */
[----:B------:R2:W5:Y:S01]  /*12590*/  LDL R24, [R1+0x24] ;  /* 0x0000240001187983 */ /* 0x0005620000100800 */
[--C-:B0-----:R-:W-:Y:S01]  /*125a0*/  SHF.R.S32.HI R4, RZ, 0x1f, R30.reuse ;  /* 0x0000001fff047819 */ /* 0x101fe2000001141e */
[----:B------:R-:W0:Y:S01]  /*125b0*/  @P2 LDC R9, c[0x0][0xbf0] ;  /* 0x0002fc00ff092b82 */ /* 0x000e220000000800 */
[----:B------:R-:W-:Y:S01]  /*125c0*/  SHF.R.S32.HI R28, RZ, 0x1f, R30 ;  /* 0x0000001fff1c7819 */ /* 0x000fe2000001141e */
[----:B------:R-:W-:Y:S01]  /*125d0*/  ULDC.64 UR4, c[0x0][0xaa0] ;  /* 0x0002a80000047ab9 */ /* 0x000fe20000000a00 */
[-C--:B------:R-:W-:Y:S01]  /*125e0*/  LEA.HI R4, R4, R30.reuse, RZ, 0x2 ;  /* 0x0000001e04047211 */ /* 0x080fe200078f10ff */
[----:B------:R-:W-:Y:S01]  /*125f0*/  IMAD R3, R11, UR4, RZ ;  /* 0x000000040b037c24 */ /* 0x000fe2000f8e02ff */
[----:B------:R-:W-:Y:S01]  /*12600*/  LEA.HI R28, R28, R30, RZ, 0x2 ;  /* 0x0000001e1c1c7211 */ /* 0x000fe200078f10ff */
[----:B------:R-:W-:Y:S01]  /*12610*/  BSSY B1, `(.L_x_428) ;  /* 0x0000039000017945 */ /* 0x000fe20003800000 */
[----:B------:R-:W-:Y:S01]  /*12620*/  LOP3.LUT R4, R4, 0xfffffffc, RZ, 0xc0, !PT ;  /* 0xfffffffc04047812 */ /* 0x000fe200078ec0ff */
[C---:B------:R-:W-:Y:S01]  /*12630*/  IMAD R5, R6.reuse, UR5, R3 ;  /* 0x0000000506057c24 */ /* 0x040fe2000f8e0203 */
[----:B------:R-:W-:Y:S01]  /*12640*/  SHF.R.S32.HI R28, RZ, 0x2, R28 ;  /* 0x00000002ff1c7819 */ /* 0x000fe2000001141c */
[----:B------:R-:W-:Y:S01]  /*12650*/  IMAD.WIDE.U32 R2, R6, UR4, RZ ;  /* 0x0000000406027c25 */ /* 0x000fe2000f8e00ff */
[----:B------:R-:W-:-:S03]  /*12660*/  ULDC.64 UR4, c[0x0][0xae8] ;  /* 0x0002ba0000047ab9 */ /* 0x000fc60000000a00 */
[----:B------:R-:W-:Y:S02]  /*12670*/  IMAD.IADD R4, R30, 0x1, -R4 ;  /* 0x000000011e047824 */ /* 0x000fe400078e0a04 */
[----:B------:R-:W-:Y:S02]  /*12680*/  IMAD.IADD R3, R3, 0x1, R5 ;  /* 0x0000000103037824 */ /* 0x000fe400078e0205 */
[----:B------:R-:W-:Y:S02]  /*12690*/  IMAD R6, R4, 0x60, R28 ;  /* 0x0000006004067824 */ /* 0x000fe400078e021c */
[----:B------:R-:W-:Y:S02]  /*126a0*/  IMAD R4, R10, UR4, RZ ;  /* 0x000000040a047c24 */ /* 0x000fe4000f8e02ff */
[----:B------:R-:W-:Y:S02]  /*126b0*/  IMAD R8, R26, 0xc0, R6 ;  /* 0x000000c01a087824 */ /* 0x000fe400078e0206 */
[----:B------:R-:W-:-:S02]  /*126c0*/  IMAD R7, R29, UR5, R4 ;  /* 0x000000051d077c24 */ /* 0x000fc4000f8e0204 */
[----:B-1----:R-:W-:-:S04]  /*126d0*/  @P2 IMAD.HI.U32 R4, R8, R27, RZ ;  /* 0x0000001b08042227 */ /* 0x002fc800078e00ff */
[----:B------:R-:W-:Y:S01]  /*126e0*/  IMAD.WIDE.U32 R2, R29, UR4, R2 ;  /* 0x000000041d027c25 */ /* 0x000fe2000f8e0002 */
[----:B------:R-:W-:-:S03]  /*126f0*/  ULDC.64 UR4, c[0x0][0xaf0] ;  /* 0x0002bc0000047ab9 */ /* 0x000fc60000000a00 */
[----:B------:R-:W-:Y:S01]  /*12700*/  IMAD.MOV.U32 R5, RZ, RZ, R8 ;  /* 0x000000ffff057224 */ /* 0x000fe200078e0008 */
[----:B0-----:R-:W-:Y:S01]  /*12710*/  @P2 SHF.R.U32.HI R5, RZ, R9, R4 ;  /* 0x00000009ff052219 */ /* 0x001fe20000011604 */
[----:B------:R-:W-:Y:S02]  /*12720*/  IMAD.IADD R3, R3, 0x1, R7 ;  /* 0x0000000103037824 */ /* 0x000fe400078e0207 */
[----:B------:R-:W-:Y:S01]  /*12730*/  IMAD R6, R12, UR4, RZ ;  /* 0x000000040c067c24 */ /* 0x000fe2000f8e02ff */
[--C-:B------:R-:W-:Y:S01]  /*12740*/  SHF.R.S32.HI R4, RZ, 0x1f, R5.reuse ;  /* 0x0000001fff047819 */ /* 0x100fe20000011405 */
[----:B------:R-:W-:Y:S02]  /*12750*/  IMAD.MOV R7, RZ, RZ, -R5 ;  /* 0x000000ffff077224 */ /* 0x000fe400078e0a05 */
[C---:B------:R-:W-:Y:S02]  /*12760*/  IMAD R9, R13.reuse, UR5, R6 ;  /* 0x000000050d097c24 */ /* 0x040fe4000f8e0206 */
[----:B------:R-:W-:Y:S01]  /*12770*/  IMAD.WIDE.U32 R2, R13, UR4, R2 ;  /* 0x000000040d027c25 */ /* 0x000fe2000f8e0002 */
[----:B------:R-:W-:-:S03]  /*12780*/  ULDC.64 UR4, c[0x0][0xae0] ;  /* 0x0002b80000047ab9 */ /* 0x000fc60000000a00 */
[----:B------:R-:W-:Y:S02]  /*12790*/  IMAD R7, R25, R7, R8 ;  /* 0x0000000719077224 */ /* 0x000fe400078e0208 */
[----:B------:R-:W-:Y:S02]  /*127a0*/  IMAD R6, R4, UR4, RZ ;  /* 0x0000000404067c24 */ /* 0x000fe4000f8e02ff */
[----:B------:R-:W-:Y:S01]  /*127b0*/  IMAD.IADD R3, R3, 0x1, R9 ;  /* 0x0000000103037824 */ /* 0x000fe200078e0209 */
[----:B------:R-:W-:Y:S01]  /*127c0*/  SHF.R.S32.HI R4, RZ, 0x1f, R7 ;  /* 0x0000001fff047819 */ /* 0x000fe20000011407 */
[C---:B------:R-:W-:Y:S02]  /*127d0*/  IMAD R9, R5.reuse, UR5, R6 ;  /* 0x0000000505097c24 */ /* 0x040fe4000f8e0206 */
[----:B------:R-:W-:Y:S01]  /*127e0*/  IMAD.WIDE.U32 R2, R5, UR4, R2 ;  /* 0x0000000405027c25 */ /* 0x000fe2000f8e0002 */
[----:B------:R-:W-:-:S03]  /*127f0*/  ULDC.64 UR4, c[0x0][0xad8] ;  /* 0x0002b60000047ab9 */ /* 0x000fc60000000a00 */
[----:B------:R-:W-:Y:S02]  /*12800*/  IMAD R4, R4, UR4, RZ ;  /* 0x0000000404047c24 */ /* 0x000fe4000f8e02ff */
[----:B------:R-:W-:Y:S02]  /*12810*/  IMAD.IADD R3, R3, 0x1, R9 ;  /* 0x0000000103037824 */ /* 0x000fe400078e0209 */
[----:B------:R-:W-:Y:S02]  /*12820*/  IMAD R25, R0, R25, RZ ;  /* 0x0000001900197224 */ /* 0x000fe400078e02ff */
[----:B------:R-:W-:Y:S02]  /*12830*/  IMAD R0, R26, 0xc0, R28 ;  /* 0x000000c01a007824 */ /* 0x000fe400078e021c */
[C---:B------:R-:W-:Y:S02]  /*12840*/  IMAD R5, R7.reuse, UR5, R4 ;  /* 0x0000000507057c24 */ /* 0x040fe4000f8e0204 */
[----:B------:R-:W-:Y:S01]  /*12850*/  IMAD.WIDE.U32 R2, R7, UR4, R2 ;  /* 0x0000000407027c25 */ /* 0x000fe2000f8e0002 */
[----:B------:R-:W-:Y:S01]  /*12860*/  ISETP.GE.AND P0, PT, R0, R25, PT ;  /* 0x000000190000720c */ /* 0x000fe20003f06270 */
[----:B------:R-:W-:-:S03]  /*12870*/  ULDC.64 UR4, c[0x0][0xa80] ;  /* 0x0002a00000047ab9 */ /* 0x000fc60000000a00 */
[----:B------:R-:W-:Y:S02]  /*12880*/  IADD3 R3, R3, R5, RZ ;  /* 0x0000000503037210 */ /* 0x000fe40007ffe0ff */
[----:B------:R-:W-:-:S04]  /*12890*/  LEA R4, P1, R2, UR4, 0x1 ;  /* 0x0000000402047c11 */ /* 0x000fc8000f8208ff */
[----:B------:R-:W-:Y:S02]  /*128a0*/  LEA.HI.X R5, R2, UR5, R3, 0x1, P1 ;  /* 0x0000000502057c11 */ /* 0x000fe400088f0c03 */
[----:B------:R2:W0:Y:S04]  /*128b0*/  SHFL.IDX PT, R2, R4, RZ, 0x1c1f ;  /* 0x001c1fff04027589 */ /* 0x00042800000e0000 */
[----:B------:R2:W1:Y:S01]  /*128c0*/  SHFL.IDX PT, R3, R5, RZ, 0x1c1f ;  /* 0x001c1fff05037589 */ /* 0x00046200000e0000 */
[----:B------:R-:W-:Y:S05]  /*128d0*/  @P0 BRA `(.L_x_429) ;  /* 0x0000000000300947 */ /* 0x000fea0003800000 */
[----:B------:R-:W-:Y:S02]  /*128e0*/  ULDC UR4, c[0x0][0xac8] ;  /* 0x0002b20000047ab9 */ /* 0x000fe40000000800 */
[----:B-----5:R-:W-:Y:S02]  /*128f0*/  ISETP.GE.AND P3, PT, R20, UR4, PT ;  /* 0x0000000414007c0c */ /* 0x020fe4000bf66270 */
[----:B------:R-:W-:Y:S02]  /*12900*/  ISETP.GE.AND P4, PT, R14, UR4, PT ;  /* 0x000000040e007c0c */ /* 0x000fe4000bf86270 */
[----:B------:R-:W-:-:S09]  /*12910*/  ISETP.GE.AND P2, PT, R24, UR4, PT ;  /* 0x0000000418007c0c */ /* 0x000fd2000bf46270 */
[-C--:B0-----:R-:W-:Y:S02]  /*12920*/  @!P3 LEA R8, P0, R20, R2.reuse, 0x1 ;  /* 0x000000021408b211 */ /* 0x081fe400078008ff */
[----:B------:R-:W-:Y:S02]  /*12930*/  @!P4 LEA R10, P1, R14, R2, 0x1 ;  /* 0x000000020e0ac211 */ /* 0x000fe400078208ff */
[----:B-1----:R-:W-:Y:S01]  /*12940*/  @!P2 IMAD.WIDE R6, R24, 0x2, R2 ;  /* 0x000000021806a825 */ /* 0x002fe200078e0202 */
[-C--:B------:R-:W-:Y:S02]  /*12950*/  @!P3 LEA.HI.X R9, R20, R3.reuse, R21, 0x1, P0 ;  /* 0x000000031409b211 */ /* 0x080fe400000f0c15 */
[----:B------:R-:W-:Y:S02]  /*12960*/  @!P4 LEA.HI.X R11, R14, R3, R15, 0x1, P1 ;  /* 0x000000030e0bc211 */ /* 0x000fe400008f0c0f */
[----:B------:R3:W-:Y:S04]  /*12970*/  @!P2 ST.E.128 desc[UR42][R6.64], RZ ;  /* 0x000000ff0600a985 */ /* 0x0007e8000c101d2a */
[----:B------:R3:W-:Y:S04]  /*12980*/  @!P3 ST.E.128 desc[UR42][R8.64], RZ ;  /* 0x000000ff0800b985 */ /* 0x0007e8000c101d2a */
[----:B------:R3:W-:Y:S02]  /*12990*/  @!P4 ST.E.128 desc[UR42][R10.64], RZ ;  /* 0x000000ff0a00c985 */ /* 0x0007e4000c101d2a */
.L_x_429:
[----:B------:R-:W-:Y:S05]  /*129a0*/  BSYNC B1 ;  /* 0x0000000000017941 */ /* 0x000fea0003800000 */
.L_x_428:
[----:B------:R-:W-:Y:S01]  /*129b0*/  VIADD R0, R0, 0x60 ;  /* 0x0000006000007836 */ /* 0x000fe20000000000 */
[----:B-1----:R1:W4:Y:S04]  /*129c0*/  SHFL.IDX PT, R3, R5, 0x1, 0x1c1f ;  /* 0x003c1f0005037f89 */ /* 0x00232800000e0000 */
[----:B------:R-:W-:Y:S01]  /*129d0*/  ISETP.GE.AND P0, PT, R0, R25, PT ;  /* 0x000000190000720c */ /* 0x000fe20003f06270 */
[----:B0-----:R1:W0:-:S12]  /*129e0*/  SHFL.IDX PT, R2, R4, 0x1, 0x1c1f ;  /* 0x003c1f0004027f89 */ /* 0x00121800000e0000 */
[----:B-1----:R-:W-:Y:S05]  /*129f0*/  @P0 BRA `(.L_x_424) ;  /* 0x0000000000300947 */ /* 0x002fea0003800000 */
[----:B------:R-:W-:Y:S02]  /*12a00*/  ULDC UR4, c[0x0][0xac8] ;  /* 0x0002b20000047ab9 */ /* 0x000fe40000000800 */
[----:B-----5:R-:W-:Y:S02]  /*12a10*/  ISETP.GE.AND P3, PT, R20, UR4, PT ;  /* 0x0000000414007c0c */ /* 0x020fe4000bf66270 */
[----:B------:R-:W-:Y:S02]  /*12a20*/  ISETP.GE.AND P4, PT, R14, UR4, PT ;  /* 0x000000040e007c0c */ /* 0x000fe4000bf86270 */
[----:B------:R-:W-:-:S09]  /*12a30*/  ISETP.GE.AND P2, PT, R24, UR4, PT ;  /* 0x0000000418007c0c */ /* 0x000fd2000bf46270 */
[-C--:B0--3--:R-:W-:Y:S02]  /*12a40*/  @!P3 LEA R6, P0, R20, R2.reuse, 0x1 ;  /* 0x000000021406b211 */ /* 0x089fe400078008ff */
[----:B------:R-:W-:Y:S02]  /*12a50*/  @!P4 LEA R8, P1, R14, R2, 0x1 ;  /* 0x000000020e08c211 */ /* 0x000fe400078208ff */
[----:B--2-4-:R-:W-:Y:S01]  /*12a60*/  @!P2 IMAD.WIDE R4, R24, 0x2, R2 ;  /* 0x000000021804a825 */ /* 0x014fe200078e0202 */
[-C--:B------:R-:W-:Y:S02]  /*12a70*/  @!P3 LEA.HI.X R7, R20, R3.reuse, R21, 0x1, P0 ;  /* 0x000000031407b211 */ /* 0x080fe400000f0c15 */
[----:B------:R-:W-:Y:S02]  /*12a80*/  @!P4 LEA.HI.X R9, R14, R3, R15, 0x1, P1 ;  /* 0x000000030e09c211 */ /* 0x000fe400008f0c0f */
[----:B------:R1:W-:Y:S04]  /*12a90*/  @!P2 ST.E.128 desc[UR42][R4.64], RZ ;  /* 0x000000ff0400a985 */ /* 0x0003e8000c101d2a */
[----:B------:R1:W-:Y:S04]  /*12aa0*/  @!P3 ST.E.128 desc[UR42][R6.64], RZ ;  /* 0x000000ff0600b985 */ /* 0x0003e8000c101d2a */
[----:B------:R1:W-:Y:S02]  /*12ab0*/  @!P4 ST.E.128 desc[UR42][R8.64], RZ ;  /* 0x000000ff0800c985 */ /* 0x0003e4000c101d2a */
.L_x_424:
[----:B------:R-:W-:Y:S05]  /*12ac0*/  BSYNC B0 ;  /* 0x0000000000007941 */ /* 0x000fea0003800000 */
.L_x_419:
[----:B0-----:R-:W2:Y:S01]  /*12ad0*/  LDL R0, [R1+0xc] ;  /* 0x00000c0001007983 */ /* 0x001ea20000100800 */
[----:B------:R-:W-:Y:S02]  /*12ae0*/  ULDC UR4, c[0x0][0xc3c] ;  /* 0x00030f0000047ab9 */ /* 0x000fe40000000800 */
[----:B--2---:R-:W-:-:S13]  /*12af0*/  ISETP.GE.AND P0, PT, R0, UR4, PT ;  /* 0x0000000400007c0c */ /* 0x004fda000bf06270 */
[----:B------:R-:W-:Y:S05]  /*12b00*/  @!P0 BRA `(.L_x_430) ;  /* 0xfffffee400a88947 */ /* 0x000fea000383ffff */
[----:B------:R-:W-:Y:S05]  /*12b10*/  BRA `(.L_x_315) ;  /* 0x0000006400807947 */ /* 0x000fea0003800000 */
.L_x_313:
        /* <DEDUP_REMOVED lines=13> */
[----:B------:R-:W0:Y:S01]  /*12bf0*/  LDS.128 R16, [UR4+0x19cd0] ;  /* 0x019cd004ff107984 */ /* 0x000e220008000c00 */
[----:B------:R-:W-:Y:S06]  /*12c00*/  BAR.ARV 0x4, 0x200 ;  /* 0x0108000000007b1d */ /* 0x000fec0000002000 */
[----:B------:R-:W-:Y:S05]  /*12c10*/  BRA `(.L_x_432) ;  /* 0x0000000800007947 */ /* 0x000fea0003800000 */
.L_x_431:
[----:B------:R-:W0:Y:S01]  /*12c20*/  S2R R2, SR_TID.X ;  /* 0x0000000000027919 */ /* 0x000e220000002100 */
[----:B------:R-:W-:Y:S01]  /*12c30*/  ULDC UR4, c[0x0][0xc3c] ;  /* 0x00030f0000047ab9 */ /* 0x000fe20000000800 */
[----:B------:R-:W1:Y:S01]  /*12c40*/  S2UR UR6, SR_CTAID.X ;  /* 0x00000000000679c3 */ /* 0x000e620000002500 */
[----:B------:R-:W-:Y:S01]  /*12c50*/  ULDC UR5, c[0x0][0xc38] ;  /* 0x00030e0000057ab9 */ /* 0x000fe20000000800 */
        /* <DEDUP_REMOVED lines=28> */
[----:B------:R-:W0:Y:S02]  /*12e20*/  SHFL.IDX PT, R6, R7, 0x1f, 0x1f ;  /* 0x03e01f0007067f89 */ /* 0x000e2400000e0000 */
[----:B0-----:R-:W-:-:S04]  /*12e30*/  IMAD R6, R6, UR5, RZ ;  /* 0x0000000506067c24 */ /* 0x001fc8000f8e02ff */
[----:B------:R-:W-:Y:S01]  /*12e40*/  IMAD.MOV.U32 R3, RZ, RZ, R6 ;  /* 0x000000ffff037224 */ /* 0x000fe200078e0006 */
[----:B-1----:R-:W-:-:S13]  /*12e50*/  ISETP.GT.AND P6, PT, R6, UR6, PT ;  /* 0x0000000606007c0c */ /* 0x002fda000bfc4270 */
[----:B------:R-:W-:Y:S05]  /*12e60*/  @P6 BRA `(.L_x_433) ;  /* 0x00000000009c6947 */ /* 0x000fea0003800000 */
[----:B------:R-:W0:Y:S01]  /*12e70*/  LDC R7, c[0x0][0xc3c] ;  /* 0x00030f00ff077b82 */ /* 0x000e220000000800 */
[----:B------:R-:W-:Y:S01]  /*12e80*/  IMAD.MOV.U32 R6, RZ, RZ, R3 ;  /* 0x000000ffff067224 */ /* 0x000fe200078e0003 */
[----:B------:R-:W-:Y:S01]  /*12e90*/  UMOV UR4, URZ ;  /* 0x0000003f00047c82 */ /* 0x000fe20008000000 */
[----:B------:R-:W-:Y:S01]  /*12ea0*/  ULDC UR7, c[0x0][0xc3c] ;  /* 0x00030f0000077ab9 */ /* 0x000fe20000000800 */
[----:B------:R-:W-:-:S05]  /*12eb0*/  ULDC UR5, c[0x0][0xc38] ;  /* 0x00030e0000057ab9 */ /* 0x000fca0000000800 */
.L_x_437:
[----:B------:R-:W-:Y:S01]  /*12ec0*/  UIADD3 UR4, UR4, 0x1f, URZ ;  /* 0x0000001f04047890 */ /* 0x000fe2000fffe03f */
[----:B------:R-:W-:-:S05]  /*12ed0*/  MOV R19, UR7 ;  /* 0x0000000700137c02 */ /* 0x000fca0008000f00 */
[----:B0-----:R-:W-:-:S13]  /*12ee0*/  ISETP.LE.AND P6, PT, R7, UR4, PT ;  /* 0x0000000407007c0c */ /* 0x001fda000bfc3270 */
[----:B------:R-:W-:Y:S05]  /*12ef0*/  @P6 BRA `(.L_x_434) ;  /* 0x0000000400246947 */ /* 0x000fea0003800000 */
[----:B------:R-:W-:Y:S01]  /*12f00*/  VIADD R8, R5, UR4 ;  /* 0x0000000405087c36 */ /* 0x000fe20008000000 */
[----:B------:R-:W-:Y:S01]  /*12f10*/  BSSY B0, `(.L_x_435) ;  /* 0x0000007000007945 */ /* 0x000fe20003800000 */
[----:B------:R-:W-:-:S03]  /*12f20*/  IMAD.MOV.U32 R4, RZ, RZ, RZ ;  /* 0x000000ffff047224 */ /* 0x000fc600078e00ff */
[----:B------:R-:W-:-:S13]  /*12f30*/  ISETP.GE.OR P6, PT, R8, R7, !P0 ;  /* 0x000000070800720c */ /* 0x000fda00047c6670 */
[----:B------:R-:W-:Y:S05]  /*12f40*/  @P6 BRA `(.L_x_436) ;  /* 0x00000000000c6947 */ /* 0x000fea0003800000 */
[----:B------:R-:W0:Y:S02]  /*12f50*/  LDC.64 R2, c[0x0][0xc80] ;  /* 0x00032000ff027b82 */ /* 0x000e240000000a00 */
[----:B0-----:R-:W-:-:S05]  /*12f60*/  IMAD.WIDE R2, R8, 0x4, R2 ;  /* 0x0000000408027825 */ /* 0x001fca00078e0202 */
[----:B------:R0:W5:Y:S02]  /*12f70*/  LDG.E R4, desc[UR42][R2.64] ;  /* 0x0000002a02047981 */ /* 0x000164000c1e1900 */
.L_x_436:
[----:B------:R-:W-:Y:S05]  /*12f80*/  BSYNC B0 ;  /* 0x0000000000007941 */ /* 0x000fea0003800000 */
.L_x_435:
        /* <DEDUP_REMOVED lines=17> */
[----:B------:R-:W-:-:S05]  /*130a0*/  IMAD.IADD R6, R3, 0x1, R6 ;  /* 0x0000000103067824 */ /* 0x000fca00078e0206 */
[----:B------:R-:W-:-:S13]  /*130b0*/  ISETP.GT.AND P6, PT, R6, UR6, PT ;  /* 0x0000000606007c0c */ /* 0x000fda000bfc4270 */
[----:B------:R-:W-:Y:S05]  /*130c0*/  @!P6 BRA `(.L_x_437) ;  /* 0xfffffffc007ce947 */ /* 0x000fea000383ffff */
[----:B------:R-:W-:-:S07]  /*130d0*/  IMAD.MOV.U32 R7, RZ, RZ, R11 ;  /* 0x000000ffff077224 */ /* 0x000fce00078e000b */
.L_x_433:
[----:B------:R-:W-:-:S04]  /*130e0*/  IMAD.IADD R10, R6, 0x1, -R3 ;  /* 0x00000001060a7824 */ /* 0x000fc800078e0a03 */
[----:B------:R-:W-:-:S05]  /*130f0*/  IMAD R2, R7, UR5, R10 ;  /* 0x0000000507027c24 */ /* 0x000fca000f8e020a */
[----:B------:R-:W-:-:S13]  /*13100*/  ISETP.GT.AND P0, PT, R2, UR6, PT ;  /* 0x0000000602007c0c */ /* 0x000fda000bf04270 */
[----:B------:R-:W-:-:S04]  /*13110*/  VOTE.ANY R8, PT, !P0 ;  /* 0x0000000000087806 */ /* 0x000fc800040e0100 */
[----:B------:R-:W0:Y:S01]  /*13120*/  POPC R19, R8 ;  /* 0x0000000800137309 */ /* 0x000e220000000000 */
[----:B------:R-:W-:Y:S01]  /*13130*/  ISETP.NE.AND P0, PT, R8, RZ, PT ;  /* 0x000000ff0800720c */ /* 0x000fe20003f05270 */
[----:B0-----:R-:W0:Y:S02]  /*13140*/  SHFL.IDX PT, R4, R4, R19, 0x1f ;  /* 0x00001f1304047589 */ /* 0x001e2400000e0000 */
[----:B0-----:R-:W-:-:S04]  /*13150*/  IABS R6, R4 ;  /* 0x0000000400067213 */ /* 0x001fc80000000000 */
[----:B------:R-:W0:Y:S08]  /*13160*/  I2F.RP R9, R6 ;  /* 0x0000000600097306 */ /* 0x000e300000209400 */
[----:B0-----:R-:W0:Y:S02]  /*13170*/  MUFU.RCP R9, R9 ;  /* 0x0000000900097308 */ /* 0x001e240000001000 */
[----:B0-----:R-:W-:-:S06]  /*13180*/  IADD3 R2, R9, 0xffffffe, RZ ;  /* 0x0ffffffe09027810 */ /* 0x001fcc0007ffe0ff */
[----:B------:R0:W1:Y:S01]  /*13190*/  F2I.FTZ.U32.TRUNC.NTZ R3, R2 ;  /* 0x0000000200037305 */ /* 0x000062000021f000 */
[----:B------:R-:W-:Y:S05]  /*131a0*/  @!P0 BRA `(.L_x_438) ;  /* 0x0000000000088947 */ /* 0x000fea0003800000 */
[----:B------:R-:W-:-:S06]  /*131b0*/  VIADD R16, R19, 0xffffffff ;  /* 0xffffffff13107836 */ /* 0x000fcc0000000000 */
[----:B------:R2:W3:Y:S02]  /*131c0*/  SHFL.IDX PT, R16, R7, R16, 0x1f ;  /* 0x00001f1007107589 */ /* 0x0004e400000e0000 */
.L_x_438:
[----:B---3--:R-:W-:Y:S01]  /*131d0*/  IMAD R16, R16, UR5, R10 ;  /* 0x0000000510107c24 */ /* 0x008fe2000f8e020a */
[----:B0-----:R-:W-:Y:S01]  /*131e0*/  IABS R2, R4 ;  /* 0x0000000400027213 */ /* 0x001fe20000000000 */
[----:B-12---:R-:W-:Y:S02]  /*131f0*/  IMAD.MOV R7, RZ, RZ, -R3 ;  /* 0x000000ffff077224 */ /* 0x006fe400078e0a03 */
[----:B------:R-:W-:Y:S01]  /*13200*/  VIADD R19, R19, UR4 ;  /* 0x0000000413137c36 */ /* 0x000fe20008000000 */
[----:B------:R-:W-:Y:S01]  /*13210*/  IADD3 R9, -R16, UR6, RZ ;  /* 0x0000000610097c10 */ /* 0x000fe2000fffe1ff */
[----:B------:R-:W-:Y:S02]  /*13220*/  IMAD.MOV R10, RZ, RZ, -R2 ;  /* 0x000000ffff0a7224 */ /* 0x000fe400078e0a02 */
[----:B------:R-:W-:Y:S01]  /*13230*/  IMAD R7, R7, R6, RZ ;  /* 0x0000000607077224 */ /* 0x000fe200078e02ff */
[----:B------:R-:W-:Y:S01]  /*13240*/  IABS R8, R9 ;  /* 0x0000000900087213 */ /* 0x000fe20000000000 */
        /* <DEDUP_REMOVED lines=16> */
[----:B------:R-:W-:Y:S01]  /*13350*/  IADD3 R17, -R2, RZ, RZ ;  /* 0x000000ff02117210 */ /* 0x000fe20007ffe1ff */
[----:B------:R-:W-:-:S04]  /*13360*/  IMAD.MOV.U32 R18, RZ, RZ, R2 ;  /* 0x000000ffff127224 */ /* 0x000fc800078e0002 */
[----:B------:R-:W-:Y:S01]  /*13370*/  IMAD R17, R4, R17, R9 ;  /* 0x0000001104117224 */ /* 0x000fe200078e0209 */
[----:B------:R-:W-:Y:S06]  /*13380*/  BRA `(.L_x_439) ;  /* 0x00000000000c7947 */ /* 0x000fec0003800000 */
.L_x_434:
[----:B------:R-:W-:Y:S02]  /*13390*/  IMAD.MOV.U32 R17, RZ, RZ, RZ ;  /* 0x000000ffff117224 */ /* 0x000fe400078e00ff */
[----:B------:R-:W-:Y:S02]  /*133a0*/  IMAD.U32 R16, RZ, RZ, UR6 ;  /* 0x00000006ff107e24 */ /* 0x000fe4000f8e00ff */
[----:B------:R-:W-:-:S07]  /*133b0*/  IMAD.MOV.U32 R18, RZ, RZ, RZ ;  /* 0x000000ffff127224 */ /* 0x000fce00078e00ff */
.L_x_439:
[----:B------:R-:W-:-:S13]  /*133c0*/  ISETP.NE.AND P0, PT, R5, RZ, PT ;  /* 0x000000ff0500720c */ /* 0x000fda0003f05270 */
[----:B------:R-:W0:Y:S01]  /*133d0*/  @!P0 S2R R3, SR_CgaCtaId ;  /* 0x0000000000038919 */ /* 0x000e220000008800 */
[----:B------:R-:W-:-:S04]  /*133e0*/  @!P0 MOV R2, 0x400 ;  /* 0x0000040000028802 */ /* 0x000fc80000000f00 */
[----:B0-----:R-:W-:-:S05]  /*133f0*/  @!P0 LEA R2, R3, R2, 0x18 ;  /* 0x0000000203028211 */ /* 0x001fca00078ec0ff */
[----:B------:R1:W-:Y:S01]  /*13400*/  @!P0 STS.128 [R2+0x19cd0], R16 ;  /* 0x019cd01002008388 */ /* 0x0003e20000000c00 */
[----:B------:R-:W-:Y:S06]  /*13410*/  BAR.ARV 0x5, 0x200 ;  /* 0x0148000000007b1d */ /* 0x000fec0000002000 */
.L_x_432:
[----:B------:R2:W-:Y:S01]  /*13420*/  STL [R1+0x3c], RZ ;  /* 0x00003cff01007387 */ /* 0x0005e20000100800 */
[----:B------:R-:W-:Y:S01]  /*13430*/  ULDC UR4, c[0x0][0xc3c] ;  /* 0x00030f0000047ab9 */ /* 0x000fe20000000800 */
[----:B------:R-:W-:Y:S01]  /*13440*/  IMAD.MOV.U32 R26, RZ, RZ, 0x1 ;  /* 0x00000001ff1a7424 */ /* 0x000fe200078e00ff */
[----:B0-----:R-:W-:Y:S01]  /*13450*/  ISETP.GE.AND P0, PT, R19, UR4, PT ;  /* 0x0000000413007c0c */ /* 0x001fe2000bf06270 */
[----:B------:R-:W-:-:S12]  /*13460*/  IMAD.MOV.U32 R24, RZ, RZ, RZ ;  /* 0x000000ffff187224 */ /* 0x000fd800078e00ff */
[----:B--2---:R-:W-:Y:S05]  /*13470*/  @P0 BRA `(.L_x_440) ;  /* 0x0000005800300947 */ /* 0x004fea0003800000 */
[----:B------:R-:W0:Y:S01]  /*13480*/  S2R R12, SR_TID.X ;  /* 0x00000000000c7919 */ /* 0x000e220000002100 */
[----:B------:R-:W2:Y:S01]  /*13490*/  S2UR UR5, SR_CgaCtaId ;  /* 0x00000000000579c3 */ /* 0x000ea20000008800 */
[----:B------:R-:W-:Y:S01]  /*134a0*/  UMOV UR4, 0x400 ;  /* 0x0000040000047882 */ /* 0x000fe20000000000 */
[----:B------:R-:W-:Y:S01]  /*134b0*/  BSSY B7, `(.L_x_440) ;  /* 0x0000588000077945 */ /* 0x000fe20003800000 */
[----:B------:R-:W-:Y:S01]  /*134c0*/  IMAD.MOV.U32 R27, RZ, RZ, 0x1 ;  /* 0x00000001ff1b7424 */ /* 0x000fe200078e00ff */
[----:B------:R-:W-:Y:S01]  /*134d0*/  CS2R R24, SRZ ;  /* 0x0000000000187805 */ /* 0x000fe2000001ff00 */
[----:B------:R-:W-:Y:S01]  /*134e0*/  IMAD.MOV.U32 R26, RZ, RZ, 0x1 ;  /* 0x00000001ff1a7424 */ /* 0x000fe200078e00ff */
[----:B------:R-:W-:Y:S01]  /*134f0*/  ULDC.64 UR40, c[0x0][0x198] ;  /* 0x0000660000287ab9 */ /* 0x000fe20000000a00 */
[----:B------:R-:W-:Y:S02]  /*13500*/  ULOP3.LUT UR36, UR37, 0x1, URZ, 0xfc, !UPT ;  /* 0x0000000125247892 */ /* 0x000fe4000f8efc3f */
[----:B------:R-:W-:Y:S01]  /*13510*/  ULOP3.LUT UR39, UR37, 0x2, URZ, 0xfc, !UPT ;  /* 0x0000000225277892 */ /* 0x000fe2000f8efc3f */
[----:B------:R-:W-:Y:S01]  /*13520*/  ULDC UR38, c[0x0][0xc] ;  /* 0x0000030000267ab9 */ /* 0x000fe20000000800 */
[----:B--2---:R-:W-:-:S06]  /*13530*/  ULEA UR4, UR5, UR4, 0x18 ;  /* 0x0000000405047291 */ /* 0x004fcc000f8ec03f */
[----:B------:R-:W-:Y:S01]  /*13540*/  IMAD.U32 R22, RZ, RZ, UR4 ;  /* 0x00000004ff167e24 */ /* 0x000fe2000f8e00ff */
[C---:B0-----:R-:W-:Y:S01]  /*13550*/  LOP3.LUT R10, R12.reuse, 0x7f, RZ, 0xc0, !PT ;  /* 0x0000007f0c0a7812 */ /* 0x041fe200078ec0ff */
[C---:B------:R-:W-:Y:S01]  /*13560*/  IMAD.SHL.U32 R4, R12.reuse, 0x20, RZ ;  /* 0x000000200c047824 */ /* 0x040fe200078e00ff */
[----:B------:R-:W-:Y:S01]  /*13570*/  SHF.R.U32.HI R5, RZ, 0x1, R12 ;  /* 0x00000001ff057819 */ /* 0x000fe2000001160c */
[C---:B-1----:R-:W-:Y:S01]  /*13580*/  IMAD.SHL.U32 R2, R12.reuse, 0x10, RZ ;  /* 0x000000100c027824 */ /* 0x042fe200078e00ff */
[----:B------:R-:W-:Y:S01]  /*13590*/  SHF.L.U32 R8, R12, 0x1, RZ ;  /* 0x000000010c087819 */ /* 0x000fe200000006ff */
[----:B------:R-:W-:Y:S01]  /*135a0*/  IMAD.SHL.U32 R6, R10, 0x10, RZ ;  /* 0x000000100a067824 */ /* 0x000fe200078e00ff */
[----:B------:R-:W-:Y:S01]  /*135b0*/  LOP3.LUT R3, R4, 0x360, RZ, 0xc0, !PT ;  /* 0x0000036004037812 */ /* 0x000fe200078ec0ff */
[----:B------:R-:W-:Y:S01]  /*135c0*/  IMAD.SHL.U32 R11, R12, 0x4, RZ ;  /* 0x000000040c0b7824 */ /* 0x000fe200078e00ff */
[----:B------:R-:W-:Y:S02]  /*135d0*/  LOP3.LUT R7, R2, 0x60, RZ, 0xc0, !PT ;  /* 0x0000006002077812 */ /* 0x000fe400078ec0ff */
[----:B------:R-:W-:-:S02]  /*135e0*/  LOP3.LUT R4, R4, 0x80, RZ, 0xc0, !PT ;  /* 0x0000008004047812 */ /* 0x000fc400078ec0ff */
[--C-:B------:R-:W-:Y:S02]  /*135f0*/  LOP3.LUT R3, R3, 0x400, R6.reuse, 0xf8, !PT ;  /* 0x0000040003037812 */ /* 0x100fe400078ef806 */
[----:B------:R-:W-:Y:S02]  /*13600*/  LOP3.LUT R9, R7, 0x700, R6, 0xf8, !PT ;  /* 0x0000070007097812 */ /* 0x000fe400078ef806 */
[----:B------:R-:W-:Y:S02]  /*13610*/  LOP3.LUT R6, R5, 0x20, RZ, 0xc0, !PT ;  /* 0x0000002005067812 */ /* 0x000fe400078ec0ff */
[----:B------:R-:W-:Y:S02]  /*13620*/  LOP3.LUT R7, R2, 0x90, RZ, 0xc0, !PT ;  /* 0x0000009002077812 */ /* 0x000fe400078ec0ff */
[----:B------:R-:W-:Y:S01]  /*13630*/  LOP3.LUT R4, R4, 0x10, R5, 0xf8, !PT ;  /* 0x0000001004047812 */ /* 0x000fe200078ef805 */
[----:B------:R-:W-:Y:S01]  /*13640*/  IMAD.SHL.U32 R5, R12, 0x80, RZ ;  /* 0x000000800c057824 */ /* 0x000fe200078e00ff */
[----:B------:R-:W-:-:S02]  /*13650*/  LOP3.LUT R6, R6, 0x10, R12, 0xf8, !PT ;  /* 0x0000001006067812 */ /* 0x000fc400078ef80c */
[----:B------:R-:W-:Y:S01]  /*13660*/  LOP3.LUT R8, R7, 0x10, R8, 0x78, !PT ;  /* 0x0000001007087812 */ /* 0x000fe200078e7808 */
[----:B------:R-:W-:Y:S01]  /*13670*/  IMAD.SHL.U32 R7, R0, 0x800, RZ ;  /* 0x0000080000077824 */ /* 0x000fe200078e00ff */
[----:B------:R-:W-:Y:S02]  /*13680*/  LOP3.LUT R0, R5, 0x400, RZ, 0xc0, !PT ;  /* 0x0000040005007812 */ /* 0x000fe400078ec0ff */
[----:B------:R-:W-:Y:S02]  /*13690*/  LOP3.LUT R5, R6, 0x380, R5, 0xf8, !PT ;  /* 0x0000038006057812 */ /* 0x000fe400078ef805 */
[----:B------:R-:W-:Y:S02]  /*136a0*/  LOP3.LUT R4, R4, 0x10, R11, 0x78, !PT ;  /* 0x0000001004047812 */ /* 0x000fe400078e780b */
[----:B------:R-:W-:Y:S02]  /*136b0*/  LOP3.LUT R0, R0, 0x800, R7, 0xf8, !PT ;  /* 0x0000080000007812 */ /* 0x000fe400078ef807 */
[----:B------:R-:W-:-:S02]  /*136c0*/  LOP3.LUT R5, R5, 0x70, R2, 0x78, !PT ;  /* 0x0000007005057812 */ /* 0x000fc400078e7802 */
[----:B------:R-:W-:Y:S02]  /*136d0*/  LOP3.LUT R3, R3, R4, RZ, 0xfc, !PT ;  /* 0x0000000403037212 */ /* 0x000fe400078efcff */
[----:B------:R-:W-:Y:S02]  /*136e0*/  LOP3.LUT R0, R0, R5, RZ, 0xfc, !PT ;  /* 0x0000000500007212 */ /* 0x000fe400078efcff */
[----:B------:R-:W-:Y:S01]  /*136f0*/  LOP3.LUT P0, RZ, R12, 0x4, RZ, 0xc0, !PT ;  /* 0x000000040cff7812 */ /* 0x000fe2000780c0ff */
[----:B------:R0:W-:Y:S01]  /*13700*/  STL [R1+0x10], R3 ;  /* 0x0000100301007387 */ /* 0x0001e20000100800 */
[----:B------:R-:W-:Y:S02]  /*13710*/  LOP3.LUT R9, R9, R8, RZ, 0xfc, !PT ;  /* 0x0000000809097212 */ /* 0x000fe400078efcff */
[----:B------:R-:W-:Y:S01]  /*13720*/  SHF.R.U32.HI R4, RZ, 0x1, R10 ;  /* 0x00000001ff047819 */ /* 0x000fe2000001160a */
[----:B------:R1:W-:Y:S01]  /*13730*/  STL [R1+0x8], R0 ;  /* 0x0000080001007387 */ /* 0x0003e20000100800 */
[----:B------:R-:W-:Y:S01]  /*13740*/  LOP3.LUT R2, R2, 0x10, RZ, 0xc0, !PT ;  /* 0x0000001002027812 */ /* 0x000fe200078ec0ff */
[----:B0-----:R-:W-:-:S02]  /*13750*/  IMAD.MOV.U32 R3, RZ, RZ, 0x40 ;  /* 0x00000040ff037424 */ /* 0x001fc400078e00ff */
[----:B-1----:R-:W-:-:S03]  /*13760*/  IMAD.SHL.U32 R0, R12, 0x40, RZ ;  /* 0x000000400c007824 */ /* 0x002fc600078e00ff */
[----:B------:R-:W-:Y:S02]  /*13770*/  SEL R5, R3, 0xffffffc0, !P0 ;  /* 0xffffffc003057807 */ /* 0x000fe40004000000 */
[----:B------:R-:W-:Y:S01]  /*13780*/  LOP3.LUT R3, R4, 0x40, R0, 0xf8, !PT ;  /* 0x0000004004037812 */ /* 0x000fe200078ef800 */
[----:B------:R-:W-:Y:S02]  /*13790*/  IMAD.IADD R0, R22, 0x1, R9 ;  /* 0x0000000116007824 */ /* 0x000fe400078e0209 */
[----:B------:R-:W-:Y:S01]  /*137a0*/  STL [R1+0xc], R5 ;  /* 0x00000c0501007387 */ /* 0x000fe20000100800 */
[----:B------:R-:W-:-:S03]  /*137b0*/  LOP3.LUT R3, R2, 0x20, RZ, 0xfc, !PT ;  /* 0x0000002002037812 */ /* 0x000fc600078efcff */
[----:B------:R-:W-:Y:S04]  /*137c0*/  STL [R1+0x3c], RZ ;  /* 0x00003cff01007387 */ /* 0x000fe80000100800 */
[----:B------:R0:W-:Y:S02]  /*137d0*/  STL [R1+0x18], R0 ;  /* 0x0000180001007387 */ /* 0x0001e40000100800 */
[----:B0-----:R-:W-:-:S07]  /*137e0*/  LOP3.LUT R0, R2, 0x40, RZ, 0xfc, !PT ;  /* 0x0000004002007812 */ /* 0x001fce00078efcff */
.L_x_556:
[----:B0-----:R-:W0:Y:S02]  /*137f0*/  LDC.64 R2, c[0x0][0xc88] ;  /* 0x00032200ff027b82 */ /* 0x001e240000000a00 */
[----:B0-----:R-:W-:-:S05]  /*13800*/  IMAD.WIDE R2, R19, 0x4, R2 ;  /* 0x0000000413027825 */ /* 0x001fca00078e0202 */
[----:B------:R-:W2:Y:S01]  /*13810*/  LDG.E R14, desc[UR42][R2.64] ;  /* 0x0000002a020e7981 */ /* 0x000ea2000c1e1900 */
[----:B------:R-:W-:Y:S05]  /*13820*/  YIELD ;  /* 0x0000000000007946 */ /* 0x000fea0003800000 */
[----:B------:R-:W-:Y:S01]  /*13830*/  ULDC.64 UR4, c[0x0][0xa28] ;  /* 0x00028a0000047ab9 */ /* 0x000fe20000000a00 */
[----:B------:R-:W-:Y:S01]  /*13840*/  ULDC.64 UR6, c[0x0][0xa00] ;  /* 0x0002800000067ab9 */ /* 0x000fe20000000a00 */
[----:B------:R-:W-:Y:S02]  /*13850*/  ISETP.NE.U32.AND P0, PT, RZ, UR4, PT ;  /* 0x00000004ff007c0c */ /* 0x000fe4000bf05070 */
[----:B------:R-:W-:Y:S01]  /*13860*/  CS2R R8, SRZ ;  /* 0x0000000000087805 */ /* 0x000fe2000001ff00 */
[----:B------:R-:W-:Y:S01]  /*13870*/  ULDC.64 UR8, c[0x0][0xa18] ;  /* 0x0002860000087ab9 */ /* 0x000fe20000000a00 */
[----:B------:R-:W-:-:S02]  /*13880*/  ISETP.NE.AND.EX P1, PT, RZ, UR5, PT, P0 ;  /* 0x00000005ff007c0c */ /* 0x000fc4000bf25300 */
[----:B------:R-:W-:-:S04]  /*13890*/  ISETP.NE.U32.AND P0, PT, RZ, UR6, PT ;  /* 0x00000006ff007c0c */ /* 0x000fc8000bf05070 */
[----:B------:R-:W-:Y:S02]  /*138a0*/  ISETP.NE.AND.EX P0, PT, RZ, UR7, PT, P0 ;  /* 0x00000007ff007c0c */ /* 0x000fe4000bf05300 */
[----:B--2---:R-:W-:Y:S01]  /*138b0*/  SHF.R.S32.HI R0, RZ, 0x1f, R14 ;  /* 0x0000001fff007819 */ /* 0x004fe2000001140e */
[----:B------:R-:W-:-:S04]  /*138c0*/  IMAD.SHL.U32 R23, R14, 0x4, RZ ;  /* 0x000000040e177824 */ /* 0x000fc800078e00ff */
[C---:B------:R-:W-:Y:S01]  /*138d0*/  @P1 LEA R4, P2, R14.reuse, UR4, 0x2 ;  /* 0x000000040e041c11 */ /* 0x040fe2000f8410ff */
[----:B------:R-:W-:Y:S01]  /*138e0*/  STL [R1+0x14], R14 ;  /* 0x0000140e01007387 */ /* 0x000fe20000100800 */
[C-C-:B------:R-:W-:Y:S02]  /*138f0*/  SHF.L.U64.HI R13, R14.reuse, 0x2, R0.reuse ;  /* 0x000000020e0d7819 */ /* 0x140fe40000010200 */
[----:B------:R-:W-:Y:S01]  /*13900*/  @P1 LEA.HI.X R5, R14, UR5, R0, 0x2, P2 ;  /* 0x000000050e051c11 */ /* 0x000fe200090f1400 */
[----:B------:R-:W-:Y:S01]  /*13910*/  ULDC.64 UR4, c[0x0][0xa08] ;  /* 0x0002820000047ab9 */ /* 0x000fe20000000a00 */
[----:B------:R-:W-:Y:S01]  /*13920*/  IADD3 R2, P2, R23, UR6, RZ ;  /* 0x0000000617027c10 */ /* 0x000fe2000ff5e0ff */
[----:B------:R0:W-:Y:S03]  /*13930*/  STL [R1+0x28], R0 ;  /* 0x0000280001007387 */ /* 0x0001e60000100800 */
[----:B------:R-:W-:Y:S01]  /*13940*/  IADD3.X R3, R13, UR7, RZ, P2, !PT ;  /* 0x000000070d037c10 */ /* 0x000fe200097fe4ff */
[----:B------:R-:W-:Y:S01]  /*13950*/  ULDC.64 UR6, c[0x0][0xa10] ;  /* 0x0002840000067ab9 */ /* 0x000fe20000000a00 */
[----:B------:R-:W-:Y:S01]  /*13960*/  ISETP.NE.U32.AND P3, PT, RZ, UR8, PT ;  /* 0x00000008ff007c0c */ /* 0x000fe2000bf65070 */
[----:B-1----:R1:W5:Y:S04]  /*13970*/  @P1 LDG.E R8, desc[UR42][R4.64] ;  /* 0x0000002a04081981 */ /* 0x002368000c1e1900 */
[----:B------:R-:W2:Y:S01]  /*13980*/  @P0 LDG.E R9, desc[UR42][R2.64] ;  /* 0x0000002a02090981 */ /* 0x000ea2000c1e1900 */
[----:B------:R-:W-:-:S02]  /*13990*/  ISETP.NE.AND.EX P3, PT, RZ, UR9, PT, P3 ;  /* 0x00000009ff007c0c */ /* 0x000fc4000bf65330 */
[----:B------:R-:W-:Y:S01]  /*139a0*/  IADD3 R6, P4, R23, UR4, RZ ;  /* 0x0000000417067c10 */ /* 0x000fe2000ff9e0ff */
[----:B------:R-:W-:Y:S03]  /*139b0*/  STL [R1], R13 ;  /* 0x0000000d01007387 */ /* 0x000fe60000100800 */
[----:B------:R-:W-:Y:S02]  /*139c0*/  IADD3.X R7, R13, UR5, RZ, P4, !PT ;  /* 0x000000050d077c10 */ /* 0x000fe4000a7fe4ff */
[----:B-1----:R-:W-:Y:S02]  /*139d0*/  IADD3 R4, P4, R23, UR6, RZ ;  /* 0x0000000617047c10 */ /* 0x002fe4000ff9e0ff */
[----:B------:R-:W-:Y:S02]  /*139e0*/  ISETP.NE.U32.AND P1, PT, RZ, UR4, PT ;  /* 0x00000004ff007c0c */ /* 0x000fe4000bf25070 */
[----:B------:R-:W-:Y:S01]  /*139f0*/  IADD3.X R5, R13, UR7, RZ, P4, !PT ;  /* 0x000000070d057c10 */ /* 0x000fe2000a7fe4ff */
[----:B------:R-:W-:Y:S01]  /*13a00*/  ULDC UR4, c[0x0][0x288] ;  /* 0x0000a20000047ab9 */ /* 0x000fe20000000800 */
[----:B------:R-:W-:-:S02]  /*13a10*/  ISETP.NE.U32.AND P2, PT, RZ, UR6, PT ;  /* 0x00000006ff007c0c */ /* 0x000fc4000bf45070 */
[----:B------:R-:W-:Y:S02]  /*13a20*/  @P3 IADD3 R10, P4, R23, UR8, RZ ;  /* 0x00000008170a3c10 */ /* 0x000fe4000ff9e0ff */
[----:B------:R-:W-:Y:S02]  /*13a30*/  ISETP.NE.AND.EX P1, PT, RZ, UR5, PT, P1 ;  /* 0x00000005ff007c0c */ /* 0x000fe4000bf25310 */
[----:B------:R-:W-:Y:S02]  /*13a40*/  ISETP.NE.AND.EX P2, PT, RZ, UR7, PT, P2 ;  /* 0x00000007ff007c0c */ /* 0x000fe4000bf45320 */
[----:B------:R-:W-:Y:S01]  /*13a50*/  @P3 IADD3.X R11, R13, UR9, RZ, P4, !PT ;  /* 0x000000090d0b3c10 */ /* 0x000fe2000a7fe4ff */
[----:B0-----:R-:W-:Y:S01]  /*13a60*/  IMAD.MOV.U32 R0, RZ, RZ, RZ ;  /* 0x000000ffff007224 */ /* 0x001fe200078e00ff */
[----:B------:R-:W-:-:S07]  /*13a70*/  MOV R12, RZ ;  /* 0x000000ff000c7202 */ /* 0x000fce0000000f00 */
[----:B------:R-:W5:Y:S04]  /*13a80*/  @P1 LDG.E R12, desc[UR42][R6.64] ;  /* 0x0000002a060c1981 */ /* 0x000f68000c1e1900 */
[----:B------:R-:W5:Y:S04]  /*13a90*/  @P2 LDG.E R0, desc[UR42][R4.64] ;  /* 0x0000002a04002981 */ /* 0x000f68000c1e1900 */
[----:B--2---:R0:W-:Y:S02]  /*13aa0*/  STL [R1+0x1c], R9 ;  /* 0x00001c0901007387 */ /* 0x0041e40000100800 */
[----:B0-----:R-:W-:Y:S01]  /*13ab0*/  IMAD.U32 R9, RZ, RZ, UR4 ;  /* 0x00000004ff097e24 */ /* 0x001fe2000f8e00ff */
[----:B------:R-:W-:-:S05]  /*13ac0*/  ULDC.64 UR4, c[0x0][0x418] ;  /* 0x0001060000047ab9 */ /* 0x000fca0000000a00 */
[----:B------:R0:W2:Y:S01]  /*13ad0*/  @P3 LDG.E R9, desc[UR42][R10.64] ;  /* 0x0000002a0a093981 */ /* 0x0000a2000c1e1900 */
[----:B------:R-:W-:-:S03]  /*13ae0*/  UISETP.NE.U32.AND UP0, UPT, UR4, URZ, UPT ;  /* 0x0000003f0400728c */ /* 0x000fc6000bf05070 */
[----:B------:R-:W-:Y:S01]  /*13af0*/  ULDC UR4, c[0x0][0x424] ;  /* 0x0001090000047ab9 */ /* 0x000fe20000000800 */
[----:B------:R-:W-:-:S03]  /*13b00*/  UISETP.NE.AND.EX UP0, UPT, UR5, URZ, UPT, UP0 ;  /* 0x0000003f0500728c */ /* 0x000fc6000bf05300 */
[----:B------:R-:W-:Y:S01]  /*13b10*/  ULDC UR5, c[0x0][0x2f0] ;  /* 0x0000bc0000057ab9 */ /* 0x000fe20000000800 */
[----:B------:R-:W-:-:S04]  /*13b20*/  USEL UR4, UR4, 0x1, UP0 ;  /* 0x0000000104047887 */ /* 0x000fc80008000000 */
[----:B------:R-:W-:-:S03]  /*13b30*/  UIMAD UR4, UR4, UR5, URZ ;  /* 0x00000005040472a4 */ /* 0x000fc6000f8e023f */
[----:B------:R-:W-:-:S03]  /*13b40*/  ULDC UR5, c[0x0][0x348] ;  /* 0x0000d20000057ab9 */ /* 0x000fc60000000800 */
[----:B0-----:R-:W-:Y:S01]  /*13b50*/  IMAD.U32 R10, RZ, RZ, UR4 ;  /* 0x00000004ff0a7e24 */ /* 0x001fe2000f8e00ff */
[----:B--2---:R0:W-:Y:S02]  /*13b60*/  STL [R1+0x38], R9 ;  /* 0x0000380901007387 */ /* 0x0041e40000100800 */
[----:B0-----:R-:W-:Y:S01]  /*13b70*/  IMAD.U32 R9, RZ, RZ, UR5 ;  /* 0x00000005ff097e24 */ /* 0x001fe2000f8e00ff */
[----:B------:R-:W-:Y:S06]  /*13b80*/  @P3 BRA `(.L_x_441) ;  /* 0x0000000000143947 */ /* 0x000fec0003800000 */
[----:B------:R-:W-:Y:S05]  /*13b90*/  @!P0 BRA `(.L_x_441) ;  /* 0x0000000000108947 */ /* 0x000fea0003800000 */
[----:B------:R-:W2:Y:S04]  /*13ba0*/  LDG.E R11, desc[UR42][R2.64] ;  /* 0x0000002a020b7981 */ /* 0x000ea8000c1e1900 */
[----:B------:R-:W2:Y:S02]  /*13bb0*/  LDG.E R2, desc[UR42][R2.64+0x4] ;  /* 0x0000042a02027981 */ /* 0x000ea4000c1e1900 */
[----:B--2---:R-:W-:-:S05]  /*13bc0*/  IMAD.IADD R2, R2, 0x1, -R11 ;  /* 0x0000000102027824 */ /* 0x004fca00078e0a0b */
[----:B------:R0:W-:Y:S02]  /*13bd0*/  STL [R1+0x38], R2 ;  /* 0x0000380201007387 */ /* 0x0001e40000100800 */
.L_x_441:
[----:B0----5:R-:W-:Y:S01]  /*13be0*/  IMAD.IADD R2, R12, 0x1, R8 ;  /* 0x000000010c027824 */ /* 0x021fe200078e0208 */
[----:B------:R-:W-:Y:S01]  /*13bf0*/  ULDC.64 UR4, c[0x0][0xa20] ;  /* 0x0002880000047ab9 */ /* 0x000fe20000000a00 */
[----:B------:R-:W-:Y:S01]  /*13c00*/  IMAD.MOV.U32 R28, RZ, RZ, R14 ;  /* 0x000000ffff1c7224 */ /* 0x000fe200078e000e */
[----:B------:R-:W-:Y:S02]  /*13c10*/  ISETP.NE.U32.AND P0, PT, RZ, UR4, PT ;  /* 0x00000004ff007c0c */ /* 0x000fe4000bf05070 */
[----:B------:R0:W-:Y:S02]  /*13c20*/  STL [R1+0x4], R2 ;  /* 0x0000040201007387 */ /* 0x0001e40000100800 */
[----:B------:R-:W-:-:S13]  /*13c30*/  ISETP.NE.AND.EX P0, PT, RZ, UR5, PT, P0 ;  /* 0x00000005ff007c0c */ /* 0x000fda000bf05300 */
[----:B0-----:R-:W-:Y:S05]  /*13c40*/  @!P0 BRA `(.L_x_442) ;  /* 0x0000000000108947 */ /* 0x001fea0003800000 */
[----:B------:R-:W-:-:S04]  /*13c50*/  IADD3 R10, P0, R23, UR4, RZ ;  /* 0x00000004170a7c10 */ /* 0x000fc8000ff1e0ff */
[----:B------:R-:W-:-:S05]  /*13c60*/  IADD3.X R11, R13, UR5, RZ, P0, !PT ;  /* 0x000000050d0b7c10 */ /* 0x000fca00087fe4ff */
[----:B------:R0:W5:Y:S01]  /*13c70*/  LDG.E R10, desc[UR42][R10.64] ;  /* 0x0000002a0a0a7981 */ /* 0x000162000c1e1900 */
[----:B------:R-:W-:Y:S05]  /*13c80*/  BRA `(.L_x_443) ;  /* 0x0000000000107947 */ /* 0x000fea0003800000 */
.L_x_442:
[----:B------:R-:W-:Y:S05]  /*13c90*/  @!P1 BRA `(.L_x_443) ;  /* 0x00000000000c9947 */ /* 0x000fea0003800000 */
[----:B------:R-:W2:Y:S04]  /*13ca0*/  LDG.E R10, desc[UR42][R6.64] ;  /* 0x0000002a060a7981 */ /* 0x000ea8000c1e1900 */
[----:B------:R-:W2:Y:S02]  /*13cb0*/  LDG.E R6, desc[UR42][R6.64+0x4] ;  /* 0x0000042a06067981 */ /* 0x000ea4000c1e1900 */
[----:B--2---:R-:W-:-:S07]  /*13cc0*/  IMAD.IADD R10, R6, 0x1, -R10 ;  /* 0x00000001060a7824 */ /* 0x004fce00078e0a0a */
.L_x_443:
[----:B------:R-:W2:Y:S01]  /*13cd0*/  @P2 LDG.E R2, desc[UR42][R4.64] ;  /* 0x0000002a04022981 */ /* 0x000ea2000c1e1900 */
[----:B-----5:R-:W-:-:S03]  /*13ce0*/  IMAD.IADD R10, R10, 0x1, -R8 ;  /* 0x000000010a0a7824 */ /* 0x020fc600078e0a08 */
[----:B------:R-:W2:Y:S01]  /*13cf0*/  @P2 LDG.E R4, desc[UR42][R4.64+0x4] ;  /* 0x0000042a04042981 */ /* 0x000ea2000c1e1900 */
[----:B------:R-:W-:Y:S01]  /*13d00*/  BSSY B0, `(.L_x_444) ;  /* 0x0000156000007945 */ /* 0x000fe20003800000 */
[----:B--2---:R-:W-:-:S05]  /*13d10*/  @P2 IMAD.IADD R9, R4, 0x1, -R2 ;  /* 0x0000000104092824 */ /* 0x004fca00078e0a02 */
[----:B------:R-:W-:-:S05]  /*13d20*/  IADD3 R3, R10, R9, RZ ;  /* 0x000000090a037210 */ /* 0x000fca0007ffe0ff */
[----:B------:R-:W-:Y:S01]  /*13d30*/  VIADD R2, R3, 0x7f ;  /* 0x0000007f03027836 */ /* 0x000fe20000000000 */
[----:B------:R1:W-:Y:S04]  /*13d40*/  STL [R1+0x30], R3 ;  /* 0x0000300301007387 */ /* 0x0003e80000100800 */
[----:B-1----:R-:W-:-:S04]  /*13d50*/  SHF.R.S32.HI R3, RZ, 0x1f, R2 ;  /* 0x0000001fff037819 */ /* 0x002fc80000011402 */
[----:B------:R-:W-:Y:S01]  /*13d60*/  LEA.HI R4, R3, R2, RZ, 0x7 ;  /* 0x0000000203047211 */ /* 0x000fe200078f38ff */
[----:B------:R-:W-:-:S03]  /*13d70*/  IMAD.MOV R3, RZ, RZ, -R10 ;  /* 0x000000ffff037224 */ /* 0x000fc600078e0a0a */
[----:B------:R-:W-:Y:S02]  /*13d80*/  LOP3.LUT R2, R4, 0xffffff80, RZ, 0xc0, !PT ;  /* 0xffffff8004027812 */ /* 0x000fe400078ec0ff */
[----:B------:R-:W-:Y:S02]  /*13d90*/  VIMNMX R3, RZ, R3, !PT ;  /* 0x00000003ff037248 */ /* 0x000fe40007fe0100 */
[----:B------:R-:W-:-:S04]  /*13da0*/  VIADDMNMX R2, R2, -R10, R9, PT ;  /* 0x8000000a02027246 */ /* 0x000fc80003800109 */
[----:B------:R-:W-:Y:S01]  /*13db0*/  ISETP.GT.AND P0, PT, R2, R3, PT ;  /* 0x000000030200720c */ /* 0x000fe20003f04270 */
[----:B------:R1:W-:Y:S01]  /*13dc0*/  STL [R1+0x34], R4 ;  /* 0x0000340401007387 */ /* 0x0003e20000100800 */
[----:B------:R-:W-:-:S11]  /*13dd0*/  SHF.R.U32.HI R3, RZ, 0x7, R3 ;  /* 0x00000007ff037819 */ /* 0x000fd60000011603 */
[----:B------:R-:W-:-:S05]  /*13de0*/  @P0 VIADD R2, R2, 0x7f ;  /* 0x0000007f02020836 */ /* 0x000fca0000000000 */
[----:B-1----:R-:W-:-:S04]  /*13df0*/  @P0 SHF.R.S32.HI R4, RZ, 0x1f, R2 ;  /* 0x0000001fff040819 */ /* 0x002fc80000011402 */
[----:B------:R-:W-:Y:S01]  /*13e00*/  @P0 LEA.HI R2, R4, R2, RZ, 0x7 ;  /* 0x0000000204020211 */ /* 0x000fe200078f38ff */
[----:B------:R-:W-:-:S03]  /*13e10*/  IMAD.MOV.U32 R4, RZ, RZ, R3 ;  /* 0x000000ffff047224 */ /* 0x000fc600078e0003 */
[----:B------:R-:W-:-:S04]  /*13e20*/  @P0 SHF.R.S32.HI R4, RZ, 0x7, R2 ;  /* 0x00000007ff040819 */ /* 0x000fc80000011402 */
[----:B------:R-:W-:Y:S02]  /*13e30*/  ISETP.GT.AND P1, PT, R4, R3, PT ;  /* 0x000000030400720c */ /* 0x000fe40003f24270 */
[----:B------:R-:W-:-:S11]  /*13e40*/  PLOP3.LUT P0, PT, PT, PT, PT, 0x80, 0x0 ;  /* 0x000000000000781c */ /* 0x000fd60003f0f070 */
[----:B------:R-:W-:Y:S05]  /*13e50*/  @!P1 BRA `(.L_x_445) ;  /* 0x0000001400009947 */ /* 0x000fea0003800000 */
[----:B------:R-:W-:Y:S01]  /*13e60*/  UMOV UR4, 0xffffffff ;  /* 0xffffffff00047882 */ /* 0x000fe20000000000 */
[----:B------:R-:W-:Y:S02]  /*13e70*/  SEL R2, R28, RZ, !P2 ;  /* 0x000000ff1c027207 */ /* 0x000fe40005000000 */
[----:B------:R-:W-:Y:S05]  /*13e80*/  BRA.DIV UR4, `(.L_x_446) ;  /* 0x0000005a04587947 */ /* 0x000fea000b800000 */
[----:B------:R-:W1:Y:S02]  /*13e90*/  S2R R5, SR_TID.X ;  /* 0x0000000000057919 */ /* 0x000e640000002100 */
[----:B-1----:R-:W-:-:S04]  /*13ea0*/  SHF.R.U32.HI R5, RZ, 0x5, R5 ;  /* 0x00000005ff057819 */ /* 0x002fc80000011605 */
[----:B------:R-:W-:-:S05]  /*13eb0*/  LOP3.LUT R5, R5, 0x3, RZ, 0xc0, !PT ;  /* 0x0000000305057812 */ /* 0x000fca00078ec0ff */
[----:B------:R1:W2:Y:S02]  /*13ec0*/  SHFL.IDX PT, R14, R5, RZ, 0x1f ;  /* 0x00001fff050e7589 */ /* 0x0002a400000e0000 */
.L_x_591:
[----:B--2---:R-:W-:Y:S02]  /*13ed0*/  ISETP.NE.AND P0, PT, R14, RZ, PT ;  /* 0x000000ff0e00720c */ /* 0x004fe40003f05270 */
[----:B------:R-:W-:-:S11]  /*13ee0*/  PLOP3.LUT P6, PT, PT, PT, PT, 0x8, 0x0 ;  /* 0x000000000000781c */ /* 0x000fd60003fce170 */
[----:B------:R-:W-:Y:S05]  /*13ef0*/  @P0 BRA `(.L_x_447) ;  /* 0x00000000000c0947 */ /* 0x000fea0003800000 */
[----:B------:R-:W-:-:S03]  /*13f00*/  UMOV UR4, 0xffffffff ;  /* 0xffffffff00047882 */ /* 0x000fc60000000000 */
[----:B------:R-:W-:Y:S05]  /*13f10*/  BRA.DIV UR4, `(.L_x_448) ;  /* 0x0000005a04687947 */ /* 0x000fea000b800000 */
[----:B------:R-:W-:-:S13]  /*13f20*/  ELECT P6, URZ, PT ;  /* 0x00000000003f782f */ /* 0x000fda00038c0000 */
.L_x_447:
[----:B-1----:R-:W2:Y:S01]  /*13f30*/  LDL R5, [R1+0x3c] ;  /* 0x00003c0001057983 */ /* 0x002ea20000100800 */
[----:B------:R-:W-:Y:S01]  /*13f40*/  BSSY B1, `(.L_x_449) ;  /* 0x0000008000017945 */ /* 0x000fe20003800000 */
[----:B--2---:R-:W-:-:S05]  /*13f50*/  VIADD R5, R5, 0x1 ;  /* 0x0000000105057836 */ /* 0x004fca0000000000 */
[----:B------:R-:W-:-:S04]  /*13f60*/  LEA.HI R6, R5, R5, RZ, 0x1 ;  /* 0x0000000505067211 */ /* 0x000fc800078f08ff */
[----:B------:R-:W-:-:S05]  /*13f70*/  LOP3.LUT R6, R6, 0xfffffffe, RZ, 0xc0, !PT ;  /* 0xfffffffe06067812 */ /* 0x000fca00078ec0ff */
[----:B------:R-:W-:-:S05]  /*13f80*/  IMAD.IADD R5, R5, 0x1, -R6 ;  /* 0x0000000105057824 */ /* 0x000fca00078e0a06 */
[----:B------:R-:W-:-:S04]  /*13f90*/  SHF.L.U32 R5, R5, 0x1f, RZ ;  /* 0x0000001f05057819 */ /* 0x000fc800000006ff */
[----:B------:R-:W1:Y:S02]  /*13fa0*/  SYNCS.PHASECHK.TRANS64.TRYWAIT P0, [R22+URZ+0x19c20], R5 ;  /* 0x019c2005160075a7 */ /* 0x000e64000800017f */
[----:B-1----:R-:W-:Y:S05]  /*13fb0*/  @!P0 BRA `(.L_x_450) ;  /* 0x0000005800608947 */ /* 0x002fea0003800000 */
.L_x_594:
[----:B------:R-:W-:Y:S05]  /*13fc0*/  BSYNC B1 ;  /* 0x0000000000017941 */ /* 0x000fea0003800000 */
.L_x_449:
[----:B------:R-:W-:Y:S04]  /*13fd0*/  BSSY B1, `(.L_x_451) ;  /* 0x000008b000017945 */ /* 0x000fe80003800000 */
[----:B------:R-:W-:Y:S05]  /*13fe0*/  @!P6 BRA `(.L_x_452) ;  /* 0x000000080024e947 */ /* 0x000fea0003800000 */
[----:B------:R-:W-:Y:S01]  /*13ff0*/  IMAD R8, R25, 0x8, R22 ;  /* 0x0000000819087824 */ /* 0x000fe200078e0216 */
[----:B------:R-:W-:Y:S01]  /*14000*/  SHF.L.U32 R10, R27, 0x1f, RZ ;  /* 0x0000001f1b0a7819 */ /* 0x000fe200000006ff */
[----:B------:R-:W2:Y:S01]  /*14010*/  S2R R6, SR_TID.X ;  /* 0x0000000000067919 */ /* 0x000ea20000002100 */
[----:B------:R-:W-:Y:S02]  /*14020*/  BSSY B2, `(.L_x_453) ;  /* 0x0000005000027945 */ /* 0x000fe40003800000 */
[----:B------:R-:W3:Y:S01]  /*14030*/  SYNCS.PHASECHK.TRANS64.TRYWAIT P0, [R8+URZ+0x19ca0], R10 ;  /* 0x019ca00a080075a7 */ /* 0x000ee2000800017f */
[----:B--2---:R-:W-:-:S04]  /*14040*/  LOP3.LUT R6, R6, 0x7f, RZ, 0xc0, !PT ;  /* 0x0000007f06067812 */ /* 0x004fc800078ec0ff */
[----:B------:R-:W-:Y:S01]  /*14050*/  ISETP.NE.AND P1, PT, R6, RZ, PT ;  /* 0x000000ff0600720c */ /* 0x000fe20003f25270 */
[----:B---3--:R-:W-:-:S12]  /*14060*/  @!P0 BRA `(.L_x_454) ;  /* 0x0000005800488947 */ /* 0x008fd80003800000 */
.L_x_595:
[----:B------:R-:W-:Y:S05]  /*14070*/  BSYNC B2 ;  /* 0x0000000000027941 */ /* 0x000fea0003800000 */
.L_x_453:
[----:B------:R-:W-:Y:S04]  /*14080*/  BSSY B2, `(.L_x_455) ;  /* 0x0000009000027945 */ /* 0x000fe80003800000 */
[----:B------:R-:W-:Y:S05]  /*14090*/  @P1 BRA `(.L_x_456) ;  /* 0x00000000001c1947 */ /* 0x000fea0003800000 */
[----:B-1----:R-:W1:Y:S02]  /*140a0*/  S2R R5, SR_TID.X ;  /* 0x0000000000057919 */ /* 0x002e640000002100 */
[----:B-1----:R-:W-:Y:S01]  /*140b0*/  LOP3.LUT R6, R5, 0x1f, RZ, 0xc0, !PT ;  /* 0x0000001f05067812 */ /* 0x002fe200078ec0ff */
[----:B------:R-:W-:-:S03]  /*140c0*/  IMAD.MOV.U32 R5, RZ, RZ, 0x3000 ;  /* 0x00003000ff057424 */ /* 0x000fc600078e00ff */
[----:B------:R-:W-:Y:S01]  /*140d0*/  ISETP.NE.AND P0, PT, R6, RZ, PT ;  /* 0x000000ff0600720c */ /* 0x000fe20003f05270 */
[----:B------:R3:W-:-:S12]  /*140e0*/  SYNCS.ARRIVE.TRANS64 RZ, [R8+URZ+0x19c90], R5 ;  /* 0x019c900508ff79a7 */ /* 0x0007d8000800003f */
[----:B---3--:R-:W-:Y:S05]  /*140f0*/  @!P0 BRA `(.L_x_456) ;  /* 0x0000000000048947 */ /* 0x008fea0003800000 */
[----:B------:R-:W-:Y:S01]  /*14100*/  BPT.TRAP 0x1 ;  /* 0x000000040000795c */ /* 0x000fe20000300000 */
.L_x_456:
[----:B------:R-:W-:Y:S05]  /*14110*/  BSYNC B2 ;  /* 0x0000000000027941 */ /* 0x000fea0003800000 */
.L_x_455:
[----:B------:R-:W-:Y:S01]  /*14120*/  IMAD.MOV.U32 R14, RZ, RZ, RZ ;  /* 0x000000ffff0e7224 */ /* 0x000fe200078e00ff */
[----:B------:R-:W-:Y:S01]  /*14130*/  UIADD3 UR4, UP0, UR40, 0x570, URZ ;  /* 0x0000057028047890 */ /* 0x000fe2000ff1e03f */
[----:B------:R-:W-:Y:S01]  /*14140*/  IMAD R6, R4, 0x80, R0 ;  /* 0x0000008004067824 */ /* 0x000fe200078e0200 */
[----:B------:R-:W-:Y:S01]  /*14150*/  PLOP3.LUT P0, PT, PT, PT, PT, 0x80, 0x0 ;  /* 0x000000000000781c */ /* 0x000fe20003f0f070 */
[----:B------:R-:W-:Y:S01]  /*14160*/  IMAD R7, R25, 0x3000, R22 ;  /* 0x0000300019077824 */ /* 0x000fe200078e0216 */
[----:B------:R-:W-:Y:S01]  /*14170*/  R2UR UR10, R14 ;  /* 0x000000000e0a72ca */ /* 0x000fe200000e0000 */
[----:B-1----:R-:W-:Y:S01]  /*14180*/  VIADD R5, R8, 0x19c90 ;  /* 0x00019c9008057836 */ /* 0x002fe20000000000 */
[----:B------:R-:W-:Y:S01]  /*14190*/  IADD3 R6, R6, -0x80, RZ ;  /* 0xffffff8006067810 */ /* 0x000fe20007ffe0ff */
[----:B------:R-:W-:Y:S01]  /*141a0*/  VIADD R9, R7, 0x13800 ;  /* 0x0001380007097836 */ /* 0x000fe20000000000 */
[----:B------:R-:W-:Y:S01]  /*141b0*/  UIADD3.X UR5, URZ, UR41, URZ, UP0, !UPT ;  /* 0x000000293f057290 */ /* 0x000fe200087fe43f */
[----:B------:R-:W-:Y:S01]  /*141c0*/  UMOV UR6, 0x0 ;  /* 0x0000000000067882 */ /* 0x000fe20000000000 */
[----:B------:R-:W-:-:S10]  /*141d0*/  UMOV UR7, 0x12f00000 ;  /* 0x12f0000000077882 */ /* 0x000fd40000000000 */
.L_x_457:
[----:B------:R-:W-:-:S13]  /*141e0*/  @P0 ELECT P2, URZ, PT ;  /* 0x00000000003f082f */ /* 0x000fda0003840000 */
[----:B------:R-:W-:Y:S02]  /*141f0*/  @P2 R2UR UR13, R2 ;  /* 0x00000000020d22ca */ /* 0x000fe400000e0000 */
[----:B------:R-:W-:Y:S02]  /*14200*/  @P2 R2UR UR12, R18 ;  /* 0x00000000120c22ca */ /* 0x000fe400000e0000 */
[----:B------:R-:W-:Y:S02]  /*14210*/  @P2 R2UR UR11, R6 ;  /* 0x00000000060b22ca */ /* 0x000fe400000e0000 */
[----:B------:R-:W-:Y:S02]  /*14220*/  @P2 R2UR UR9, R5 ;  /* 0x00000000050922ca */ /* 0x000fe400000e0000 */
[----:B------:R-:W-:Y:S02]  /*14230*/  @P2 R2UR UR8, R9 ;  /* 0x00000000090822ca */ /* 0x000fe400000e0000 */
[----:B------:R-:W-:-:S02]  /*14240*/  @P2 PLOP3.LUT P0, PT, P2, PT, PT, 0x8, 0x0 ;  /* 0x000000000000281c */ /* 0x000fc4000170e170 */
[----:B------:R-:W-:-:S09]  /*14250*/  PLOP3.LUT P2, PT, PT, PT, PT, 0x8, 0x0 ;  /* 0x000000000000781c */ /* 0x000fd20003f4e170 */
[----:B------:R1:W-:Y:S02]  /*14260*/  UTMALDG.4D [UR8], [UR4], desc[UR6] ;  /* 0x00000608040075b4 */ /* 0x0003e40008019000 */
[----:B-1----:R-:W-:Y:S05]  /*14270*/  @P0 BRA.U.ANY `(.L_x_457) ;  /* 0xfffffffd00d80947 */ /* 0x002fea000393ffff */
[----:B------:R-:W-:Y:S01]  /*14280*/  IMAD.MOV.U32 R13, RZ, RZ, 0x20 ;  /* 0x00000020ff0d7424 */ /* 0x000fe200078e00ff */
[----:B------:R-:W-:Y:S01]  /*14290*/  PLOP3.LUT P0, PT, PT, PT, PT, 0x80, 0x0 ;  /* 0x000000000000781c */ /* 0x000fe20003f0f070 */
[----:B------:R-:W-:Y:S01]  /*142a0*/  VIADD R9, R7, 0x14800 ;  /* 0x0001480007097836 */ /* 0x000fe20000000000 */
[----:B------:R-:W-:Y:S01]  /*142b0*/  UMOV UR6, 0x0 ;  /* 0x0000000000067882 */ /* 0x000fe20000000000 */
[----:B------:R-:W-:Y:S01]  /*142c0*/  UMOV UR7, 0x12f00000 ;  /* 0x12f0000000077882 */ /* 0x000fe20000000000 */
[----:B------:R-:W-:-:S15]  /*142d0*/  R2UR UR10, R13 ;  /* 0x000000000d0a72ca */ /* 0x000fde00000e0000 */
.L_x_458:
        /* <DEDUP_REMOVED lines=16> */
.L_x_459:
        /* <DEDUP_REMOVED lines=10> */
[----:B------:R-:W1:Y:S01]  /*14480*/  SYNCS.PHASECHK.TRANS64.TRYWAIT P0, [R8+URZ+0x19cc0], R10 ;  /* 0x019cc00a080075a7 */ /* 0x000e62000800017f */
[----:B------:R-:W-:Y:S04]  /*14490*/  BSSY B2, `(.L_x_460) ;  /* 0x0000002000027945 */ /* 0x000fe80003800000 */
[----:B-1----:R-:W-:Y:S05]  /*144a0*/  @!P0 BRA `(.L_x_461) ;  /* 0x00000054004c8947 */ /* 0x002fea0003800000 */
.L_x_596:
[----:B------:R-:W-:Y:S05]  /*144b0*/  BSYNC B2 ;  /* 0x0000000000027941 */ /* 0x000fea0003800000 */
.L_x_460:
[----:B------:R-:W-:Y:S01]  /*144c0*/  BSSY B2, `(.L_x_462) ;  /* 0x000000b000027945 */ /* 0x000fe20003800000 */
[----:B-12---:R-:W-:Y:S02]  /*144d0*/  IMAD.MOV.U32 R10, RZ, RZ, 0x0 ;  /* 0x00000000ff0a7424 */ /* 0x006fe400078e00ff */
[----:B0-----:R-:W-:Y:S01]  /*144e0*/  IMAD.MOV.U32 R11, RZ, RZ, 0x12f00000 ;  /* 0x12f00000ff0b7424 */ /* 0x001fe200078e00ff */
        /* <DEDUP_REMOVED lines=8> */
.L_x_463:
[----:B------:R-:W-:Y:S05]  /*14570*/  BSYNC B2 ;  /* 0x0000000000027941 */ /* 0x000fea0003800000 */
.L_x_462:
[----:B------:R-:W-:Y:S01]  /*14580*/  R2UR UR10, R14 ;  /* 0x000000000e0a72ca */ /* 0x000fe200000e0000 */
[----:B------:R-:W-:Y:S01]  /*14590*/  UIADD3 UR4, UP0, UR40, 0x670, URZ ;  /* 0x0000067028047890 */ /* 0x000fe2000ff1e03f */
[----:B------:R-:W-:Y:S01]  /*145a0*/  R2UR UR6, R10 ;  /* 0x000000000a0672ca */ /* 0x000fe200000e0000 */
[----:B------:R-:W-:Y:S01]  /*145b0*/  VIADD R8, R8, 0x19cb0 ;  /* 0x00019cb008087836 */ /* 0x000fe20000000000 */
[----:B------:R-:W-:Y:S01]  /*145c0*/  R2UR UR7, R11 ;  /* 0x000000000b0772ca */ /* 0x000fe200000e0000 */
[----:B------:R-:W-:Y:S01]  /*145d0*/  UIADD3.X UR5, URZ, UR41, URZ, UP0, !UPT ;  /* 0x000000293f057290 */ /* 0x000fe200087fe43f */
[----:B------:R-:W-:Y:S02]  /*145e0*/  PLOP3.LUT P0, PT, PT, PT, PT, 0x80, 0x0 ;  /* 0x000000000000781c */ /* 0x000fe40003f0f070 */
[----:B------:R-:W-:-:S11]  /*145f0*/  IADD3 R5, R7, 0x9000, RZ ;  /* 0x0000900007057810 */ /* 0x000fd60007ffe0ff */
.L_x_464:
        /* <DEDUP_REMOVED lines=15> */
.L_x_465:
        /* <DEDUP_REMOVED lines=15> */
.L_x_466:
        /* <DEDUP_REMOVED lines=9> */
[----:B--2---:R-:W-:Y:S05]  /*14870*/  @P0 BRA.U.ANY `(.L_x_466) ;  /* 0xfffffffd00d80947 */ /* 0x004fea000393ffff */
.L_x_452:
[----:B------:R-:W-:Y:S05]  /*14880*/  BSYNC B1 ;  /* 0x0000000000017941 */ /* 0x000fea0003800000 */
.L_x_451:
[----:B------:R-:W-:Y:S01]  /*14890*/  VIADD R9, R4, 0xfffffffe ;  /* 0xfffffffe04097836 */ /* 0x000fe20000000000 */
[----:B------:R-:W-:Y:S01]  /*148a0*/  PLOP3.LUT P0, PT, PT, PT, PT, 0x8, 0x0 ;  /* 0x000000000000781c */ /* 0x000fe20003f0e170 */
[----:B------:R-:W-:-:S03]  /*148b0*/  VIADD R25, R25, 0x1 ;  /* 0x0000000119197836 */ /* 0x000fc60000000000 */
[----:B------:R-:W-:Y:S02]  /*148c0*/  ISETP.GE.AND P2, PT, R9, R3, PT ;  /* 0x000000030900720c */ /* 0x000fe40003f46270 */
[----:B------:R-:W-:-:S04]  /*148d0*/  ISETP.NE.AND P1, PT, R25, 0x2, PT ;  /* 0x000000021900780c */ /* 0x000fc80003f25270 */
[----:B------:R-:W-:Y:S02]  /*148e0*/  SEL R4, RZ, 0x1, P1 ;  /* 0x00000001ff047807 */ /* 0x000fe40000800000 */
[----:B------:R-:W-:Y:S02]  /*148f0*/  SEL R25, R25, RZ, P1 ;  /* 0x000000ff19197207 */ /* 0x000fe40000800000 */
[----:B------:R-:W-:-:S03]  /*14900*/  LOP3.LUT R27, R27, R4, RZ, 0x3c, !PT ;  /* 0x000000041b1b7212 */ /* 0x000fc600078e3cff */
[----:B------:R-:W-:Y:S05]  /*14910*/  @!P2 BRA `(.L_x_445) ;  /* 0x000000080050a947 */ /* 0x000fea0003800000 */
.L_x_483:
[----:B------:R-:W-:Y:S05]  /*14920*/  YIELD ;  /* 0x0000000000007946 */ /* 0x000fea0003800000 */
        /* <DEDUP_REMOVED lines=10> */
.L_x_597:
[----:B------:R-:W-:Y:S05]  /*149d0*/  BSYNC B2 ;  /* 0x0000000000027941 */ /* 0x000fea0003800000 */
.L_x_469:
[----:B------:R-:W-:Y:S04]  /*149e0*/  BSSY B2, `(.L_x_471) ;  /* 0x0000009000027945 */ /* 0x000fe80003800000 */
[----:B------:R-:W-:Y:S05]  /*149f0*/  @P2 BRA `(.L_x_472) ;  /* 0x00000000001c2947 */ /* 0x000fea0003800000 */
[----:B------:R-:W1:Y:S02]  /*14a00*/  S2R R4, SR_TID.X ;  /* 0x0000000000047919 */ /* 0x000e640000002100 */
[----:B-1----:R-:W-:Y:S01]  /*14a10*/  LOP3.LUT R5, R4, 0x1f, RZ, 0xc0, !PT ;  /* 0x0000001f04057812 */ /* 0x002fe200078ec0ff */
[----:B------:R-:W-:-:S03]  /*14a20*/  IMAD.MOV.U32 R4, RZ, RZ, 0x3000 ;  /* 0x00003000ff047424 */ /* 0x000fc600078e00ff */
[----:B------:R-:W-:Y:S01]  /*14a30*/  ISETP.NE.AND P1, PT, R5, RZ, PT ;  /* 0x000000ff0500720c */ /* 0x000fe20003f25270 */
[----:B------:R3:W-:-:S12]  /*14a40*/  SYNCS.ARRIVE.TRANS64 RZ, [R8+URZ+0x19c90], R4 ;  /* 0x019c900408ff79a7 */ /* 0x0007d8000800003f */
[----:B---3--:R-:W-:Y:S05]  /*14a50*/  @!P1 BRA `(.L_x_472) ;  /* 0x0000000000049947 */ /* 0x008fea0003800000 */
[----:B------:R-:W-:Y:S01]  /*14a60*/  BPT.TRAP 0x1 ;  /* 0x000000040000795c */ /* 0x000fe20000300000 */
.L_x_472:
[----:B------:R-:W-:Y:S05]  /*14a70*/  BSYNC B2 ;  /* 0x0000000000027941 */ /* 0x000fea0003800000 */
.L_x_471:
[----:B------:R-:W-:Y:S01]  /*14a80*/  IMAD.MOV.U32 R12, RZ, RZ, RZ ;  /* 0x000000ffff0c7224 */ /* 0x000fe200078e00ff */
[----:B------:R-:W-:Y:S01]  /*14a90*/  UIADD3 UR4, UP0, UR40, 0x570, URZ ;  /* 0x0000057028047890 */ /* 0x000fe2000ff1e03f */
[----:B------:R-:W-:Y:S01]  /*14aa0*/  IMAD R6, R25, 0x3000, R22 ;  /* 0x0000300019067824 */ /* 0x000fe200078e0216 */
[----:B------:R-:W-:Y:S01]  /*14ab0*/  PLOP3.LUT P1, PT, PT, PT, PT, 0x80, 0x0 ;  /* 0x000000000000781c */ /* 0x000fe20003f2f070 */
[----:B-1----:R-:W-:Y:S01]  /*14ac0*/  IMAD R5, R9, 0x80, R0 ;  /* 0x0000008009057824 */ /* 0x002fe200078e0200 */
[----:B------:R-:W-:Y:S01]  /*14ad0*/  R2UR UR10, R12 ;  /* 0x000000000c0a72ca */ /* 0x000fe200000e0000 */
[----:B------:R-:W-:Y:S01]  /*14ae0*/  VIADD R4, R8, 0x19c90 ;  /* 0x00019c9008047836 */ /* 0x000fe20000000000 */
[----:B------:R-:W-:Y:S01]  /*14af0*/  UIADD3.X UR5, URZ, UR41, URZ, UP0, !UPT ;  /* 0x000000293f057290 */ /* 0x000fe200087fe43f */
[----:B------:R-:W-:Y:S01]  /*14b00*/  VIADD R10, R6, 0x13800 ;  /* 0x00013800060a7836 */ /* 0x000fe20000000000 */
[----:B------:R-:W-:Y:S01]  /*14b10*/  UMOV UR6, 0x0 ;  /* 0x0000000000067882 */ /* 0x000fe20000000000 */
[----:B------:R-:W-:-:S10]  /*14b20*/  UMOV UR7, 0x12f00000 ;  /* 0x12f0000000077882 */ /* 0x000fd40000000000 */
.L_x_473:
        /* <DEDUP_REMOVED lines=10> */
[----:B------:R-:W-:Y:S01]  /*14bd0*/  MOV R14, 0x20 ;  /* 0x00000020000e7802 */ /* 0x000fe20000000f00 */
[----:B------:R-:W-:Y:S01]  /*14be0*/  VIADD R10, R6, 0x14800 ;  /* 0x00014800060a7836 */ /* 0x000fe20000000000 */
[----:B------:R-:W-:Y:S01]  /*14bf0*/  PLOP3.LUT P1, PT, PT, PT, PT, 0x80, 0x0 ;  /* 0x000000000000781c */ /* 0x000fe20003f2f070 */
[----:B------:R-:W-:Y:S01]  /*14c00*/  UMOV UR6, 0x0 ;  /* 0x0000000000067882 */ /* 0x000fe20000000000 */
[----:B------:R-:W-:Y:S01]  /*14c10*/  R2UR UR10, R14 ;  /* 0x000000000e0a72ca */ /* 0x000fe200000e0000 */
[----:B------:R-:W-:-:S14]  /*14c20*/  UMOV UR7, 0x12f00000 ;  /* 0x12f0000000077882 */ /* 0x000fdc0000000000 */
.L_x_474:
        /* <DEDUP_REMOVED lines=16> */
.L_x_475:
        /* <DEDUP_REMOVED lines=13> */
.L_x_598:
[----:B------:R-:W-:Y:S05]  /*14e00*/  BSYNC B2 ;  /* 0x0000000000027941 */ /* 0x000fea0003800000 */
.L_x_476:
[----:B------:R-:W-:Y:S01]  /*14e10*/  BSSY B2, `(.L_x_478) ;  /* 0x000000b000027945 */ /* 0x000fe20003800000 */
[----:B------:R-:W-:Y:S02]  /*14e20*/  IMAD.MOV.U32 R10, RZ, RZ, 0x0 ;  /* 0x00000000ff0a7424 */ /* 0x000fe400078e00ff */
        /* <DEDUP_REMOVED lines=9> */
.L_x_479:
[----:B------:R-:W-:Y:S05]  /*14ec0*/  BSYNC B2 ;  /* 0x0000000000027941 */ /* 0x000fea0003800000 */
.L_x_478:
[----:B------:R-:W-:Y:S01]  /*14ed0*/  R2UR UR10, R12 ;  /* 0x000000000c0a72ca */ /* 0x000fe200000e0000 */
[----:B------:R-:W-:Y:S01]  /*14ee0*/  UIADD3 UR4, UP0, UR40, 0x670, URZ ;  /* 0x0000067028047890 */ /* 0x000fe2000ff1e03f */
[----:B------:R-:W-:Y:S01]  /*14ef0*/  R2UR UR6, R10 ;  /* 0x000000000a0672ca */ /* 0x000fe200000e0000 */
[----:B-12---:R-:W-:Y:S01]  /*14f00*/  VIADD R8, R8, 0x19cb0 ;  /* 0x00019cb008087836 */ /* 0x006fe20000000000 */
[----:B------:R-:W-:Y:S01]  /*14f10*/  R2UR UR7, R11 ;  /* 0x000000000b0772ca */ /* 0x000fe200000e0000 */
[----:B------:R-:W-:Y:S01]  /*14f20*/  VIADD R4, R6, 0x9000 ;  /* 0x0000900006047836 */ /* 0x000fe20000000000 */
[----:B------:R-:W-:Y:S01]  /*14f30*/  PLOP3.LUT P1, PT, PT, PT, PT, 0x80, 0x0 ;  /* 0x000000000000781c */ /* 0x000fe20003f2f070 */
[----:B------:R-:W-:-:S12]  /*14f40*/  UIADD3.X UR5, URZ, UR41, URZ, UP0, !UPT ;  /* 0x000000293f057290 */ /* 0x000fd800087fe43f */
.L_x_480:
        /* <DEDUP_REMOVED lines=15> */
.L_x_481:
        /* <DEDUP_REMOVED lines=15> */
.L_x_482:
        /* <DEDUP_REMOVED lines=10> */
.L_x_468:
[----:B------:R-:W-:Y:S05]  /*151d0*/  BSYNC B1 ;  /* 0x0000000000017941 */ /* 0x000fea0003800000 */
.L_x_467:
[C---:B------:R-:W-:Y:S01]  /*151e0*/  ISETP.GT.AND P2, PT, R9.reuse, R3, PT ;  /* 0x000000030900720c */ /* 0x040fe20003f44270 */
[----:B------:R-:W-:Y:S01]  /*151f0*/  VIADD R9, R9, 0xffffffff ;  /* 0xffffffff09097836 */ /* 0x000fe20000000000 */
[----:B------:R-:W-:-:S04]  /*15200*/  IADD3 R25, R25, 0x1, RZ ;  /* 0x0000000119197810 */ /* 0x000fc80007ffe0ff */
[----:B------:R-:W-:-:S04]  /*15210*/  ISETP.NE.AND P1, PT, R25, 0x2, PT ;  /* 0x000000021900780c */ /* 0x000fc80003f25270 */
[----:B------:R-:W-:Y:S02]  /*15220*/  SEL R4, RZ, 0x1, P1 ;  /* 0x00000001ff047807 */ /* 0x000fe40000800000 */
[----:B------:R-:W-:Y:S02]  /*15230*/  SEL R25, R25, RZ, P1 ;  /* 0x000000ff19197207 */ /* 0x000fe40000800000 */
[----:B------:R-:W-:Y:S01]  /*15240*/  LOP3.LUT R27, R27, R4, RZ, 0x3c, !PT ;  /* 0x000000041b1b7212 */ /* 0x000fe200078e3cff */
[----:B------:R-:W-:Y:S06]  /*15250*/  @P2 BRA `(.L_x_483) ;  /* 0xfffffff400b02947 */ /* 0x000fec000383ffff */
.L_x_445:
[----:B------:R-:W-:Y:S05]  /*15260*/  BSYNC B0 ;  /* 0x0000000000007941 */ /* 0x000fea0003800000 */
.L_x_444:
[----:B------:R-:W2:Y:S01]  /*15270*/  LDL R4, [R1+0x30] ;  /* 0x0000300001047983 */ /* 0x000ea20000100800 */
[----:B------:R-:W-:Y:S05]  /*15280*/  @!P0 WARPSYNC.ALL ;  /* 0x0000000000008948 */ /* 0x000fea0003800000 */
[----:B------:R-:W-:Y:S01]  /*15290*/  @!P0 BAR.SYNC.DEFER_BLOCKING 0xc, 0x200 ;  /* 0x0308000000008b1d */ /* 0x000fe20000010000 */
[----:B--2---:R-:W-:-:S13]  /*152a0*/  ISETP.GT.AND P0, PT, R4, RZ, PT ;  /* 0x000000ff0400720c */ /* 0x004fda0003f04270 */
[----:B------:R-:W-:Y:S05]  /*152b0*/  @P0 BRA `(.L_x_484) ;  /* 0x0000000000440947 */ /* 0x000fea0003800000 */
[----:B------:R-:W2:Y:S02]  /*152c0*/  S2R R4, SR_TID.X ;  /* 0x0000000000047919 */ /* 0x000ea40000002100 */
[----:B--2---:R-:W-:-:S04]  /*152d0*/  LOP3.LUT R4, R4, 0x7f, RZ, 0xc0, !PT ;  /* 0x0000007f04047812 */ /* 0x004fc800078ec0ff */
[----:B------:R-:W-:-:S13]  /*152e0*/  ISETP.NE.AND P0, PT, R4, RZ, PT ;  /* 0x000000ff0400720c */ /* 0x000fda0003f05270 */
[----:B------:R-:W-:Y:S05]  /*152f0*/  @P0 BRA `(.L_x_485) ;  /* 0x0000003000140947 */ /* 0x000fea0003800000 */
[----:B-1----:R-:W1:Y:S01]  /*15300*/  S2R R5, SR_LANEID ;  /* 0x0000000000057919 */ /* 0x002e620000000000 */
[----:B------:R-:W-:Y:S01]  /*15310*/  VOTEU.ANY UR4, UPT, PT ;  /* 0x0000000000047886 */ /* 0x000fe200038e0100 */
[----:B------:R-:W2:Y:S01]  /*15320*/  LDC.64 R2, c[0x0][0xc60] ;  /* 0x00031800ff027b82 */ /* 0x000ea20000000a00 */
[----:B------:R-:W1:Y:S02]  /*15330*/  FLO.U32 R0, UR4 ;  /* 0x0000000400007d00 */ /* 0x000e6400080e0000 */
[----:B-1----:R-:W-:-:S06]  /*15340*/  ISETP.EQ.U32.AND P0, PT, R0, R5, PT ;  /* 0x000000050000720c */ /* 0x002fcc0003f02070 */
[----:B------:R-:W2:Y:S07]  /*15350*/  POPC R5, UR4 ;  /* 0x0000000400057d09 */ /* 0x000eae0008000000 */
[----:B--2---:R-:W2:Y:S01]  /*15360*/  @P0 ATOMG.E.ADD.STRONG.GPU PT, R3, desc[UR42][R2.64], R5 ;  /* 0x00000005020309a8 */ /* 0x004ea200081ee1ea */
[----:B------:R-:W1:Y:S02]  /*15370*/  S2R R4, SR_LTMASK ;  /* 0x0000000000047919 */ /* 0x000e640000003900 */
[----:B-1----:R-:W-:-:S04]  /*15380*/  LOP3.LUT R4, R4, UR4, RZ, 0xc0, !PT ;  /* 0x0000000404047c12 */ /* 0x002fc8000f8ec0ff */
[----:B------:R-:W1:Y:S01]  /*15390*/  POPC R7, R4 ;  /* 0x0000000400077309 */ /* 0x000e620000000000 */
[----:B--2---:R-:W1:Y:S02]  /*153a0*/  SHFL.IDX PT, R0, R3, R0, 0x1f ;  /* 0x00001f0003007589 */ /* 0x004e6400000e0000 */
[----:B-1----:R-:W-:Y:S01]  /*153b0*/  IADD3 R16, R0, UR38, R7 ;  /* 0x0000002600107c10 */ /* 0x002fe2000fffe007 */
[----:B------:R-:W-:Y:S06]  /*153c0*/  BRA `(.L_x_485) ;  /* 0x0000002c00e07947 */ /* 0x000fec0003800000 */
.L_x_484:
        /* <DEDUP_REMOVED lines=9> */
[----:B------:R-:W-:Y:S01]  /*15460*/  MOV R13, RZ ;  /* 0x000000ff000d7202 */ /* 0x000fe20000000f00 */
[----:B------:R-:W2:Y:S01]  /*15470*/  LDC.64 R2, c[0x4][R2] ;  /* 0x0100000002027b82 */ /* 0x000ea20000000a00 */
[----:B-1----:R-:W-:Y:S02]  /*15480*/  IMAD.U32 R5, RZ, RZ, UR7 ;  /* 0x00000007ff057e24 */ /* 0x002fe4000f8e00ff */
[----:B------:R-:W-:Y:S02]  /*15490*/  IMAD.U32 R6, RZ, RZ, UR8 ;  /* 0x00000008ff067e24 */ /* 0x000fe4000f8e00ff */
[----:B------:R-:W-:-:S02]  /*154a0*/  IMAD.U32 R7, RZ, RZ, UR9 ;  /* 0x00000009ff077e24 */ /* 0x000fc4000f8e00ff */
[----:B------:R-:W-:Y:S02]  /*154b0*/  IMAD.U32 R10, RZ, RZ, UR4 ;  /* 0x00000004ff0a7e24 */ /* 0x000fe4000f8e00ff */
[----:B0-----:R-:W-:Y:S02]  /*154c0*/  IMAD.U32 R11, RZ, RZ, UR5 ;  /* 0x00000005ff0b7e24 */ /* 0x001fe4000f8e00ff */
[----:B------:R-:W-:Y:S02]  /*154d0*/  IMAD.MOV.U32 R8, RZ, RZ, 0x70 ;  /* 0x00000070ff087424 */ /* 0x000fe400078e00ff */
[----:B------:R-:W-:-:S07]  /*154e0*/  IMAD.MOV.U32 R12, RZ, RZ, 0x1 ;  /* 0x00000001ff0c7424 */ /* 0x000fce00078e00ff */
[----:B------:R-:W-:-:S07]  /*154f0*/  LEPC R20, `(.L_x_487) ;  /* 0x000000001014794e */ /* 0x000fce0000000000 */
[----:B--2---:R-:W-:Y:S05]  /*15500*/  CALL.ABS.NOINC R2 ;  /* 0x0000000002007343 */ /* 0x004fea0003c00000 */
.L_x_487:
[----:B------:R-:W-:Y:S05]  /*15510*/  BSYNC B6 ;  /* 0x0000000000067941 */ /* 0x000fea0003800000 */
.L_x_486:
        /* <DEDUP_REMOVED lines=11> */
[----:B------:R-:W2:Y:S01]  /*155d0*/  LDC.64 R2, c[0x4][R2] ;  /* 0x0100000002027b82 */ /* 0x000ea20000000a00 */
[----:B-1----:R-:W-:Y:S02]  /*155e0*/  IMAD.U32 R5, RZ, RZ, UR7 ;  /* 0x00000007ff057e24 */ /* 0x002fe4000f8e00ff */
[----:B------:R-:W-:Y:S02]  /*155f0*/  IMAD.U32 R6, RZ, RZ, UR8 ;  /* 0x00000008ff067e24 */ /* 0x000fe4000f8e00ff */
[----:B------:R-:W-:-:S02]  /*15600*/  IMAD.U32 R7, RZ, RZ, UR9 ;  /* 0x00000009ff077e24 */ /* 0x000fc4000f8e00ff */
[----:B------:R-:W-:Y:S02]  /*15610*/  IMAD.U32 R10, RZ, RZ, UR4 ;  /* 0x00000004ff0a7e24 */ /* 0x000fe4000f8e00ff */
[----:B0-----:R-:W-:Y:S02]  /*15620*/  IMAD.U32 R11, RZ, RZ, UR5 ;  /* 0x00000005ff0b7e24 */ /* 0x001fe4000f8e00ff */
[----:B------:R-:W-:Y:S02]  /*15630*/  IMAD.MOV.U32 R8, RZ, RZ, 0x70 ;  /* 0x00000070ff087424 */ /* 0x000fe400078e00ff */
[----:B------:R-:W-:Y:S02]  /*15640*/  IMAD.MOV.U32 R12, RZ, RZ, 0x1 ;  /* 0x00000001ff0c7424 */ /* 0x000fe400078e00ff */
[----:B------:R-:W-:-:S07]  /*15650*/  IMAD.MOV.U32 R13, RZ, RZ, RZ ;  /* 0x000000ffff0d7224 */ /* 0x000fce00078e00ff */
[----:B------:R-:W-:-:S07]  /*15660*/  LEPC R20, `(.L_x_489) ;  /* 0x000000001014794e */ /* 0x000fce0000000000 */
[----:B--2---:R-:W-:Y:S05]  /*15670*/  CALL.ABS.NOINC R2 ;  /* 0x0000000002007343 */ /* 0x004fea0003c00000 */
.L_x_489:
[----:B------:R-:W-:Y:S05]  /*15680*/  BSYNC B6 ;  /* 0x0000000000067941 */ /* 0x000fea0003800000 */
.L_x_488:
[----:B------:R-:W-:Y:S01]  /*15690*/  IADD3 R0, R22, 0x3000, RZ ;  /* 0x0000300016007810 */ /* 0x000fe20007ffe0ff */
[----:B------:R-:W-:Y:S03]  /*156a0*/  BSSY B6, `(.L_x_490) ;  /* 0x0000013000067945 */ /* 0x000fe60003800000 */
[----:B------:R-:W-:-:S13]  /*156b0*/  LOP3.LUT P0, RZ, R0, 0x3ff, RZ, 0xc0, !PT ;  /* 0x000003ff00ff7812 */ /* 0x000fda000780c0ff */
[----:B------:R-:W-:Y:S05]  /*156c0*/  @!P0 BRA `(.L_x_491) ;  /* 0x0000000000408947 */ /* 0x000fea0003800000 */
        /* <DEDUP_REMOVED lines=16> */
.L_x_491:
[----:B------:R-:W-:Y:S05]  /*157d0*/  BSYNC B6 ;  /* 0x0000000000067941 */ /* 0x000fea0003800000 */
.L_x_490:
[----:B------:R-:W-:Y:S01]  /*157e0*/  LOP3.LUT P6, RZ, R29, 0x1, RZ, 0xc0, !PT ;  /* 0x000000011dff7812 */ /* 0x000fe200078cc0ff */
[----:B------:R-:W-:-:S12]  /*157f0*/  BSSY B6, `(.L_x_492) ;  /* 0x0000012000067945 */ /* 0x000fd80003800000 */
[----:B------:R-:W-:Y:S05]  /*15800*/  @!P6 BRA `(.L_x_493) ;  /* 0x000000000040e947 */ /* 0x000fea0003800000 */
[----:B------:R-:W-:Y:S01]  /*15810*/  MOV R2, 0x0 ;  /* 0x0000000000027802 */ /* 0x000fe20000000f00 */
[----:B------:R-:W-:Y:S01]  /*15820*/  ULDC.64 UR4, c[0x4][0x98] ;  /* 0x0100260000047ab9 */ /* 0x000fe20000000a00 */
[----:B------:R-:W-:Y:S01]  /*15830*/  ULDC.64 UR6, c[0x4][0xa0] ;  /* 0x0100280000067ab9 */ /* 0x000fe20000000a00 */
[----:B------:R-:W-:Y:S01]  /*15840*/  ULDC.64 UR8, c[0x4][0x20] ;  /* 0x0100080000087ab9 */ /* 0x000fe20000000a00 */
[----:B------:R-:W-:Y:S01]  /*15850*/  IMAD.U32 R4, RZ, RZ, UR4 ;  /* 0x00000004ff047e24 */ /* 0x000fe2000f8e00ff */
[----:B-1----:R-:W-:Y:S01]  /*15860*/  MOV R5, UR5 ;  /* 0x0000000500057c02 */ /* 0x002fe20008000f00 */
[----:B------:R-:W1:Y:S01]  /*15870*/  LDC.64 R2, c[0x4][R2] ;  /* 0x0100000002027b82 */ /* 0x000e620000000a00 */
[----:B------:R-:W-:Y:S02]  /*15880*/  IMAD.U32 R6, RZ, RZ, UR6 ;  /* 0x00000006ff067e24 */ /* 0x000fe4000f8e00ff */
[----:B------:R-:W-:Y:S02]  /*15890*/  IMAD.U32 R7, RZ, RZ, UR7 ;  /* 0x00000007ff077e24 */ /* 0x000fe4000f8e00ff */
[----:B------:R-:W-:-:S02]  /*158a0*/  IMAD.U32 R10, RZ, RZ, UR8 ;  /* 0x00000008ff0a7e24 */ /* 0x000fc4000f8e00ff */
[----:B0-----:R-:W-:Y:S02]  /*158b0*/  IMAD.U32 R11, RZ, RZ, UR9 ;  /* 0x00000009ff0b7e24 */ /* 0x001fe4000f8e00ff */
[----:B------:R-:W-:Y:S02]  /*158c0*/  IMAD.MOV.U32 R8, RZ, RZ, 0x70 ;  /* 0x00000070ff087424 */ /* 0x000fe400078e00ff */
[----:B------:R-:W-:Y:S02]  /*158d0*/  IMAD.MOV.U32 R12, RZ, RZ, 0x1 ;  /* 0x00000001ff0c7424 */ /* 0x000fe400078e00ff */
[----:B------:R-:W-:-:S07]  /*158e0*/  IMAD.MOV.U32 R13, RZ, RZ, RZ ;  /* 0x000000ffff0d7224 */ /* 0x000fce00078e00ff */
[----:B------:R-:W-:-:S07]  /*158f0*/  LEPC R20, `(.L_x_493) ;  /* 0x000000001014794e */ /* 0x000fce0000000000 */
[----:B-1----:R-:W-:Y:S05]  /*15900*/  CALL.ABS.NOINC R2 ;  /* 0x0000000002007343 */ /* 0x002fea0003c00000 */
.L_x_493:
[----:B------:R-:W-:Y:S05]  /*15910*/  BSYNC B6 ;  /* 0x0000000000067941 */ /* 0x000fea0003800000 */
.L_x_492:
[----:B------:R-:W2:Y:S01]  /*15920*/  LDL.LU R20, [R1] ;  /* 0x0000000001147983 */ /* 0x000ea20000300800 */
[----:B------:R-:W-:Y:S02]  /*15930*/  ULDC.64 UR4, c[0x0][0x9f8] ;  /* 0x00027e0000047ab9 */ /* 0x000fe40000000a00 */
[----:B------:R-:W-:-:S04]  /*15940*/  ISETP.NE.U32.AND P0, PT, RZ, UR4, PT ;  /* 0x00000004ff007c0c */ /* 0x000fc8000bf05070 */
[----:B------:R-:W-:-:S13]  /*15950*/  ISETP.NE.AND.EX P0, PT, RZ, UR5, PT, P0 ;  /* 0x00000005ff007c0c */ /* 0x000fda000bf05300 */
[----:B------:R-:W-:-:S04]  /*15960*/  @P0 IADD3 R2, P1, R23, UR4, RZ ;  /* 0x0000000417020c10 */ /* 0x000fc8000ff3e0ff */
[----:B--2---:R-:W-:Y:S01]  /*15970*/  @P0 IADD3.X R3, R20, UR5, RZ, P1, !PT ;  /* 0x0000000514030c10 */ /* 0x004fe20008ffe4ff */
[----:B------:R-:W-:-:S04]  /*15980*/  ULDC.64 UR4, c[0x0][0xa08] ;  /* 0x0002820000047ab9 */ /* 0x000fc80000000a00 */
[----:B------:R2:W3:Y:S02]  /*15990*/  @P0 LDG.E R28, desc[UR42][R2.64] ;  /* 0x0000002a021c0981 */ /* 0x0004e4000c1e1900 */
[----:B--2---:R-:W2:Y:S02]  /*159a0*/  LDC.64 R2, c[0x0][0x418] ;  /* 0x00010600ff027b82 */ /* 0x004ea40000000a00 */
[----:B--2---:R-:W-:Y:S01]  /*159b0*/  LOP3.LUT P0, RZ, R2, UR4, RZ, 0xfc, !PT ;  /* 0x0000000402ff7c12 */ /* 0x004fe2000f80fcff */
[----:B------:R-:W-:-:S03]  /*159c0*/  UMOV UR4, 0xffffffff ;  /* 0xffffffff00047882 */ /* 0x000fc60000000000 */
[----:B------:R-:W-:Y:S02]  /*159d0*/  LOP3.LUT P0, RZ, R3, UR5, RZ, 0xfc, P0 ;  /* 0x0000000503ff7c12 */ /* 0x000fe4000800fcff */
[----:B---3--:R-:W-:Y:S02]  /*159e0*/  SHF.R.S32.HI R8, RZ, 0x1f, R28 ;  /* 0x0000001fff087819 */ /* 0x008fe4000001141c */
[----:B------:R-:W-:-:S03]  /*159f0*/  SEL R23, R28, RZ, !P0 ;  /* 0x000000ff1c177207 */ /* 0x000fc60004000000 */
[----:B------:R2:W-:Y:S01]  /*15a00*/  STL [R1], R8 ;  /* 0x0000000801007387 */ /* 0x0005e20000100800 */
[----:B------:R-:W-:Y:S05]  /*15a10*/  BRA.DIV UR4, `(.L_x_494) ;  /* 0x00000042042c7947 */ /* 0x000fea000b800000 */
[----:B------:R-:W3:Y:S02]  /*15a20*/  S2R R0, SR_TID.X ;  /* 0x0000000000007919 */ /* 0x000ee40000002100 */
[----:B---3--:R-:W-:-:S04]  /*15a30*/  SHF.R.U32.HI R0, RZ, 0x5, R0 ;  /* 0x00000005ff007819 */ /* 0x008fc80000011600 */
[----:B------:R-:W-:-:S05]  /*15a40*/  LOP3.LUT R0, R0, 0x3, RZ, 0xc0, !PT ;  /* 0x0000000300007812 */ /* 0x000fca00078ec0ff */
[----:B------:R3:W4:Y:S02]  /*15a50*/  SHFL.IDX PT, R14, R0, RZ, 0x1f ;  /* 0x00001fff000e7589 */ /* 0x00072400000e0000 */
.L_x_601:
[----:B----4-:R-:W-:Y:S02]  /*15a60*/  ISETP.NE.AND P0, PT, R14, RZ, PT ;  /* 0x000000ff0e00720c */ /* 0x010fe40003f05270 */
[----:B------:R-:W-:Y:S02]  /*15a70*/  PLOP3.LUT P1, PT, PT, PT, PT, 0x8, 0x0 ;  /* 0x000000000000781c */ /* 0x000fe40003f2e170 */
[----:B------:R-:W-:-:S11]  /*15a80*/  LOP3.LUT R29, R29, 0xfffffffe, RZ, 0xc0, !PT ;  /* 0xfffffffe1d1d7812 */ /* 0x000fd600078ec0ff */
[----:B------:R-:W-:Y:S01]  /*15a90*/  @P1 LOP3.LUT R29, R29, 0x1, RZ, 0xfc, !PT ;  /* 0x000000011d1d1812 */ /* 0x000fe200078efcff */
[----:B------:R-:W-:Y:S06]  /*15aa0*/  @P0 BRA `(.L_x_495) ;  /* 0x0000000400a00947 */ /* 0x000fec0003800000 */
[----:B------:R-:W-:-:S03]  /*15ab0*/  UMOV UR4, 0xffffffff ;  /* 0xffffffff00047882 */ /* 0x000fc60000000000 */
[----:B------:R-:W-:Y:S05]  /*15ac0*/  BRA.DIV UR4, `(.L_x_496) ;  /* 0x0000004204347947 */ /* 0x000fea000b800000 */
[----:B------:R-:W-:-:S13]  /*15ad0*/  ELECT P6, URZ, PT ;  /* 0x00000000003f782f */ /* 0x000fda00038c0000 */
.L_x_604:
[----:B------:R-:W-:Y:S05]  /*15ae0*/  @!P6 BRA `(.L_x_495) ;  /* 0x000000040090e947 */ /* 0x000fea0003800000 */
[----:B---3--:R-:W3:Y:S01]  /*15af0*/  LDL R0, [R1+0x34] ;  /* 0x0000340001007983 */ /* 0x008ee20000100800 */
[----:B------:R-:W-:-:S04]  /*15b00*/  ISETP.NE.U32.AND P0, PT, R2, RZ, PT ;  /* 0x000000ff0200720c */ /* 0x000fc80003f05070 */
[----:B------:R-:W-:Y:S02]  /*15b10*/  ISETP.NE.AND.EX P0, PT, R3, RZ, PT, P0 ;  /* 0x000000ff0300720c */ /* 0x000fe40003f05300 */
[----:B---3--:R-:W-:-:S11]  /*15b20*/  LEA.HI.SX32 R0, R0, 0xffffffff, 0x19 ;  /* 0xffffffff00007811 */ /* 0x008fd600078fcaff */
[----:B------:R-:W-:Y:S05]  /*15b30*/  @!P0 BRA `(.L_x_497) ;  /* 0x0000000000448947 */ /* 0x000fea0003800000 */
[----:B------:R-:W3:Y:S01]  /*15b40*/  LDC R7, c[0x0][0x43c] ;  /* 0x00010f00ff077b82 */ /* 0x000ee20000000800 */
[----:B------:R-:W-:Y:S01]  /*15b50*/  ULDC.64 UR4, c[0x0][0x428] ;  /* 0x00010a0000047ab9 */ /* 0x000fe20000000a00 */
[----:B---3--:R-:W-:-:S13]  /*15b60*/  ISETP.NE.AND P0, PT, R7, 0x1, PT ;  /* 0x000000010700780c */ /* 0x008fda0003f05270 */
[----:B-1----:R-:W1:Y:S02]  /*15b70*/  @P0 LDC.64 R4, c[0x0][0x440] ;  /* 0x00011000ff040b82 */ /* 0x002e640000000a00 */
        /* <DEDUP_REMOVED lines=13> */
.L_x_497:
[----:B------:R-:W-:Y:S01]  /*15c50*/  LEA R4, R24, R22, 0x3 ;  /* 0x0000001618047211 */ /* 0x000fe200078e18ff */
[----:B---3--:R-:W3:Y:S01]  /*15c60*/  S2R R2, SR_TID.X ;  /* 0x0000000000027919 */ /* 0x008ee20000002100 */
[----:B------:R-:W-:-:S04]  /*15c70*/  SHF.L.U32 R3, R26, 0x1f, RZ ;  /* 0x0000001f1a037819 */ /* 0x000fc800000006ff */
[----:B------:R-:W4:Y:S01]  /*15c80*/  SYNCS.PHASECHK.TRANS64.TRYWAIT P0, [R4+URZ+0x19c80], R3 ;  /* 0x019c8003040075a7 */ /* 0x000f22000800017f */
[----:B---3--:R-:W-:-:S04]  /*15c90*/  LOP3.LUT R2, R2, 0x7f, RZ, 0xc0, !PT ;  /* 0x0000007f02027812 */ /* 0x008fc800078ec0ff */
[----:B------:R-:W-:Y:S01]  /*15ca0*/  ISETP.NE.AND P1, PT, R2, RZ, PT ;  /* 0x000000ff0200720c */ /* 0x000fe20003f25270 */
[----:B----4-:R-:W-:-:S12]  /*15cb0*/  @!P0 BRA `(.L_x_498) ;  /* 0x0000003c00d88947 */ /* 0x010fd80003800000 */
.L_x_605:
[----:B------:R-:W-:Y:S05]  /*15cc0*/  @P1 BRA `(.L_x_499) ;  /* 0x00000000001c1947 */ /* 0x000fea0003800000 */
[----:B------:R-:W1:Y:S02]  /*15cd0*/  S2R R2, SR_TID.X ;  /* 0x0000000000027919 */ /* 0x000e640000002100 */
[----:B-1----:R-:W-:Y:S01]  /*15ce0*/  LOP3.LUT R5, R2, 0x1f, RZ, 0xc0, !PT ;  /* 0x0000001f02057812 */ /* 0x002fe200078ec0ff */
[----:B------:R-:W-:-:S03]  /*15cf0*/  IMAD.MOV.U32 R2, RZ, RZ, 0x3000 ;  /* 0x00003000ff027424 */ /* 0x000fc600078e00ff */
[----:B------:R-:W-:Y:S01]  /*15d00*/  ISETP.NE.AND P0, PT, R5, RZ, PT ;  /* 0x000000ff0500720c */ /* 0x000fe20003f05270 */
[----:B------:R4:W-:-:S12]  /*15d10*/  SYNCS.ARRIVE.TRANS64 RZ, [R4+URZ+0x19c70], R2 ;  /* 0x019c700204ff79a7 */ /* 0x0009d8000800003f */
[----:B----4-:R-:W-:Y:S05]  /*15d20*/  @!P0 BRA `(.L_x_499) ;  /* 0x0000000000048947 */ /* 0x010fea0003800000 */
[----:B------:R-:W-:Y:S01]  /*15d30*/  BPT.TRAP 0x1 ;  /* 0x000000040000795c */ /* 0x000fe20000300000 */
.L_x_499:
[----:B-1----:R-:W4:Y:S01]  /*15d40*/  LDL R5, [R1+0x4] ;  /* 0x0000040001057983 */ /* 0x002f220000100800 */
[----:B------:R-:W-:Y:S01]  /*15d50*/  IMAD R2, R24, 0x3000, R22 ;  /* 0x0000300018027824 */ /* 0x000fe200078e0216 */
[----:B------:R-:W-:Y:S01]  /*15d60*/  R2UR UR9, R4 ;  /* 0x00000000040972ca */ /* 0x000fe200000e0000 */
[----:B------:R-:W-:Y:S01]  /*15d70*/  UIADD3 UR4, UP0, UR40, 0x470, URZ ;  /* 0x0000047028047890 */ /* 0x000fe2000ff1e03f */
[----:B------:R-:W-:Y:S01]  /*15d80*/  R2UR UR12, R18 ;  /* 0x00000000120c72ca */ /* 0x000fe200000e0000 */
[----:B------:R-:W-:Y:S01]  /*15d90*/  UMOV UR10, URZ ;  /* 0x0000003f000a7c82 */ /* 0x000fe20008000000 */
[----:B------:R-:W-:Y:S01]  /*15da0*/  R2UR UR15, R2 ;  /* 0x00000000020f72ca */ /* 0x000fe200000e0000 */
[----:B------:R-:W-:Y:S01]  /*15db0*/  UIADD3.X UR5, URZ, UR41, URZ, UP0, !UPT ;  /* 0x000000293f057290 */ /* 0x000fe200087fe43f */
[----:B-----5:R-:W-:Y:S01]  /*15dc0*/  R2UR UR13, R23 ;  /* 0x00000000170d72ca */ /* 0x020fe200000e0000 */
[----:B------:R-:W-:Y:S01]  /*15dd0*/  UMOV UR6, 0x0 ;  /* 0x0000000000067882 */ /* 0x000fe20000000000 */
[----:B------:R-:W-:Y:S01]  /*15de0*/  UMOV UR7, 0x14f00000 ;  /* 0x14f0000000077882 */ /* 0x000fe20000000000 */
[----:B------:R-:W-:-:S04]  /*15df0*/  UMOV UR16, 0x20 ;  /* 0x0000002000107882 */ /* 0x000fc80000000000 */
[----:B------:R-:W-:-:S04]  /*15e00*/  UIADD3 UR9, UR9, 0x19c70, URZ ;  /* 0x00019c7009097890 */ /* 0x000fc8000fffe03f */
[----:B------:R-:W-:Y:S02]  /*15e10*/  UIADD3 UR8, UR15, 0x9000, URZ ;  /* 0x000090000f087890 */ /* 0x000fe4000fffe03f */
[----:B------:R-:W-:Y:S02]  /*15e20*/  UIADD3 UR14, UR15, 0xa000, URZ ;  /* 0x0000a0000f0e7890 */ /* 0x000fe4000fffe03f */
[----:B------:R-:W-:Y:S01]  /*15e30*/  UIADD3 UR15, UR15, 0xb000, URZ ;  /* 0x0000b0000f0f7890 */ /* 0x000fe2000fffe03f */
[----:B----4-:R-:W-:-:S05]  /*15e40*/  IMAD R0, R0, 0x80, R5 ;  /* 0x0000008000007824 */ /* 0x010fca00078e0205 */
[----:B------:R-:W-:-:S13]  /*15e50*/  R2UR UR11, R0 ;  /* 0x00000000000b72ca */ /* 0x000fda00000e0000 */
[----:B------:R1:W-:Y:S02]  /*15e60*/  UTMALDG.4D [UR8], [UR4], desc[UR6] ;  /* 0x00000608040075b4 */ /* 0x0003e40008019000 */
[----:B-1----:R-:W-:Y:S01]  /*15e70*/  UMOV UR8, UR14 ;  /* 0x0000000e00087c82 */ /* 0x002fe20008000000 */
[----:B------:R-:W-:Y:S01]  /*15e80*/  UMOV UR10, UR16 ;  /* 0x00000010000a7c82 */ /* 0x000fe20008000000 */
[----:B------:R-:W-:Y:S01]  /*15e90*/  UMOV UR14, 0x40 ;  /* 0x00000040000e7882 */ /* 0x000fe20000000000 */
[----:B------:R1:W-:Y:S02]  /*15ea0*/  UTMALDG.4D [UR8], [UR4], desc[UR6] ;  /* 0x00000608040075b4 */ /* 0x0003e40008019000 */
[----:B-1----:R-:W-:Y:S01]  /*15eb0*/  UMOV UR8, UR15 ;  /* 0x0000000f00087c82 */ /* 0x002fe20008000000 */
[----:B------:R-:W-:Y:S02]  /*15ec0*/  UMOV UR10, UR14 ;  /* 0x0000000e000a7c82 */ /* 0x000fe40008000000 */
[----:B------:R1:W-:Y:S01]  /*15ed0*/  UTMALDG.4D [UR8], [UR4], desc[UR6] ;  /* 0x00000608040075b4 */ /* 0x0003e20008019000 */
[----:B------:R-:W4:Y:S02]  /*15ee0*/  SYNCS.PHASECHK.TRANS64.TRYWAIT P0, [R4+URZ+0x19c40], R3 ;  /* 0x019c4003040075a7 */ /* 0x000f24000800017f */
[----:B-1--4-:R-:W-:Y:S05]  /*15ef0*/  @!P0 BRA `(.L_x_500) ;  /* 0x0000003c005c8947 */ /* 0x012fea0003800000 */
.L_x_606:
[----:B------:R-:W-:Y:S05]  /*15f00*/  @P1 BRA `(.L_x_501) ;  /* 0x00000000001c1947 */ /* 0x000fea0003800000 */
[----:B------:R-:W4:Y:S01]  /*15f10*/  S2R R5, SR_TID.X ;  /* 0x0000000000057919 */ /* 0x000f220000002100 */
[----:B-1-3--:R-:W-:-:S04]  /*15f20*/  IMAD.MOV.U32 R3, RZ, RZ, 0x3000 ;  /* 0x00003000ff037424 */ /* 0x00afc800078e00ff */
[----:B------:R1:W-:Y:S01]  /*15f30*/  SYNCS.ARRIVE.TRANS64 RZ, [R4+URZ+0x19c30], R3 ;  /* 0x019c300304ff79a7 */ /* 0x0003e2000800003f */
[----:B----4-:R-:W-:-:S04]  /*15f40*/  LOP3.LUT R5, R5, 0x1f, RZ, 0xc0, !PT ;  /* 0x0000001f05057812 */ /* 0x010fc800078ec0ff */
[----:B------:R-:W-:-:S13]  /*15f50*/  ISETP.NE.AND P0, PT, R5, RZ, PT ;  /* 0x000000ff0500720c */ /* 0x000fda0003f05270 */
[----:B-1----:R-:W-:Y:S05]  /*15f60*/  @!P0 BRA `(.L_x_501) ;  /* 0x0000000000048947 */ /* 0x002fea0003800000 */
[----:B------:R-:W-:Y:S01]  /*15f70*/  BPT.TRAP 0x1 ;  /* 0x000000040000795c */ /* 0x000fe20000300000 */
.L_x_501:
[----:B------:R-:W-:Y:S01]  /*15f80*/  R2UR UR15, R2 ;  /* 0x00000000020f72ca */ /* 0x000fe200000e0000 */
[----:B------:R-:W-:Y:S01]  /*15f90*/  UIADD3 UR4, UP0, UR40, 0x370, URZ ;  /* 0x0000037028047890 */ /* 0x000fe2000ff1e03f */
[----:B------:R-:W-:Y:S01]  /*15fa0*/  R2UR UR9, R4 ;  /* 0x00000000040972ca */ /* 0x000fe200000e0000 */
[----:B------:R-:W-:Y:S01]  /*15fb0*/  UMOV UR10, URZ ;  /* 0x0000003f000a7c82 */ /* 0x000fe20008000000 */
[----:B------:R-:W-:Y:S01]  /*15fc0*/  R2UR UR11, R0 ;  /* 0x00000000000b72ca */ /* 0x000fe200000e0000 */
[----:B------:R-:W-:Y:S01]  /*15fd0*/  UIADD3.X UR5, URZ, UR41, URZ, UP0, !UPT ;  /* 0x000000293f057290 */ /* 0x000fe200087fe43f */
[----:B------:R-:W-:Y:S01]  /*15fe0*/  R2UR UR12, R18 ;  /* 0x00000000120c72ca */ /* 0x000fe200000e0000 */
[----:B------:R-:W-:Y:S01]  /*15ff0*/  UMOV UR6, 0x0 ;  /* 0x0000000000067882 */ /* 0x000fe20000000000 */
[----:B------:R-:W-:Y:S01]  /*16000*/  R2UR UR13, R23 ;  /* 0x00000000170d72ca */ /* 0x000fe200000e0000 */
[----:B------:R-:W-:Y:S01]  /*16010*/  UMOV UR7, 0x14f00000 ;  /* 0x14f0000000077882 */ /* 0x000fe20000000000 */
[----:B------:R-:W-:Y:S01]  /*16020*/  UMOV UR16, 0x20 ;  /* 0x0000002000107882 */ /* 0x000fe20000000000 */
[----:B------:R-:W-:-:S02]  /*16030*/  PLOP3.LUT P0, PT, PT, PT, PT, 0x80, 0x0 ;  /* 0x000000000000781c */ /* 0x000fc40003f0f070 */
[----:B------:R-:W-:Y:S01]  /*16040*/  UIADD3 UR8, UR15, 0x13800, URZ ;  /* 0x000138000f087890 */ /* 0x000fe2000fffe03f */
[----:B------:R-:W-:Y:S01]  /*16050*/  LOP3.LUT R29, R29, 0xfffffffe, RZ, 0xc0, !PT ;  /* 0xfffffffe1d1d7812 */ /* 0x000fe200078ec0ff */
[----:B------:R-:W-:Y:S02]  /*16060*/  UIADD3 UR9, UR9, 0x19c30, URZ ;  /* 0x00019c3009097890 */ /* 0x000fe4000fffe03f */
[----:B------:R-:W-:Y:S02]  /*16070*/  UIADD3 UR14, UR15, 0x14800, URZ ;  /* 0x000148000f0e7890 */ /* 0x000fe4000fffe03f */
[----:B------:R-:W-:-:S05]  /*16080*/  UIADD3 UR15, UR15, 0x15800, URZ ;  /* 0x000158000f0f7890 */ /* 0x000fca000fffe03f */
[----:B------:R4:W-:Y:S01]  /*16090*/  UTMALDG.4D [UR8], [UR4], desc[UR6] ;  /* 0x00000608040075b4 */ /* 0x0009e20008019000 */
[----:B------:R-:W-:Y:S01]  /*160a0*/  @P0 LOP3.LUT R29, R29, 0x1, RZ, 0xfc, !PT ;  /* 0x000000011d1d0812 */ /* 0x000fe200078efcff */
[----:B----4-:R-:W-:Y:S01]  /*160b0*/  UMOV UR8, UR14 ;  /* 0x0000000e00087c82 */ /* 0x010fe20008000000 */
[----:B------:R-:W-:Y:S01]  /*160c0*/  UMOV UR10, UR16 ;  /* 0x00000010000a7c82 */ /* 0x000fe20008000000 */
[----:B------:R-:W-:Y:S01]  /*160d0*/  UMOV UR14, 0x40 ;  /* 0x00000040000e7882 */ /* 0x000fe20000000000 */
[----:B------:R4:W-:Y:S02]  /*160e0*/  UTMALDG.4D [UR8], [UR4], desc[UR6] ;  /* 0x00000608040075b4 */ /* 0x0009e40008019000 */
[----:B----4-:R-:W-:Y:S01]  /*160f0*/  UMOV UR8, UR15 ;  /* 0x0000000f00087c82 */ /* 0x010fe20008000000 */
[----:B------:R-:W-:Y:S02]  /*16100*/  UMOV UR10, UR14 ;  /* 0x0000000e000a7c82 */ /* 0x000fe40008000000 */
[----:B------:R4:W-:Y:S02]  /*16110*/  UTMALDG.4D [UR8], [UR4], desc[UR6] ;  /* 0x00000608040075b4 */ /* 0x0009e40008019000 */
[----:B----4-:R-:W-:Y:S01]  /*16120*/  NOP ;  /* 0x0000000000007918 */ /* 0x010fe20000000000 */
.L_x_495:
[----:B-1-3--:R-:W3:Y:S04]  /*16130*/  LDL.LU R4, [R1+0x1c] ;  /* 0x00001c0001047983 */ /* 0x00aee80000300800 */
[----:B------:R-:W4:Y:S04]  /*16140*/  LDL.LU R6, [R1+0x14] ;  /* 0x0000140001067983 */ /* 0x000f280000300800 */
[----:B------:R-:W5:Y:S01]  /*16150*/  LDL.LU R3, [R1+0x28] ;  /* 0x0000280001037983 */ /* 0x000f620000300800 */
[----:B------:R-:W-:Y:S05]  /*16160*/  WARPSYNC.ALL ;  /* 0x0000000000007948 */ /* 0x000fea0003800000 */
[----:B------:R-:W-:Y:S01]  /*16170*/  ULDC.64 UR6, c[0x0][0xa00] ;  /* 0x0002800000067ab9 */ /* 0x000fe20000000a00 */
[----:B------:R-:W-:Y:S01]  /*16180*/  ULDC.64 UR4, c[0x0][0x298] ;  /* 0x0000a60000047ab9 */ /* 0x000fe20000000a00 */
[----:B------:R-:W-:Y:S01]  /*16190*/  BAR.SYNC.DEFER_BLOCKING 0x8, 0x200 ;  /* 0x0208000000007b1d */ /* 0x000fe20000010000 */
[----:B------:R-:W-:Y:S01]  /*161a0*/  ISETP.NE.U32.AND P0, PT, RZ, UR6, PT ;  /* 0x00000006ff007c0c */ /* 0x000fe2000bf05070 */
[----:B------:R-:W-:-:S03]  /*161b0*/  VIADD R0, R22, 0xf000 ;  /* 0x0000f00016007836 */ /* 0x000fc60000000000 */
[----:B------:R-:W-:Y:S01]  /*161c0*/  ISETP.NE.AND.EX P0, PT, RZ, UR7, PT, P0 ;  /* 0x00000007ff007c0c */ /* 0x000fe2000bf05300 */
[----:B------:R-:W-:Y:S01]  /*161d0*/  BSSY B6, `(.L_x_502) ;  /* 0x0000020000067945 */ /* 0x000fe20003800000 */
[----:B------:R-:W-:Y:S02]  /*161e0*/  LOP3.LUT P1, RZ, R0, 0x9f, RZ, 0xc0, !PT ;  /* 0x0000009f00ff7812 */ /* 0x000fe4000782c0ff */
[----:B---3--:R-:W-:-:S05]  /*161f0*/  SHF.R.S32.HI R2, RZ, 0x1f, R4 ;  /* 0x0000001fff027819 */ /* 0x008fca0000011404 */
[----:B------:R-:W-:Y:S01]  /*16200*/  IMAD R2, R2, UR4, RZ ;  /* 0x0000000402027c24 */ /* 0x000fe2000f8e02ff */
[----:B-----5:R-:W-:-:S03]  /*16210*/  SEL R3, R3, RZ, !P0 ;  /* 0x000000ff03037207 */ /* 0x020fc60004000000 */
[----:B------:R-:W-:Y:S01]  /*16220*/  IMAD R0, R4, UR5, R2 ;  /* 0x0000000504007c24 */ /* 0x000fe2000f8e0202 */
[----:B----4-:R-:W-:Y:S01]  /*16230*/  SEL R2, R6, RZ, !P0 ;  /* 0x000000ff06027207 */ /* 0x010fe20004000000 */
[----:B------:R-:W-:-:S05]  /*16240*/  IMAD.WIDE.U32 R4, R4, UR4, RZ ;  /* 0x0000000404047c25 */ /* 0x000fca000f8e00ff */
[----:B------:R-:W-:Y:S04]  /*16250*/  STL.64 [R1+0x20], R4 ;  /* 0x0000200401007387 */ /* 0x000fe80000100a00 */
[----:B------:R1:W-:Y:S04]  /*16260*/  STL [R1+0x14], R2 ;  /* 0x0000140201007387 */ /* 0x0003e80000100800 */
[----:B------:R3:W-:Y:S01]  /*16270*/  STL [R1+0x40], R3 ;  /* 0x0000400301007387 */ /* 0x0007e20000100800 */
[----:B-1----:R-:W-:Y:S01]  /*16280*/  IMAD.IADD R2, R5, 0x1, R0 ;  /* 0x0000000105027824 */ /* 0x002fe200078e0200 */
[----:B------:R-:W-:-:S05]  /*16290*/  SHF.R.S32.HI R0, RZ, 0x1f, R18 ;  /* 0x0000001fff007819 */ /* 0x000fca0000011412 */
[----:B------:R3:W-:Y:S04]  /*162a0*/  STL [R1+0x28], R0 ;  /* 0x0000280001007387 */ /* 0x0007e80000100800 */
[----:B------:R3:W-:Y:S01]  /*162b0*/  STL [R1+0x1c], R2 ;  /* 0x00001c0201007387 */ /* 0x0007e20000100800 */
[----:B------:R-:W-:Y:S05]  /*162c0*/  @!P1 BRA `(.L_x_503) ;  /* 0x0000000000409947 */ /* 0x000fea0003800000 */
[----:B---3--:R-:W-:Y:S01]  /*162d0*/  MOV R2, 0x0 ;  /* 0x0000000000027802 */ /* 0x008fe20000000f00 */
[----:B------:R-:W-:Y:S01]  /*162e0*/  ULDC.64 UR4, c[0x4][0x98] ;  /* 0x0100260000047ab9 */ /* 0x000fe20000000a00 */
[----:B------:R-:W-:Y:S01]  /*162f0*/  ULDC.64 UR6, c[0x4][0xa0] ;  /* 0x0100280000067ab9 */ /* 0x000fe20000000a00 */
[----:B------:R-:W-:Y:S01]  /*16300*/  ULDC.64 UR8, c[0x4][0x28] ;  /* 0x01000a0000087ab9 */ /* 0x000fe20000000a00 */
[----:B------:R-:W-:Y:S01]  /*16310*/  IMAD.U32 R4, RZ, RZ, UR4 ;  /* 0x00000004ff047e24 */ /* 0x000fe2000f8e00ff */
[----:B0-----:R-:W-:Y:S01]  /*16320*/  MOV R11, UR9 ;  /* 0x00000009000b7c02 */ /* 0x001fe20008000f00 */
[----:B------:R-:W0:Y:S01]  /*16330*/  LDC.64 R2, c[0x4][R2] ;  /* 0x0100000002027b82 */ /* 0x000e220000000a00 */
[----:B------:R-:W-:Y:S02]  /*16340*/  IMAD.U32 R5, RZ, RZ, UR5 ;  /* 0x00000005ff057e24 */ /* 0x000fe4000f8e00ff */
[----:B------:R-:W-:Y:S02]  /*16350*/  IMAD.U32 R6, RZ, RZ, UR6 ;  /* 0x00000006ff067e24 */ /* 0x000fe4000f8e00ff */
[----:B------:R-:W-:-:S02]  /*16360*/  IMAD.U32 R7, RZ, RZ, UR7 ;  /* 0x00000007ff077e24 */ /* 0x000fc4000f8e00ff */
[----:B------:R-:W-:Y:S02]  /*16370*/  IMAD.U32 R10, RZ, RZ, UR8 ;  /* 0x00000008ff0a7e24 */ /* 0x000fe4000f8e00ff */
[----:B--2---:R-:W-:Y:S02]  /*16380*/  IMAD.MOV.U32 R8, RZ, RZ, 0x70 ;  /* 0x00000070ff087424 */ /* 0x004fe400078e00ff */
[----:B------:R-:W-:Y:S02]  /*16390*/  IMAD.MOV.U32 R12, RZ, RZ, 0x1 ;  /* 0x00000001ff0c7424 */ /* 0x000fe400078e00ff */
[----:B------:R-:W-:-:S07]  /*163a0*/  IMAD.MOV.U32 R13, RZ, RZ, RZ ;  /* 0x000000ffff0d7224 */ /* 0x000fce00078e00ff */
[----:B------:R-:W-:-:S07]  /*163b0*/  LEPC R20, `(.L_x_503) ;  /* 0x000000001014794e */ /* 0x000fce0000000000 */
[----:B0-----:R-:W-:Y:S05]  /*163c0*/  CALL.ABS.NOINC R2 ;  /* 0x0000000002007343 */ /* 0x001fea0003c00000 */
.L_x_503:
[----:B------:R-:W-:Y:S05]  /*163d0*/  BSYNC B6 ;  /* 0x0000000000067941 */ /* 0x000fea0003800000 */
.L_x_502:
[----:B---3--:R-:W3:Y:S01]  /*163e0*/  LDL.LU R0, [R1+0x1c] ;  /* 0x00001c0001007983 */ /* 0x008ee20000300800 */
[----:B------:R-:W1:Y:S01]  /*163f0*/  LDC R9, c[0x0][0x448] ;  /* 0x00011200ff097b82 */ /* 0x000e620000000800 */
[----:B------:R-:W-:Y:S01]  /*16400*/  ULDC.64 UR4, c[0x0][0x2d8] ;  /* 0x0000b60000047ab9 */ /* 0x000fe20000000a00 */
[----:B------:R-:W-:Y:S01]  /*16410*/  ULDC.64 UR6, c[0x0][0x2c8] ;  /* 0x0000b20000067ab9 */ /* 0x000fe20000000a00 */
[----:B------:R-:W3:Y:S01]  /*16420*/  LDL.LU.64 R2, [R1+0x20] ;  /* 0x0000200001027983 */ /* 0x000ee20000300a00 */
[----:B------:R-:W-:-:S03]  /*16430*/  ULDC.64 UR8, c[0x0][0x280] ;  /* 0x0000a00000087ab9 */ /* 0x000fc60000000a00 */
[----:B------:R-:W4:Y:S04]  /*16440*/  LDL.LU R20, [R1+0x28] ;  /* 0x0000280001147983 */ /* 0x000f280000300800 */
[----:B------:R-:W4:Y:S04]  /*16450*/  LDL.LU R21, [R1+0x40] ;  /* 0x0000400001157983 */ /* 0x000f280000300800 */
[----:B------:R-:W4:Y:S01]  /*16460*/  LDL.LU R4, [R1+0x14] ;  /* 0x0000140001047983 */ /* 0x000f220000300800 */
[----:B-1----:R-:W-:-:S13]  /*16470*/  ISETP.NE.AND P0, PT, R9, 0x1, PT ;  /* 0x000000010900780c */ /* 0x002fda0003f05270 */
[----:B------:R-:W1:Y:S08]  /*16480*/  @P0 LDC R5, c[0x0][0x450] ;  /* 0x00011400ff050b82 */ /* 0x000e700000000800 */
[----:B--2---:R-:W2:Y:S01]  /*16490*/  @P0 LDC R8, c[0x0][0x450] ;  /* 0x00011400ff080b82 */ /* 0x004ea20000000800 */
[----:B---3--:R-:W-:Y:S02]  /*164a0*/  IMAD.MOV.U32 R3, RZ, RZ, R0 ;  /* 0x000000ffff037224 */ /* 0x008fe400078e0000 */
[----:B----4-:R-:W-:-:S02]  /*164b0*/  IMAD R0, R20, UR4, RZ ;  /* 0x0000000414007c24 */ /* 0x010fc4000f8e02ff */
[C---:B------:R-:W-:Y:S01]  /*164c0*/  IMAD.WIDE.U32 R2, R18.reuse, UR4, R2 ;  /* 0x0000000412027c25 */ /* 0x040fe2000f8e0002 */
[----:B------:R-:W3:Y:S03]  /*164d0*/  S2R R20, SR_TID.X ;  /* 0x0000000000147919 */ /* 0x000ee60000002100 */
[----:B------:R-:W-:Y:S01]  /*164e0*/  IMAD R0, R18, UR5, R0 ;  /* 0x0000000512007c24 */ /* 0x000fe2000f8e0200 */
[----:B------:R-:W-:-:S03]  /*164f0*/  ULDC.64 UR4, c[0x0][0x2e0] ;  /* 0x0000b80000047ab9 */ /* 0x000fc60000000a00 */
[----:B------:R-:W-:Y:S02]  /*16500*/  IMAD.IADD R3, R3, 0x1, R0 ;  /* 0x0000000103037824 */ /* 0x000fe400078e0200 */
[----:B------:R-:W-:Y:S02]  /*16510*/  IMAD R0, R21, UR4, RZ ;  /* 0x0000000415007c24 */ /* 0x000fe4000f8e02ff */
[----:B------:R-:W4:Y:S01]  /*16520*/  S2R R21, SR_TID.X ;  /* 0x0000000000157919 */ /* 0x000f220000002100 */
[----:B------:R-:W-:-:S04]  /*16530*/  IMAD.WIDE.U32 R2, R4, UR4, R2 ;  /* 0x0000000404027c25 */ /* 0x000fc8000f8e0002 */
[----:B------:R-:W-:Y:S01]  /*16540*/  IMAD R0, R4, UR5, R0 ;  /* 0x0000000504007c24 */ /* 0x000fe2000f8e0200 */
[----:B------:R-:W-:Y:S01]  /*16550*/  ULDC.64 UR4, c[0x0][0x2d0] ;  /* 0x0000b40000047ab9 */ /* 0x000fe20000000a00 */
[----:B------:R-:W0:Y:S02]  /*16560*/  @P0 LDC R4, c[0x0][0x44c] ;  /* 0x00011300ff040b82 */ /* 0x000e240000000800 */
[----:B------:R-:W-:Y:S01]  /*16570*/  IMAD.IADD R3, R3, 0x1, R0 ;  /* 0x0000000103037824 */ /* 0x000fe200078e0200 */
[----:B---3--:R-:W-:-:S04]  /*16580*/  LOP3.LUT R20, R20, 0x7f, RZ, 0xc0, !PT ;  /* 0x0000007f14147812 */ /* 0x008fc800078ec0ff */
[----:B------:R-:W-:Y:S01]  /*16590*/  SHF.R.U32.HI R20, RZ, 0x1, R20 ;  /* 0x00000001ff147819 */ /* 0x000fe20000011614 */
[----:B----4-:R-:W-:Y:S02]  /*165a0*/  IMAD.SHL.U32 R6, R21, 0x40, RZ ;  /* 0x0000004015067824 */ /* 0x010fe400078e00ff */
[----:B------:R3:W5:Y:S03]  /*165b0*/  LDL R21, [R1+0x38] ;  /* 0x0000380001157983 */ /* 0x0007660000100800 */
[----:B------:R-:W-:-:S05]  /*165c0*/  LOP3.LUT R6, R20, 0x40, R6, 0xf8, !PT ;  /* 0x0000004014067812 */ /* 0x000fca00078ef806 */
[----:B------:R-:W-:-:S04]  /*165d0*/  IMAD R0, R17, 0xc0, R6 ;  /* 0x000000c011007824 */ /* 0x000fc800078e0206 */
[----:B0-----:R-:W-:-:S04]  /*165e0*/  @P0 IMAD.HI.U32 R6, R0, R4, RZ ;  /* 0x0000000400060227 */ /* 0x001fc800078e00ff */
[----:B------:R-:W-:Y:S01]  /*165f0*/  IMAD.MOV.U32 R4, RZ, RZ, R0 ;  /* 0x000000ffff047224 */ /* 0x000fe200078e0000 */
[----:B-1----:R-:W-:-:S04]  /*16600*/  @P0 SHF.R.U32.HI R4, RZ, R5, R6 ;  /* 0x00000005ff040219 */ /* 0x002fc80000011606 */
[--C-:B------:R-:W-:Y:S01]  /*16610*/  SHF.R.S32.HI R5, RZ, 0x1f, R4.reuse ;  /* 0x0000001fff057819 */ /* 0x100fe20000011404 */
[----:B------:R-:W-:-:S04]  /*16620*/  IMAD.MOV R6, RZ, RZ, -R4 ;  /* 0x000000ffff067224 */ /* 0x000fc800078e0a04 */
[----:B------:R-:W-:Y:S02]  /*16630*/  IMAD R5, R5, UR4, RZ ;  /* 0x0000000405057c24 */ /* 0x000fe4000f8e02ff */
[----:B------:R-:W-:Y:S02]  /*16640*/  IMAD R6, R9, R6, R0 ;  /* 0x0000000609067224 */ /* 0x000fe400078e0200 */
[C---:B------:R-:W-:Y:S02]  /*16650*/  IMAD R7, R4.reuse, UR5, R5 ;  /* 0x0000000504077c24 */ /* 0x040fe4000f8e0205 */
[----:B------:R-:W-:-:S04]  /*16660*/  IMAD.WIDE.U32 R4, R4, UR4, R2 ;  /* 0x0000000404047c25 */ /* 0x000fc8000f8e0002 */
[----:B------:R-:W-:Y:S01]  /*16670*/  IMAD.IADD R5, R5, 0x1, R7 ;  /* 0x0000000105057824 */ /* 0x000fe200078e0207 */
[----:B------:R-:W-:Y:S01]  /*16680*/  SHF.R.S32.HI R7, RZ, 0x1f, R6 ;  /* 0x0000001fff077819 */ /* 0x000fe20000011406 */
[----:B------:R-:W-:-:S04]  /*16690*/  IMAD.WIDE.U32 R4, R6, UR6, R4 ;  /* 0x0000000606047c25 */ /* 0x000fc8000f8e0004 */
[----:B------:R-:W-:-:S04]  /*166a0*/  IMAD R7, R7, UR6, RZ ;  /* 0x0000000607077c24 */ /* 0x000fc8000f8e02ff */
[----:B------:R-:W-:Y:S01]  /*166b0*/  IMAD R7, R6, UR7, R7 ;  /* 0x0000000706077c24 */ /* 0x000fe2000f8e0207 */
[----:B------:R-:W-:-:S04]  /*166c0*/  IADD3 R6, P1, R4, UR8, RZ ;  /* 0x0000000804067c10 */ /* 0x000fc8000ff3e0ff */
[----:B------:R-:W-:Y:S02]  /*166d0*/  IADD3.X R4, R5, UR9, R7, P1, !PT ;  /* 0x0000000905047c10 */ /* 0x000fe40008ffe407 */
[----:B------:R-:W0:Y:S01]  /*166e0*/  @P0 LDC R7, c[0x0][0x44c] ;  /* 0x00011300ff070b82 */ /* 0x000e220000000800 */
[----:B------:R-:W-:-:S05]  /*166f0*/  IADD3 R0, R0, 0x80, RZ ;  /* 0x0000008000007810 */ /* 0x000fca0007ffe0ff */
[----:B------:R-:W-:Y:S02]  /*16700*/  IMAD.MOV.U32 R5, RZ, RZ, R0 ;  /* 0x000000ffff057224 */ /* 0x000fe400078e0000 */
[----:B0-----:R-:W-:-:S05]  /*16710*/  @P0 IMAD.HI.U32 R7, R0, R7, RZ ;  /* 0x0000000700070227 */ /* 0x001fca00078e00ff */
[----:B--2---:R-:W-:Y:S02]  /*16720*/  @P0 SHF.R.U32.HI R5, RZ, R8, R7 ;  /* 0x00000008ff050219 */ /* 0x004fe40000011607 */
[----:B------:R3:W5:Y:S01]  /*16730*/  LDL R8, [R1+0x18] ;  /* 0x0000180001087983 */ /* 0x0007620000100800 */
[----:B------:R-:W0:Y:S01]  /*16740*/  S2R R11, SR_TID.X ;  /* 0x00000000000b7919 */ /* 0x000e220000002100 */
[----:B------:R-:W1:Y:S01]  /*16750*/  S2R R20, SR_TID.X ;  /* 0x0000000000147919 */ /* 0x000e620000002100 */
[----:B------:R-:W-:-:S04]  /*16760*/  IMAD.MOV R7, RZ, RZ, -R5 ;  /* 0x000000ffff077224 */ /* 0x000fc800078e0a05 */
[----:B------:R-:W-:Y:S01]  /*16770*/  IMAD R0, R9, R7, R0 ;  /* 0x0000000709007224 */ /* 0x000fe200078e0200 */
[----:B------:R-:W-:Y:S01]  /*16780*/  SHF.R.S32.HI R7, RZ, 0x1f, R5 ;  /* 0x0000001fff077819 */ /* 0x000fe20000011405 */
[----:B------:R-:W-:-:S04]  /*16790*/  IMAD.WIDE.U32 R2, R5, UR4, R2 ;  /* 0x0000000405027c25 */ /* 0x000fc8000f8e0002 */
[----:B------:R-:W-:Y:S01]  /*167a0*/  IMAD R7, R7, UR4, RZ ;  /* 0x0000000407077c24 */ /* 0x000fe2000f8e02ff */
[----:B------:R-:W-:-:S03]  /*167b0*/  ULDC UR4, c[0x0][0x2b8] ;  /* 0x0000ae0000047ab9 */ /* 0x000fc60000000800 */
[----:B------:R-:W-:Y:S01]  /*167c0*/  IMAD R7, R5, UR5, R7 ;  /* 0x0000000505077c24 */ /* 0x000fe2000f8e0207 */
[----:B------:R-:W-:-:S03]  /*167d0*/  SHF.R.S32.HI R5, RZ, 0x1f, R0 ;  /* 0x0000001fff057819 */ /* 0x000fc60000011400 */
[----:B------:R-:W-:Y:S02]  /*167e0*/  IMAD.IADD R3, R3, 0x1, R7 ;  /* 0x0000000103037824 */ /* 0x000fe400078e0207 */
[----:B0-----:R-:W-:Y:S02]  /*167f0*/  IMAD.SHL.U32 R11, R11, 0x10, RZ ;  /* 0x000000100b0b7824 */ /* 0x001fe400078e00ff */
[----:B-1----:R-:W-:-:S03]  /*16800*/  IMAD.SHL.U32 R10, R20, 0x10, RZ ;  /* 0x00000010140a7824 */ /* 0x002fc600078e00ff */
[----:B------:R-:W-:Y:S01]  /*16810*/  LOP3.LUT R11, R11, 0x10, RZ, 0xc0, !PT ;  /* 0x000000100b0b7812 */ /* 0x000fe200078ec0ff */
[----:B------:R-:W-:Y:S02]  /*16820*/  IMAD R5, R5, UR6, RZ ;  /* 0x0000000605057c24 */ /* 0x000fe4000f8e02ff */
[----:B------:R-:W-:Y:S01]  /*16830*/  IMAD.WIDE.U32 R2, R0, UR6, R2 ;  /* 0x0000000600027c25 */ /* 0x000fe2000f8e0002 */
[C---:B------:R-:W-:Y:S02]  /*16840*/  LOP3.LUT R12, R11.reuse, 0x20, RZ, 0xfc, !PT ;  /* 0x000000200b0c7812 */ /* 0x040fe400078efcff */
[----:B------:R-:W-:Y:S02]  /*16850*/  LOP3.LUT R10, R10, 0x10, RZ, 0xc0, !PT ;  /* 0x000000100a0a7812 */ /* 0x000fe400078ec0ff */
[----:B------:R-:W-:Y:S01]  /*16860*/  LOP3.LUT R11, R11, 0x40, RZ, 0xfc, !PT ;  /* 0x000000400b0b7812 */ /* 0x000fe200078efcff */
[----:B------:R-:W-:Y:S01]  /*16870*/  IMAD R5, R0, UR7, R5 ;  /* 0x0000000700057c24 */ /* 0x000fe2000f8e0205 */
[----:B------:R-:W-:-:S02]  /*16880*/  IADD3 R7, P3, R2, UR8, RZ ;  /* 0x0000000802077c10 */ /* 0x000fc4000ff7e0ff */
[----:B------:R-:W-:Y:S02]  /*16890*/  ISETP.GE.AND P2, PT, R10, UR4, PT ;  /* 0x000000040a007c0c */ /* 0x000fe4000bf46270 */
[----:B------:R-:W-:Y:S02]  /*168a0*/  ISETP.GE.AND P1, PT, R12, UR4, PT ;  /* 0x000000040c007c0c */ /* 0x000fe4000bf26270 */
[----:B------:R-:W-:Y:S01]  /*168b0*/  ISETP.GE.AND P0, PT, R11, UR4, PT ;  /* 0x000000040b007c0c */ /* 0x000fe2000bf06270 */
[----:B------:R-:W-:Y:S01]  /*168c0*/  UMOV UR4, 0xffffffff ;  /* 0xffffffff00047882 */ /* 0x000fe20000000000 */
[----:B------:R-:W-:Y:S02]  /*168d0*/  LOP3.LUT R20, R20, 0x7f, RZ, 0xc0, !PT ;  /* 0x0000007f14147812 */ /* 0x000fe400078ec0ff */
[----:B------:R-:W-:Y:S02]  /*168e0*/  IADD3.X R5, R3, UR9, R5, P3, !PT ;  /* 0x0000000903057c10 */ /* 0x000fe40009ffe405 */
[----:B------:R-:W-:Y:S01]  /*168f0*/  SHF.R.U32.HI R20, RZ, 0x1, R20 ;  /* 0x00000001ff147819 */ /* 0x000fe20000011614 */
[----:B---3--:R-:W-:Y:S06]  /*16900*/  BRA.DIV UR4, `(.L_x_504) ;  /* 0x0000003204ec7947 */ /* 0x008fec000b800000 */
[----:B------:R-:W0:Y:S01]  /*16910*/  SHFL.IDX PT, R3, R6, RZ, 0x1e1f ;  /* 0x001e1fff06037589 */ /* 0x000e2200000e0000 */
[----:B-----5:R-:W-:Y:S02]  /*16920*/  IMAD R0, R21, R9, RZ ;  /* 0x0000000915007224 */ /* 0x020fe400078e02ff */
[----:B------:R-:W-:Y:S01]  /*16930*/  IMAD R17, R17, 0xc0, R20 ;  /* 0x000000c011117824 */ /* 0x000fe200078e0214 */
[----:B------:R-:W1:Y:S04]  /*16940*/  SHFL.IDX PT, R2, R4, RZ, 0x1e1f ;  /* 0x001e1fff04027589 */ /* 0x000e6800000e0000 */
[----:B------:R-:W-:Y:S01]  /*16950*/  ISETP.GE.AND P4, PT, R17, R0, PT ;  /* 0x000000001100720c */ /* 0x000fe20003f86270 */
[----:B------:R-:W2:Y:S04]  /*16960*/  SHFL.IDX PT, R6, R6, 0x1, 0x1e1f ;  /* 0x003e1f0006067f89 */ /* 0x000ea800000e0000 */
[----:B------:R-:W3:Y:S08]  /*16970*/  SHFL.IDX PT, R4, R4, 0x1, 0x1e1f ;  /* 0x003e1f0004047f89 */ /* 0x000ef000000e0000 */
[----:B0-----:R-:W-:-:S05]  /*16980*/  @!P4 IADD3 R3, P3, R10, R3, RZ ;  /* 0x000000030a03c210 */ /* 0x001fca0007f7e0ff */
[----:B-1----:R-:W-:-:S05]  /*16990*/  @!P4 IMAD.X R2, RZ, RZ, R2, P3 ;  /* 0x000000ffff02c224 */ /* 0x002fca00018e0602 */
[----:B------:R-:W-:-:S04]  /*169a0*/  @!P4 LOP3.LUT R3, R3, R2, RZ, 0x3c, !PT ;  /* 0x000000020303c212 */ /* 0x000fc800078e3cff */
[----:B------:R-:W-:-:S04]  /*169b0*/  @!P4 LOP3.LUT R2, R3, R2, RZ, 0x3c, !PT ;  /* 0x000000020302c212 */ /* 0x000fc800078e3cff */
[----:B------:R-:W-:-:S05]  /*169c0*/  @!P4 LOP3.LUT R3, R3, R2, RZ, 0x3c, !PT ;  /* 0x000000020303c212 */ /* 0x000fca00078e3cff */
[----:B------:R-:W-:Y:S04]  /*169d0*/  @!P4 LDGSTS.E.BYPASS.LTC128B.128 [R8+0xf000], desc[UR42][R2.64], !P2 ;  /* 0x0f0000000208cfae */ /* 0x000fe8000d101d6a */
[----:B------:R-:W-:Y:S04]  /*169e0*/  @!P4 LDGSTS.E.BYPASS.LTC128B.128 [R8+0x10800], desc[UR42][R2.64+0x20], !P1 ;  /* 0x108000200208cfae */ /* 0x000fe8000c901d6a */
[----:B------:R0:W-:Y:S02]  /*169f0*/  @!P4 LDGSTS.E.BYPASS.LTC128B.128 [R8+0x12000], desc[UR42][R2.64+0x40], !P0 ;  /* 0x120000400208cfae */ /* 0x0001e4000c101d6a */
[----:B0-----:R-:W-:-:S05]  /*16a00*/  VIADD R2, R17, 0x40 ;  /* 0x0000004011027836 */ /* 0x001fca0000000000 */
[----:B------:R-:W-:-:S13]  /*16a10*/  ISETP.GE.AND P4, PT, R2, R0, PT ;  /* 0x000000000200720c */ /* 0x000fda0003f86270 */
[----:B--2---:R-:W-:-:S05]  /*16a20*/  @!P4 IADD3 R2, P3, R10, R6, RZ ;  /* 0x000000060a02c210 */ /* 0x004fca0007f7e0ff */
[----:B---3--:R-:W-:-:S05]  /*16a30*/  @!P4 IMAD.X R3, RZ, RZ, R4, P3 ;  /* 0x000000ffff03c224 */ /* 0x008fca00018e0604 */
[----:B------:R-:W-:Y:S04]  /*16a40*/  @!P4 LDGSTS.E.BYPASS.LTC128B.128 [R8+0xf800], desc[UR42][R2.64], !P2 ;  /* 0x0f8000000208cfae */ /* 0x000fe8000d101d6a */
[----:B------:R-:W-:Y:S04]  /*16a50*/  @!P4 LDGSTS.E.BYPASS.LTC128B.128 [R8+0x11000], desc[UR42][R2.64+0x20], !P1 ;  /* 0x110000200208cfae */ /* 0x000fe8000c901d6a */
[----:B------:R0:W-:Y:S04]  /*16a60*/  @!P4 LDGSTS.E.BYPASS.LTC128B.128 [R8+0x12800], desc[UR42][R2.64+0x40], !P0 ;  /* 0x128000400208cfae */ /* 0x0001e8000c101d6a */
[----:B0-----:R0:W1:Y:S04]  /*16a70*/  SHFL.IDX PT, R3, R5, RZ, 0x1e1f ;  /* 0x001e1fff05037589 */ /* 0x00106800000e0000 */
[----:B------:R0:W2:Y:S02]  /*16a80*/  SHFL.IDX PT, R2, R7, RZ, 0x1e1f ;  /* 0x001e1fff07027589 */ /* 0x0000a400000e0000 */
.L_x_613:
[----:B------:R-:W-:Y:S01]  /*16a90*/  VIADD R17, R17, 0x80 ;  /* 0x0000008011117836 */ /* 0x000fe20000000000 */
[----:B------:R-:W-:Y:S04]  /*16aa0*/  BSSY B0, `(.L_x_505) ;  /* 0x000000b000007945 */ /* 0x000fe80003800000 */
[----:B------:R-:W-:-:S13]  /*16ab0*/  ISETP.GE.AND P3, PT, R17, R0, PT ;  /* 0x000000001100720c */ /* 0x000fda0003f66270 */
[----:B------:R-:W-:Y:S05]  /*16ac0*/  @P3 BRA `(.L_x_506) ;  /* 0x0000000000203947 */ /* 0x000fea0003800000 */
[----:B--2---:R-:W-:-:S05]  /*16ad0*/  IADD3 R2, P3, R10, R2, RZ ;  /* 0x000000020a027210 */ /* 0x004fca0007f7e0ff */
[----:B-1----:R-:W-:-:S05]  /*16ae0*/  IMAD.X R3, RZ, RZ, R3, P3 ;  /* 0x000000ffff037224 */ /* 0x002fca00018e0603 */
[----:B------:R-:W-:Y:S01]  /*16af0*/  @!PT LDS RZ, [RZ] ;  /* 0x00000000fffff984 */ /* 0x000fe20000000800 */
[----:B------:R-:W-:Y:S01]  /*16b00*/  @!PT LDS RZ, [RZ] ;  /* 0x00000000fffff984 */ /* 0x000fe20000000800 */
[----:B------:R-:W-:Y:S01]  /*16b10*/  @!PT LDS RZ, [RZ] ;  /* 0x00000000fffff984 */ /* 0x000fe20000000800 */
[----:B------:R3:W-:Y:S04]  /*16b20*/  LDGSTS.E.BYPASS.LTC128B.128 [R8+0x10000], desc[UR42][R2.64], !P2 ;  /* 0x1000000002087fae */ /* 0x0007e8000d101d6a */
[----:B------:R3:W-:Y:S04]  /*16b30*/  LDGSTS.E.BYPASS.LTC128B.128 [R8+0x11800], desc[UR42][R2.64+0x20], !P1 ;  /* 0x1180002002087fae */ /* 0x0007e8000c901d6a */
[----:B------:R3:W-:Y:S02]  /*16b40*/  LDGSTS.E.BYPASS.LTC128B.128 [R8+0x13000], desc[UR42][R2.64+0x40], !P0 ;  /* 0x1300004002087fae */ /* 0x0007e4000c101d6a */
.L_x_506:
[----:B------:R-:W-:Y:S05]  /*16b50*/  BSYNC B0 ;  /* 0x0000000000007941 */ /* 0x000fea0003800000 */
.L_x_505:
[----:B------:R-:W-:Y:S01]  /*16b60*/  NOP ;  /* 0x0000000000007918 */ /* 0x000fe20000000000 */
[----:B------:R-:W-:-:S13]  /*16b70*/  PLOP3.LUT P0, PT, PT, PT, PT, 0x80, 0x0 ;  /* 0x000000000000781c */ /* 0x000fda0003f0f070 */
.L_x_507:
[----:B------:R-:W-:Y:S02]  /*16b80*/  PLOP3.LUT P1, PT, P1, P0, PT, 0xa2, 0x0 ;  /* 0x000000000000781c */ /* 0x000fe40000f21472 */
[----:B------:R-:W-:-:S08]  /*16b90*/  @P0 R2UR P1, UR4, R22 ;  /* 0x00000000160402ca */ /* 0x000fd00000020000 */
[----:B------:R-:W-:-:S05]  /*16ba0*/  @P0 PLOP3.LUT P0, PT, P1, PT, PT, 0x80, 0x0 ;  /* 0x000000000000081c */ /* 0x000fca0000f0f070 */
[----:B------:R-:W-:Y:S01]  /*16bb0*/  @!P1 SYNCS.ARRIVE.TRANS64.RED.A0T1 RZ, [UR4+0x19c00], RZ ;  /* 0x019c00ffffff99a7 */ /* 0x000fe20008200404 */
[----:B------:R-:W-:Y:S07]  /*16bc0*/  @!P1 ARRIVES.LDGSTSBAR.64.TRANSCNT [UR4+0x19c00] ;  /* 0x019c0000ff0099b0 */ /* 0x000fee0008000a84 */
[----:B------:R-:W-:Y:S05]  /*16bd0*/  @P0 BRA.U.ANY `(.L_x_507) ;  /* 0xfffffffd00e80947 */ /* 0x000fea000393ffff */
[----:B--23--:R-:W2:Y:S02]  /*16be0*/  LDL.LU R2, [R1+0x3c] ;  /* 0x00003c0001027983 */ /* 0x00cea40000300800 */
[----:B--2---:R-:W-:-:S04]  /*16bf0*/  IADD3 R2, R2, 0x1, RZ ;  /* 0x0000000102027810 */ /* 0x004fc80007ffe0ff */
[----:B------:R-:W-:Y:S01]  /*16c00*/  LEA.HI R0, R2, R2, RZ, 0x1 ;  /* 0x0000000202007211 */ /* 0x000fe200078f08ff */
[----:B------:R2:W-:Y:S03]  /*16c10*/  STL [R1+0x3c], R2 ;  /* 0x00003c0201007387 */ /* 0x0005e60000100800 */
[----:B------:R-:W-:-:S05]  /*16c20*/  LOP3.LUT R0, R0, 0xfffffffe, RZ, 0xc0, !PT ;  /* 0xfffffffe00007812 */ /* 0x000fca00078ec0ff */
[----:B------:R-:W-:-:S05]  /*16c30*/  IMAD.IADD R0, R2, 0x1, -R0 ;  /* 0x0000000102007824 */ /* 0x000fca00078e0a00 */
[----:B-1----:R-:W-:Y:S01]  /*16c40*/  SHF.L.U32 R3, R0, 0x1f, RZ ;  /* 0x0000001f00037819 */ /* 0x002fe200000006ff */
[----:B------:R-:W-:Y:S01]  /*16c50*/  NOP ;  /* 0x0000000000007918 */ /* 0x000fe20000000000 */
[----:B------:R2:W-:Y:S01]  /*16c60*/  SYNCS.ARRIVE.TRANS64.A1T0 RZ, [R22+URZ+0x19c00], RZ ;  /* 0x019c00ff16ff79a7 */ /* 0x0005e2000810003f */
[----:B------:R-:W-:Y:S01]  /*16c70*/  BSSY B0, `(.L_x_508) ;  /* 0x0000003000007945 */ /* 0x000fe20003800000 */
[----:B------:R-:W1:Y:S03]  /*16c80*/  SYNCS.PHASECHK.TRANS64.TRYWAIT P0, [R22+URZ+0x19c20], R3 ;  /* 0x019c2003160075a7 */ /* 0x000e66000800017f */
[----:B-12---:R-:W-:Y:S05]  /*16c90*/  @!P0 BRA `(.L_x_509) ;  /* 0x0000003000f88947 */ /* 0x006fea0003800000 */
.L_x_614:
[----:B------:R-:W-:Y:S05]  /*16ca0*/  BSYNC B0 ;  /* 0x0000000000007941 */ /* 0x000fea0003800000 */
.L_x_508:
[----:B------:R-:W2:Y:S02]  /*16cb0*/  LDL.LU R0, [R1+0x30] ;  /* 0x0000300001007983 */ /* 0x000ea40000300800 */
[----:B--2---:R-:W-:-:S13]  /*16cc0*/  ISETP.GE.AND P0, PT, R0, 0x81, PT ;  /* 0x000000810000780c */ /* 0x004fda0003f06270 */
[----:B------:R-:W-:Y:S05]  /*16cd0*/  @!P0 BRA `(.L_x_510) ;  /* 0x00000010000c8947 */ /* 0x000fea0003800000 */
[----:B------:R-:W2:Y:S01]  /*16ce0*/  LDL.LU R0, [R1+0x34] ;  /* 0x0000340001007983 */ /* 0x000ea20000300800 */
[----:B------:R-:W-:Y:S01]  /*16cf0*/  IMAD.MOV.U32 R8, RZ, RZ, R26 ;  /* 0x000000ffff087224 */ /* 0x000fe200078e001a */
[----:B--2---:R-:W-:Y:S01]  /*16d00*/  LEA.HI.SX32 R2, R0, 0xfffffffe, 0x19 ;  /* 0xfffffffe00027811 */ /* 0x004fe200078fcaff */
[----:B------:R-:W-:-:S07]  /*16d10*/  IMAD.MOV.U32 R0, RZ, RZ, R24 ;  /* 0x000000ffff007224 */ /* 0x000fce00078e0018 */
.L_x_534:
[----:B------:R-:W-:Y:S01]  /*16d20*/  LOP3.LUT P1, RZ, R29, 0x1, RZ, 0xc0, !PT ;  /* 0x000000011dff7812 */ /* 0x000fe2000782c0ff */
[----:B------:R-:W-:Y:S01]  /*16d30*/  VIADD R24, R0, 0x1 ;  /* 0x0000000100187836 */ /* 0x000fe20000000000 */
[----:B------:R-:W-:Y:S05]  /*16d40*/  YIELD ;  /* 0x0000000000007946 */ /* 0x000fea0003800000 */
[----:B------:R-:W-:Y:S01]  /*16d50*/  ISETP.NE.AND P0, PT, R24, 0x2, PT ;  /* 0x000000021800780c */ /* 0x000fe20003f05270 */
[----:B------:R-:W-:Y:S03]  /*16d60*/  BSSY B0, `(.L_x_511) ;  /* 0x00000a5000007945 */ /* 0x000fe60003800000 */
[----:B-1----:R-:W-:-:S02]  /*16d70*/  SEL R3, RZ, 0x1, P0 ;  /* 0x00000001ff037807 */ /* 0x002fc40000000000 */
[----:B------:R-:W-:Y:S02]  /*16d80*/  SEL R24, R24, RZ, P0 ;  /* 0x000000ff18187207 */ /* 0x000fe40000000000 */
[----:B------:R-:W-:Y:S01]  /*16d90*/  LOP3.LUT R26, R8, R3, RZ, 0x3c, !PT ;  /* 0x00000003081a7212 */ /* 0x000fe200078e3cff */
[----:B------:R-:W-:Y:S06]  /*16da0*/  @!P1 BRA `(.L_x_512) ;  /* 0x0000000800809947 */ /* 0x000fec0003800000 */
[----:B------:R-:W-:Y:S01]  /*16db0*/  ULDC.64 UR4, c[0x0][0x418] ;  /* 0x0001060000047ab9 */ /* 0x000fe20000000a00 */
[----:B------:R-:W-:Y:S01]  /*16dc0*/  IMAD.MOV.U32 R3, RZ, RZ, R2 ;  /* 0x000000ffff037224 */ /* 0x000fe200078e0002 */
[----:B------:R-:W-:-:S04]  /*16dd0*/  ISETP.NE.U32.AND P0, PT, RZ, UR4, PT ;  /* 0x00000004ff007c0c */ /* 0x000fc8000bf05070 */
[----:B------:R-:W-:-:S13]  /*16de0*/  ISETP.NE.AND.EX P0, PT, RZ, UR5, PT, P0 ;  /* 0x00000005ff007c0c */ /* 0x000fda000bf05300 */
[----:B------:R-:W-:Y:S05]  /*16df0*/  @!P0 BRA `(.L_x_513) ;  /* 0x0000000000488947 */ /* 0x000fea0003800000 */
[----:B0-----:R-:W2:Y:S01]  /*16e00*/  LDL R7, [R1] ;  /* 0x0000000001077983 */ /* 0x001ea20000100800 */
[----:B------:R-:W0:Y:S01]  /*16e10*/  LDC R3, c[0x0][0x43c] ;  /* 0x00010f00ff037b82 */ /* 0x000e220000000800 */
[----:B------:R-:W-:Y:S01]  /*16e20*/  ULDC.64 UR6, c[0x0][0x428] ;  /* 0x00010a0000067ab9 */ /* 0x000fe20000000a00 */
        /* <DEDUP_REMOVED lines=9> */
[----:B--2---:R-:W-:-:S04]  /*16ec0*/  IMAD R6, R7, UR6, RZ ;  /* 0x0000000607067c24 */ /* 0x004fc8000f8e02ff */
[----:B------:R-:W-:-:S04]  /*16ed0*/  IMAD R6, R28, UR7, R6 ;  /* 0x000000071c067c24 */ /* 0x000fc8000f8e0206 */
[----:B------:R-:W-:Y:S01]  /*16ee0*/  IMAD.IADD R5, R6, 0x1, R5 ;  /* 0x0000000106057824 */ /* 0x000fe200078e0205 */
[----:B------:R-:W-:-:S04]  /*16ef0*/  LEA R6, P0, R4, UR4, 0x2 ;  /* 0x0000000404067c11 */ /* 0x000fc8000f8010ff */
[----:B------:R-:W-:-:S05]  /*16f00*/  LEA.HI.X R7, R4, UR5, R5, 0x2, P0 ;  /* 0x0000000504077c11 */ /* 0x000fca00080f1405 */
[----:B------:R1:W5:Y:S04]  /*16f10*/  LDG.E R23, desc[UR42][R6.64] ;  /* 0x0000002a06177981 */ /* 0x000368000c1e1900 */
.L_x_513:
[----:B------:R-:W0:Y:S01]  /*16f20*/  S2R R4, SR_TID.X ;  /* 0x0000000000047919 */ /* 0x000e220000002100 */
[----:B-1----:R-:W-:Y:S01]  /*16f30*/  IMAD R6, R24, 0x8, R22 ;  /* 0x0000000818067824 */ /* 0x002fe200078e0216 */
[----:B------:R-:W-:Y:S01]  /*16f40*/  BSSY B1, `(.L_x_514) ;  /* 0x0000006000017945 */ /* 0x000fe20003800000 */
[----:B0-----:R-:W-:Y:S02]  /*16f50*/  LOP3.LUT R5, R4, 0x7f, RZ, 0xc0, !PT ;  /* 0x0000007f04057812 */ /* 0x001fe400078ec0ff */
[----:B------:R-:W-:Y:S02]  /*16f60*/  SHF.L.U32 R4, R26, 0x1f, RZ ;  /* 0x0000001f1a047819 */ /* 0x000fe400000006ff */
[----:B------:R-:W-:Y:S02]  /*16f70*/  ISETP.NE.AND P1, PT, R5, RZ, PT ;  /* 0x000000ff0500720c */ /* 0x000fe40003f25270 */
[----:B------:R-:W0:Y:S02]  /*16f80*/  SYNCS.PHASECHK.TRANS64.TRYWAIT P0, [R6+URZ+0x19c80], R4 ;  /* 0x019c8004060075a7 */ /* 0x000e24000800017f */
[----:B0-----:R-:W-:Y:S09]  /*16f90*/  @!P0 BRA `(.L_x_515) ;  /* 0x00000030004c8947 */ /* 0x001ff20003800000 */
.L_x_615:
[----:B------:R-:W-:Y:S05]  /*16fa0*/  BSYNC B1 ;  /* 0x0000000000017941 */ /* 0x000fea0003800000 */
.L_x_514:
[----:B------:R-:W-:Y:S04]  /*16fb0*/  BSSY B1, `(.L_x_516) ;  /* 0x0000009000017945 */ /* 0x000fe80003800000 */
[----:B------:R-:W-:Y:S05]  /*16fc0*/  @P1 BRA `(.L_x_517) ;  /* 0x00000000001c1947 */ /* 0x000fea0003800000 */
[----:B------:R-:W1:Y:S02]  /*16fd0*/  S2R R5, SR_TID.X ;  /* 0x0000000000057919 */ /* 0x000e640000002100 */
[----:B-1----:R-:W-:Y:S01]  /*16fe0*/  LOP3.LUT R7, R5, 0x1f, RZ, 0xc0, !PT ;  /* 0x0000001f05077812 */ /* 0x002fe200078ec0ff */
[----:B------:R-:W-:-:S03]  /*16ff0*/  IMAD.MOV.U32 R5, RZ, RZ, 0x3000 ;  /* 0x00003000ff057424 */ /* 0x000fc600078e00ff */
[----:B------:R-:W-:Y:S01]  /*17000*/  ISETP.NE.AND P0, PT, R7, RZ, PT ;  /* 0x000000ff0700720c */ /* 0x000fe20003f05270 */
[----:B------:R1:W-:-:S12]  /*17010*/  SYNCS.ARRIVE.TRANS64 RZ, [R6+URZ+0x19c70], R5 ;  /* 0x019c700506ff79a7 */ /* 0x0003d8000800003f */
[----:B-1----:R-:W-:Y:S05]  /*17020*/  @!P0 BRA `(.L_x_517) ;  /* 0x0000000000048947 */ /* 0x002fea0003800000 */
[----:B------:R-:W-:Y:S01]  /*17030*/  BPT.TRAP 0x1 ;  /* 0x000000040000795c */ /* 0x000fe20000300000 */
.L_x_517:
[----:B------:R-:W-:Y:S05]  /*17040*/  BSYNC B1 ;  /* 0x0000000000017941 */ /* 0x000fea0003800000 */
.L_x_516:
[----:B------:R-:W2:Y:S01]  /*17050*/  LDL R5, [R1+0x4] ;  /* 0x0000040001057983 */ /* 0x000ea20000100800 */
[----:B------:R-:W-:Y:S01]  /*17060*/  MOV R11, RZ ;  /* 0x000000ff000b7202 */ /* 0x000fe20000000f00 */
[----:B------:R-:W-:Y:S01]  /*17070*/  IMAD R7, R24, 0x3000, R22 ;  /* 0x0000300018077824 */ /* 0x000fe200078e0216 */
[----:B------:R-:W-:Y:S01]  /*17080*/  UIADD3 UR4, UP0, UR40, 0x470, URZ ;  /* 0x0000047028047890 */ /* 0x000fe2000ff1e03f */
[----:B------:R-:W-:Y:S01]  /*17090*/  PLOP3.LUT P0, PT, PT, PT, PT, 0x80, 0x0 ;  /* 0x000000000000781c */ /* 0x000fe20003f0f070 */
[----:B------:R-:W-:Y:S01]  /*170a0*/  UMOV UR6, 0x0 ;  /* 0x0000000000067882 */ /* 0x000fe20000000000 */
[----:B------:R-:W-:Y:S01]  /*170b0*/  R2UR UR10, R11 ;  /* 0x000000000b0a72ca */ /* 0x000fe200000e0000 */
[----:B------:R-:W-:Y:S01]  /*170c0*/  VIADD R9, R7, 0x9000 ;  /* 0x0000900007097836 */ /* 0x000fe20000000000 */
[----:B------:R-:W-:Y:S01]  /*170d0*/  UIADD3.X UR5, URZ, UR41, URZ, UP0, !UPT ;  /* 0x000000293f057290 */ /* 0x000fe200087fe43f */
[----:B------:R-:W-:Y:S01]  /*170e0*/  UMOV UR7, 0x14f00000 ;  /* 0x14f0000000077882 */ /* 0x000fe20000000000 */
[----:B--2---:R-:W-:-:S02]  /*170f0*/  IMAD R3, R3, 0x80, R5 ;  /* 0x0000008003037824 */ /* 0x004fc400078e0205 */
[----:B------:R-:W-:-:S09]  /*17100*/  VIADD R5, R6, 0x19c70 ;  /* 0x00019c7006057836 */ /* 0x000fd20000000000 */
.L_x_518:
[----:B------:R-:W-:-:S13]  /*17110*/  @P0 ELECT P2, URZ, PT ;  /* 0x00000000003f082f */ /* 0x000fda0003840000 */
[----:B-----5:R-:W-:Y:S02]  /*17120*/  @P2 R2UR UR13, R23 ;  /* 0x00000000170d22ca */ /* 0x020fe400000e0000 */
        /* <DEDUP_REMOVED lines=14> */
.L_x_519:
        /* <DEDUP_REMOVED lines=16> */
.L_x_520:
        /* <DEDUP_REMOVED lines=13> */
.L_x_616:
[----:B------:R-:W-:Y:S05]  /*173e0*/  BSYNC B1 ;  /* 0x0000000000017941 */ /* 0x000fea0003800000 */
.L_x_521:
[----:B------:R-:W-:Y:S01]  /*173f0*/  BSSY B1, `(.L_x_523) ;  /* 0x000000b000017945 */ /* 0x000fe20003800000 */
[----:B01----:R-:W-:Y:S02]  /*17400*/  IMAD.MOV.U32 R4, RZ, RZ, 0x0 ;  /* 0x00000000ff047424 */ /* 0x003fe400078e00ff */
        /* <DEDUP_REMOVED lines=9> */
.L_x_524:
[----:B------:R-:W-:Y:S05]  /*174a0*/  BSYNC B1 ;  /* 0x0000000000017941 */ /* 0x000fea0003800000 */
.L_x_523:
        /* <DEDUP_REMOVED lines=8> */
.L_x_525:
        /* <DEDUP_REMOVED lines=15> */
.L_x_526:
        /* <DEDUP_REMOVED lines=15> */
.L_x_527:
        /* <DEDUP_REMOVED lines=10> */
.L_x_512:
[----:B------:R-:W-:Y:S05]  /*177b0*/  BSYNC B0 ;  /* 0x0000000000007941 */ /* 0x000fea0003800000 */
.L_x_511:
[----:B------:R-:W-:-:S06]  /*177c0*/  UISETP.NE.AND UP0, UPT, UR36, 0x3, UPT ;  /* 0x000000032400788c */ /* 0x000fcc000bf05270 */
[----:B------:R-:W-:-:S13]  /*177d0*/  PLOP3.LUT P0, PT, PT, PT, UP0, 0x80, 0x0 ;  /* 0x000000000000781c */ /* 0x000fda0003f0f008 */
[----:B------:R-:W-:Y:S05]  /*177e0*/  @!P0 BRA `(.L_x_528) ;  /* 0x0000000000048947 */ /* 0x000fea0003800000 */
[----:B------:R-:W-:Y:S01]  /*177f0*/  BPT.TRAP 0x1 ;  /* 0x000000040000795c */ /* 0x000fe20000300000 */
.L_x_528:
[----:B------:R-:W-:Y:S01]  /*17800*/  IMAD.U32 R3, RZ, RZ, UR39 ;  /* 0x00000027ff037e24 */ /* 0x000fe2000f8e00ff */
[----:B------:R-:W-:Y:S01]  /*17810*/  LOP3.LUT R4, R8, 0x1, RZ, 0x3c, !PT ;  /* 0x0000000108047812 */ /* 0x000fe200078e3cff */
[----:B------:R-:W-:Y:S03]  /*17820*/  BSSY B0, `(.L_x_529) ;  /* 0x0000006000007945 */ /* 0x000fe60003800000 */
[----:B------:R-:W-:Y:S01]  /*17830*/  ISETP.NE.AND P1, PT, R3, 0x3, PT ;  /* 0x000000030300780c */ /* 0x000fe20003f25270 */
[----:B------:R-:W-:Y:S01]  /*17840*/  IMAD R3, R0, 0x8, R22 ;  /* 0x0000000800037824 */ /* 0x000fe200078e0216 */
[----:B------:R-:W-:-:S04]  /*17850*/  SHF.L.U32 R4, R4, 0x1f, RZ ;  /* 0x0000001f04047819 */ /* 0x000fc800000006ff */
[----:B------:R-:W1:Y:S02]  /*17860*/  SYNCS.PHASECHK.TRANS64.TRYWAIT P0, [R3+URZ+0x19c70], R4 ;  /* 0x019c7004030075a7 */ /* 0x000e64000800017f */
[----:B-1----:R-:W-:Y:S05]  /*17870*/  @!P0 BRA `(.L_x_530) ;  /* 0x00000028003c8947 */ /* 0x002fea0003800000 */
.L_x_617:
[----:B------:R-:W-:Y:S05]  /*17880*/  BSYNC B0 ;  /* 0x0000000000007941 */ /* 0x000fea0003800000 */
.L_x_529:
[----:B------:R-:W-:Y:S05]  /*17890*/  @!P1 BRA `(.L_x_531) ;  /* 0x0000000000049947 */ /* 0x000fea0003800000 */
[----:B------:R-:W-:Y:S01]  /*178a0*/  BPT.TRAP 0x1 ;  /* 0x000000040000795c */ /* 0x000fe20000300000 */
.L_x_531:
[----:B-1----:R-:W-:Y:S01]  /*178b0*/  SHF.L.U32 R4, R8, 0x1f, RZ ;  /* 0x0000001f08047819 */ /* 0x002fe200000006ff */
[----:B------:R-:W-:-:S03]  /*178c0*/  IMAD R10, R0, 0x3000, RZ ;  /* 0x00003000000a7824 */ /* 0x000fc600078e02ff */
[----:B------:R-:W1:Y:S02]  /*178d0*/  SYNCS.PHASECHK.TRANS64.TRYWAIT P0, [R3+URZ+0x19c60], R4 ;  /* 0x019c6004030075a7 */ /* 0x000e64000800017f */
[----:B-1----:R-:W-:Y:S05]  /*178e0*/  @!P0 BRA `(.L_x_532) ;  /* 0x0000002800348947 */ /* 0x002fea0003800000 */
.L_x_618:
[----:B------:R-:W2:Y:S04]  /*178f0*/  LDL R0, [R1+0x10] ;  /* 0x0000100001007983 */ /* 0x000ea80000100800 */
[----:B------:R-:W3:Y:S04]  /*17900*/  LDL R11, [R1+0x8] ;  /* 0x00000800010b7983 */ /* 0x000ee80000100800 */
[----:B------:R-:W4:Y:S01]  /*17910*/  LDL R13, [R1+0xc] ;  /* 0x00000c00010d7983 */ /* 0x000f220000100800 */
[----:B------:R-:W-:Y:S05]  /*17920*/  WARPSYNC.ALL ;  /* 0x0000000000007948 */ /* 0x000fea0003800000 */
[----:B--2---:R-:W-:-:S02]  /*17930*/  LOP3.LUT R0, R10, R0, RZ, 0xfc, !PT ;  /* 0x000000000a007212 */ /* 0x004fc400078efcff */
[----:B---3--:R-:W-:-:S03]  /*17940*/  LOP3.LUT R12, R10, R11, RZ, 0xfc, !PT ;  /* 0x0000000b0a0c7212 */ /* 0x008fc600078efcff */
[C---:B------:R-:W-:Y:S02]  /*17950*/  IMAD.IADD R0, R22.reuse, 0x1, R0 ;  /* 0x0000000116007824 */ /* 0x040fe400078e0200 */
[----:B------:R-:W-:-:S03]  /*17960*/  IMAD.IADD R12, R22, 0x1, R12 ;  /* 0x00000001160c7824 */ /* 0x000fc600078e020c */
[----:B01----:R-:W0:Y:S02]  /*17970*/  LDSM.16.MT88.4 R4, [R0+0x9000] ;  /* 0x009000000004783b */ /* 0x003e240000004200 */
        /* <DEDUP_REMOVED lines=17> */
[----:B------:R-:W0:Y:S01]  /*17a90*/  LDSM.16.MT88.4 R4, [R0+0x9800] ;  /* 0x009800000004783b */ /* 0x000e220000004200 */
[----:B----4-:R-:W-:Y:S02]  /*17aa0*/  IADD3 R12, R13, 0x3000, R12 ;  /* 0x000030000d0c7810 */ /* 0x010fe40007ffe00c */
[C-C-:B0-----:R-:W-:Y:S02]  /*17ab0*/  PRMT R8, R4.reuse, 0x6420, R5.reuse ;  /* 0x0000642004087816 */ /* 0x141fe40000000005 */
        /* <DEDUP_REMOVED lines=24> */
.L_x_533:
[----:B------:R-:W2:Y:S01]  /*17c40*/  S2R R0, SR_TID.X ;  /* 0x0000000000007919 */ /* 0x000ea20000002100 */
[----:B-1----:R1:W-:Y:S01]  /*17c50*/  SYNCS.ARRIVE.TRANS64.A1T0 RZ, [R3+URZ+0x19c50], RZ ;  /* 0x019c50ff03ff79a7 */ /* 0x0023e2000810003f */
[----:B0-----:R-:W-:Y:S02]  /*17c60*/  MOV R8, R26 ;  /* 0x0000001a00087202 */ /* 0x001fe40000000f00 */
[----:B--2---:R-:W-:Y:S01]  /*17c70*/  LOP3.LUT R0, R0, 0x7f, RZ, 0xc0, !PT ;  /* 0x0000007f00007812 */ /* 0x004fe200078ec0ff */
[----:B------:R-:W-:Y:S03]  /*17c80*/  BAR.SYNC.DEFER_BLOCKING 0x2, 0x80 ;  /* 0x0082000000007b1d */ /* 0x000fe60000010000 */
[----:B------:R-:W-:Y:S01]  /*17c90*/  ISETP.NE.AND P0, PT, R0, RZ, PT ;  /* 0x000000ff0000720c */ /* 0x000fe20003f05270 */
[----:B------:R-:W-:-:S12]  /*17ca0*/  IMAD.MOV.U32 R0, RZ, RZ, R24 ;  /* 0x000000ffff007224 */ /* 0x000fd800078e0018 */
[----:B-1----:R-:W-:-:S05]  /*17cb0*/  @!P0 VIADD R3, R3, 0x19c80 ;  /* 0x00019c8003038836 */ /* 0x002fca0000000000 */
[----:B------:R-:W-:-:S04]  /*17cc0*/  @!P0 PRMT R3, RZ, 0x654, R3 ;  /* 0x00000654ff038816 */ /* 0x000fc80000000003 */
[----:B------:R2:W-:Y:S01]  /*17cd0*/  @!P0 SYNCS.ARRIVE.TRANS64.RED.A1T0 RZ, [R3+URZ], RZ ;  /* 0x000000ff03ff89a7 */ /* 0x0005e2000810043f */
[C---:B------:R-:W-:Y:S01]  /*17ce0*/  ISETP.GT.AND P0, PT, R2.reuse, RZ, PT ;  /* 0x000000ff0200720c */ /* 0x040fe20003f04270 */
[----:B------:R-:W-:-:S12]  /*17cf0*/  VIADD R2, R2, 0xffffffff ;  /* 0xffffffff02027836 */ /* 0x000fd80000000000 */
[----:B--2---:R-:W-:Y:S05]  /*17d00*/  @P0 BRA `(.L_x_534) ;  /* 0xfffffff000040947 */ /* 0x004fea000383ffff */
.L_x_510:
[----:B-1----:R-:W1:Y:S01]  /*17d10*/  S2R R3, SR_TID.X ;  /* 0x0000000000037919 */ /* 0x002e620000002100 */
[----:B------:R-:W-:Y:S01]  /*17d20*/  BSSY B0, `(.L_x_535) ;  /* 0x0000010000007945 */ /* 0x000fe20003800000 */
[----:B-1----:R-:W-:-:S04]  /*17d30*/  LOP3.LUT R3, R3, 0x7f, RZ, 0xc0, !PT ;  /* 0x0000007f03037812 */ /* 0x002fc800078ec0ff */
[----:B------:R-:W-:-:S13]  /*17d40*/  ISETP.NE.AND P0, PT, R3, RZ, PT ;  /* 0x000000ff0300720c */ /* 0x000fda0003f05270 */
[----:B------:R-:W-:Y:S05]  /*17d50*/  @P0 BRA `(.L_x_536) ;  /* 0x0000000000300947 */ /* 0x000fea0003800000 */
[----:B0-----:R-:W0:Y:S01]  /*17d60*/  S2R R5, SR_LANEID ;  /* 0x0000000000057919 */ /* 0x001e220000000000 */
        /* <DEDUP_REMOVED lines=10> */
[----:B0-----:R-:W-:-:S07]  /*17e10*/  IADD3 R16, R0, UR38, R7 ;  /* 0x0000002600107c10 */ /* 0x001fce000fffe007 */
.L_x_536:
[----:B------:R-:W-:Y:S05]  /*17e20*/  BSYNC B0 ;  /* 0x0000000000007941 */ /* 0x000fea0003800000 */
.L_x_535:
[----:B------:R-:W-:-:S06]  /*17e30*/  UISETP.NE.AND UP0, UPT, UR36, 0x3, UPT ;  /* 0x000000032400788c */ /* 0x000fcc000bf05270 */
[----:B------:R-:W-:-:S13]  /*17e40*/  PLOP3.LUT P1, PT, PT, PT, UP0, 0x80, 0x0 ;  /* 0x000000000000781c */ /* 0x000fda0003f2f008 */
[----:B------:R-:W-:Y:S05]  /*17e50*/  @!P1 BRA `(.L_x_537) ;  /* 0x0000000000049947 */ /* 0x000fea0003800000 */
[----:B------:R-:W-:Y:S01]  /*17e60*/  BPT.TRAP 0x1 ;  /* 0x000000040000795c */ /* 0x000fe20000300000 */
.L_x_537:
[----:B------:R-:W-:Y:S01]  /*17e70*/  LOP3.LUT R0, R26, 0x1, RZ, 0x3c, !PT ;  /* 0x000000011a007812 */ /* 0x000fe200078e3cff */
[----:B------:R-:W-:Y:S01]  /*17e80*/  IMAD R3, R24, 0x8, R22 ;  /* 0x0000000818037824 */ /* 0x000fe200078e0216 */
[----:B------:R-:W-:Y:S01]  /*17e90*/  BSSY B0, `(.L_x_538) ;  /* 0x0000006000007945 */ /* 0x000fe20003800000 */
[----:B------:R-:W-:Y:S01]  /*17ea0*/  IMAD.U32 R2, RZ, RZ, UR39 ;  /* 0x00000027ff027e24 */ /* 0x000fe2000f8e00ff */
[----:B------:R-:W-:-:S04]  /*17eb0*/  SHF.L.U32 R0, R0, 0x1f, RZ ;  /* 0x0000001f00007819 */ /* 0x000fc800000006ff */
[----:B------:R-:W1:Y:S01]  /*17ec0*/  SYNCS.PHASECHK.TRANS64.TRYWAIT P1, [R3+URZ+0x19c70], R0 ;  /* 0x019c7000030075a7 */ /* 0x000e62000802017f */
[----:B------:R-:W-:Y:S01]  /*17ed0*/  ISETP.NE.AND P2, PT, R2, 0x3, PT ;  /* 0x000000030200780c */ /* 0x000fe20003f45270 */
[----:B-1----:R-:W-:-:S12]  /*17ee0*/  @!P1 BRA `(.L_x_539) ;  /* 0x0000002000c89947 */ /* 0x002fd80003800000 */
.L_x_619:
[----:B------:R-:W-:Y:S05]  /*17ef0*/  BSYNC B0 ;  /* 0x0000000000007941 */ /* 0x000fea0003800000 */
.L_x_538:
[----:B------:R-:W-:Y:S05]  /*17f00*/  @!P2 BRA `(.L_x_540) ;  /* 0x000000000004a947 */ /* 0x000fea0003800000 */
[----:B------:R-:W-:Y:S01]  /*17f10*/  BPT.TRAP 0x1 ;  /* 0x000000040000795c */ /* 0x000fe20000300000 */
.L_x_540:
[----:B-1----:R-:W-:-:S04]  /*17f20*/  SHF.L.U32 R0, R26, 0x1f, RZ ;  /* 0x0000001f1a007819 */ /* 0x002fc800000006ff */
[----:B------:R-:W1:Y:S02]  /*17f30*/  SYNCS.PHASECHK.TRANS64.TRYWAIT P1, [R3+URZ+0x19c60], R0 ;  /* 0x019c6000030075a7 */ /* 0x000e64000802017f */
[----:B-1----:R-:W-:Y:S05]  /*17f40*/  @!P1 BRA `(.L_x_541) ;  /* 0x0000002000c49947 */ /* 0x002fea0003800000 */
.L_x_620:
[----:B------:R-:W0:Y:S04]  /*17f50*/  LDL R4, [R1+0x10] ;  /* 0x0000100001047983 */ /* 0x000e280000100800 */
[----:B------:R-:W2:Y:S04]  /*17f60*/  LDL R10, [R1+0x8] ;  /* 0x00000800010a7983 */ /* 0x000ea80000100800 */
[----:B------:R-:W3:Y:S01]  /*17f70*/  LDL R12, [R1+0xc] ;  /* 0x00000c00010c7983 */ /* 0x000ee20000100800 */
[----:B------:R-:W-:Y:S01]  /*17f80*/  IMAD R2, R24, 0x3000, RZ ;  /* 0x0000300018027824 */ /* 0x000fe200078e02ff */
[----:B------:R-:W-:Y:S05]  /*17f90*/  WARPSYNC.ALL ;  /* 0x0000000000007948 */ /* 0x000fea0003800000 */
[----:B0-----:R-:W-:-:S02]  /*17fa0*/  LOP3.LUT R5, R2, R4, RZ, 0xfc, !PT ;  /* 0x0000000402057212 */ /* 0x001fc400078efcff */
[----:B--2---:R-:W-:-:S03]  /*17fb0*/  LOP3.LUT R2, R2, R10, RZ, 0xfc, !PT ;  /* 0x0000000a02027212 */ /* 0x004fc600078efcff */
[C---:B-1----:R-:W-:Y:S02]  /*17fc0*/  IMAD.IADD R0, R22.reuse, 0x1, R5 ;  /* 0x0000000116007824 */ /* 0x042fe400078e0205 */
        /* <DEDUP_REMOVED lines=20> */
[----:B---3--:R-:W-:Y:S02]  /*18110*/  IADD3 R2, R12, 0x3000, R2 ;  /* 0x000030000c027810 */ /* 0x008fe40007ffe002 */
        /* <DEDUP_REMOVED lines=25> */
.L_x_542:
[----:B-1----:R1:W-:Y:S01]  /*182b0*/  SYNCS.ARRIVE.TRANS64.A1T0 RZ, [R3+URZ+0x19c50], RZ ;  /* 0x019c50ff03ff79a7 */ /* 0x0023e2000810003f */
[----:B------:R-:W-:Y:S02]  /*182c0*/  @!P0 VIADD R0, R3, 0x19c80 ;  /* 0x00019c8003008836 */ /* 0x000fe40000000000 */
[----:B------:R-:W-:-:S03]  /*182d0*/  VIADD R24, R24, 0x1 ;  /* 0x0000000118187836 */ /* 0x000fc60000000000 */
[----:B------:R-:W-:Y:S01]  /*182e0*/  @!P0 PRMT R0, RZ, 0x654, R0 ;  /* 0x00000654ff008816 */ /* 0x000fe20000000000 */
[----:B------:R-:W-:Y:S06]  /*182f0*/  BAR.SYNC.DEFER_BLOCKING 0x2, 0x80 ;  /* 0x0082000000007b1d */ /* 0x000fec0000010000 */
[----:B------:R2:W-:Y:S01]  /*18300*/  @!P0 SYNCS.ARRIVE.TRANS64.RED.A1T0 RZ, [R0+URZ], RZ ;  /* 0x000000ff00ff89a7 */ /* 0x0005e2000810043f */
[----:B------:R-:W-:-:S04]  /*18310*/  ISETP.NE.AND P0, PT, R24, 0x2, PT ;  /* 0x000000021800780c */ /* 0x000fc80003f05270 */
[----:B-1----:R-:W-:Y:S02]  /*18320*/  SEL R3, RZ, 0x1, P0 ;  /* 0x00000001ff037807 */ /* 0x002fe40000000000 */
[----:B------:R-:W-:Y:S02]  /*18330*/  SEL R24, R24, RZ, P0 ;  /* 0x000000ff18187207 */ /* 0x000fe40000000000 */
[----:B--2---:R-:W-:-:S07]  /*18340*/  LOP3.LUT R26, R26, R3, RZ, 0x3c, !PT ;  /* 0x000000031a1a7212 */ /* 0x004fce00078e3cff */
.L_x_485:
[----:B------:R-:W-:-:S13]  /*18350*/  LOP3.LUT P0, RZ, R29, 0x2, RZ, 0xc0, !PT ;  /* 0x000000021dff7812 */ /* 0x000fda000780c0ff */
[----:B------:R-:W-:Y:S05]  /*18360*/  @!P0 BRA `(.L_x_543) ;  /* 0x0000000000248947 */ /* 0x000fea0003800000 */
[----:B------:R-:W-:Y:S05]  /*18370*/  WARPSYNC.ALL ;  /* 0x0000000000007948 */ /* 0x000fea0003800000 */
[----:B------:R-:W2:Y:S08]  /*18380*/  S2UR UR5, SR_CgaCtaId ;  /* 0x00000000000579c3 */ /* 0x000eb00000008800 */
[----:B------:R-:W-:Y:S06]  /*18390*/  BAR.SYNC.DEFER_BLOCKING 0x5, 0x200 ;  /* 0x0148000000007b1d */ /* 0x000fec0000010000 */
[----:B------:R-:W-:-:S02]  /*183a0*/  UMOV UR4, 0x400 ;  /* 0x0000040000047882 */ /* 0x000fc40000000000 */
[----:B--2---:R-:W-:-:S06]  /*183b0*/  ULEA UR4, UR5, UR4, 0x18 ;  /* 0x0000000405047291 */ /* 0x004fcc000f8ec03f */
[----:B-1----:R-:W-:-:S05]  /*183c0*/  IMAD.U32 R22, RZ, RZ, UR4 ;  /* 0x00000004ff167e24 */ /* 0x002fca000f8e00ff */
[----:B------:R1:W2:Y:S01]  /*183d0*/  LDS.128 R16, [R22+0x19cd0] ;  /* 0x019cd00016107984 */ /* 0x0002a20000000c00 */
[----:B------:R-:W-:Y:S06]  /*183e0*/  BAR.ARV 0x4, 0x200 ;  /* 0x0108000000007b1d */ /* 0x000fec0000002000 */
[----:B------:R-:W-:Y:S05]  /*183f0*/  BRA `(.L_x_544) ;  /* 0x0000000800407947 */ /* 0x000fea0003800000 */
.L_x_543:
[----:B------:R-:W0:Y:S01]  /*18400*/  S2R R0, SR_TID.X ;  /* 0x0000000000007919 */ /* 0x000e220000002100 */
[----:B------:R-:W-:Y:S01]  /*18410*/  UMOV UR4, 0xffffffff ;  /* 0xffffffff00047882 */ /* 0x000fe20000000000 */
[----:B0-----:R-:W-:-:S04]  /*18420*/  LOP3.LUT R8, R0, 0x1f, RZ, 0xc0, !PT ;  /* 0x0000001f00087812 */ /* 0x001fc800078ec0ff */
[----:B------:R-:W-:Y:S01]  /*18430*/  ISETP.NE.AND P0, PT, R8, 0x1f, PT ;  /* 0x0000001f0800780c */ /* 0x000fe20003f05270 */
[----:B------:R-:W-:-:S12]  /*18440*/  BRA.DIV UR4, `(.L_x_545) ;  /* 0x0000001e04987947 */ /* 0x000fd8000b800000 */
[----:B-1----:R-:W-:Y:S01]  /*18450*/  IMAD.IADD R5, R19, 0x1, R8 ;  /* 0x0000000113057824 */ /* 0x002fe200078e0208 */
[----:B------:R-:W-:-:S04]  /*18460*/  ULDC UR4, c[0x0][0xc3c] ;  /* 0x00030f0000047ab9 */ /* 0x000fc80000000800 */
[----:B------:R-:W-:-:S13]  /*18470*/  ISETP.GE.OR P1, PT, R5, UR4, !P0 ;  /* 0x0000000405007c0c */ /* 0x000fda000c726670 */
[----:B------:R-:W0:Y:S02]  /*18480*/  @!P1 LDC.64 R2, c[0x0][0xc80] ;  /* 0x00032000ff029b82 */ /* 0x000e240000000a00 */
[----:B0-----:R-:W-:-:S06]  /*18490*/  @!P1 IMAD.WIDE R2, R5, 0x4, R2 ;  /* 0x0000000405029825 */ /* 0x001fcc00078e0202 */
[----:B------:R0:W2:Y:S01]  /*184a0*/  @!P1 LDG.E R3, desc[UR42][R2.64] ;  /* 0x0000002a02039981 */ /* 0x0000a2000c1e1900 */
[C---:B------:R-:W-:Y:S02]  /*184b0*/  ISETP.GE.U32.AND P2, PT, R8.reuse, 0x2, PT ;  /* 0x000000020800780c */ /* 0x040fe40003f46070 */
[C---:B------:R-:W-:Y:S01]  /*184c0*/  ISETP.GE.U32.AND P3, PT, R8.reuse, 0x4, PT ;  /* 0x000000040800780c */ /* 0x040fe20003f66070 */
[----:B------:R-:W-:Y:S01]  /*184d0*/  SHFL.IDX PT, R0, R16, RZ, 0x1f ;  /* 0x00001fff10007589 */ /* 0x000fe200000e0000 */
[C---:B------:R-:W-:Y:S02]  /*184e0*/  ISETP.GE.U32.AND P4, PT, R8.reuse, 0x8, PT ;  /* 0x000000080800780c */ /* 0x040fe40003f86070 */
[C---:B------:R-:W-:Y:S01]  /*184f0*/  ISETP.GE.U32.AND P5, PT, R8.reuse, 0x10, PT ;  /* 0x000000100800780c */ /* 0x040fe20003fa6070 */
[----:B------:R-:W-:Y:S01]  /*18500*/  SHFL.IDX PT, R4, R16, 0x1, 0x1f ;  /* 0x00201f0010047f89 */ /* 0x000fe200000e0000 */
[----:B0-----:R-:W-:Y:S02]  /*18510*/  IMAD.MOV.U32 R2, RZ, RZ, RZ ;  /* 0x000000ffff027224 */ /* 0x001fe400078e00ff */
[----:B--2---:R-:W-:Y:S01]  /*18520*/  @!P1 IMAD.MOV.U32 R2, RZ, RZ, R3 ;  /* 0x000000ffff029224 */ /* 0x004fe200078e0003 */
[----:B------:R-:W-:-:S04]  /*18530*/  ISETP.NE.AND P1, PT, R8, RZ, PT ;  /* 0x000000ff0800720c */ /* 0x000fc80003f25270 */
        /* <DEDUP_REMOVED lines=15> */
[----:B------:R0:W1:Y:S02]  /*18630*/  SHFL.IDX PT, R14, R3, 0x1f, 0x1f ;  /* 0x03e01f00030e7f89 */ /* 0x00006400000e0000 */
.L_x_630:
[----:B------:R-:W-:Y:S02]  /*18640*/  ULDC UR4, c[0x0][0xc38] ;  /* 0x00030e0000047ab9 */ /* 0x000fe40000000800 */
[----:B------:R-:W-:-:S04]  /*18650*/  IMAD.U32 R16, RZ, RZ, UR4 ;  /* 0x00000004ff107e24 */ /* 0x000fc8000f8e00ff */
[----:B-1----:R-:W-:-:S04]  /*18660*/  IMAD R5, R14, R16, RZ ;  /* 0x000000100e057224 */ /* 0x002fc800078e02ff */
[----:B------:R-:W-:-:S05]  /*18670*/  IMAD.IADD R4, R4, 0x1, R5 ;  /* 0x0000000104047824 */ /* 0x000fca00078e0205 */
[----:B------:R-:W-:-:S13]  /*18680*/  ISETP.GT.AND P6, PT, R4, R0, PT ;  /* 0x000000000400720c */ /* 0x000fda0003fc4270 */
[----:B------:R-:W-:Y:S05]  /*18690*/  @P6 BRA `(.L_x_546) ;  /* 0x00000000009c6947 */ /* 0x000fea0003800000 */
.L_x_551:
[----:B------:R-:W1:Y:S01]  /*186a0*/  LDC R6, c[0x0][0xc3c] ;  /* 0x00030f00ff067b82 */ /* 0x000e620000000800 */
[----:B------:R-:W-:-:S05]  /*186b0*/  VIADD R19, R19, 0x1f ;  /* 0x0000001f13137836 */ /* 0x000fca0000000000 */
[----:B-1----:R-:W-:-:S13]  /*186c0*/  ISETP.GE.AND P6, PT, R19, R6, PT ;  /* 0x000000061300720c */ /* 0x002fda0003fc6270 */
[----:B------:R-:W-:Y:S05]  /*186d0*/  @P6 BRA `(.L_x_547) ;  /* 0x0000000400446947 */ /* 0x000fea0003800000 */
[----:B------:R-:W1:Y:S01]  /*186e0*/  S2R R2, SR_TID.X ;  /* 0x0000000000027919 */ /* 0x000e620000002100 */
[----:B------:R-:W-:Y:S01]  /*186f0*/  BSSY B0, `(.L_x_548) ;  /* 0x0000009000007945 */ /* 0x000fe20003800000 */
[----:B-1----:R-:W-:-:S05]  /*18700*/  LOP3.LUT R2, R2, 0x1f, RZ, 0xc0, !PT ;  /* 0x0000001f02027812 */ /* 0x002fca00078ec0ff */
[----:B------:R-:W-:Y:S02]  /*18710*/  IMAD.IADD R5, R19, 0x1, R2 ;  /* 0x0000000113057824 */ /* 0x000fe400078e0202 */
[----:B------:R-:W-:-:S03]  /*18720*/  IMAD.MOV.U32 R2, RZ, RZ, RZ ;  /* 0x000000ffff027224 */ /* 0x000fc600078e00ff */
[----:B------:R-:W-:-:S13]  /*18730*/  ISETP.GE.OR P6, PT, R5, R6, !P0 ;  /* 0x000000060500720c */ /* 0x000fda00047c6670 */
[----:B------:R-:W-:Y:S05]  /*18740*/  @P6 BRA `(.L_x_549) ;  /* 0x00000000000c6947 */ /* 0x000fea0003800000 */
[----:B0-----:R-:W0:Y:S02]  /*18750*/  LDC.64 R2, c[0x0][0xc80] ;  /* 0x00032000ff027b82 */ /* 0x001e240000000a00 */
[----:B0-----:R-:W-:-:S06]  /*18760*/  IMAD.WIDE R2, R5, 0x4, R2 ;  /* 0x0000000405027825 */ /* 0x001fcc00078e0202 */
[----:B------:R1:W5:Y:S02]  /*18770*/  LDG.E R2, desc[UR42][R2.64] ;  /* 0x0000002a02027981 */ /* 0x000364000c1e1900 */
.L_x_549:
[----:B------:R-:W-:Y:S05]  /*18780*/  BSYNC B0 ;  /* 0x0000000000007941 */ /* 0x000fea0003800000 */
.L_x_548:
[----:B------:R-:W-:-:S03]  /*18790*/  UMOV UR4, 0xffffffff ;  /* 0xffffffff00047882 */ /* 0x000fc60000000000 */
[----:B------:R-:W-:Y:S05]  /*187a0*/  BRA.DIV UR4, `(.L_x_550) ;  /* 0x0000001e04e47947 */ /* 0x000fea000b800000 */
[----:B-----5:R-:W2:Y:S02]  /*187b0*/  SHFL.UP PT, R14, R2, 0x1, RZ ;  /* 0x04200000020e7989 */ /* 0x020ea400000e00ff */
[----:B--2---:R-:W-:-:S04]  /*187c0*/  SEL R13, R14, RZ, P1 ;  /* 0x000000ff0e0d7207 */ /* 0x004fc80000800000 */
[----:B------:R-:W-:-:S05]  /*187d0*/  IADD3 R13, R2, R13, RZ ;  /* 0x0000000d020d7210 */ /* 0x000fca0007ffe0ff */
[----:B------:R-:W2:Y:S02]  /*187e0*/  SHFL.UP PT, R14, R13, 0x2, RZ ;  /* 0x044000000d0e7989 */ /* 0x000ea400000e00ff */
[----:B--2---:R-:W-:-:S05]  /*187f0*/  SEL R14, R14, RZ, P2 ;  /* 0x000000ff0e0e7207 */ /* 0x004fca0001000000 */
[----:B------:R-:W-:-:S05]  /*18800*/  IMAD.IADD R5, R13, 0x1, R14 ;  /* 0x000000010d057824 */ /* 0x000fca00078e020e */
        /* <DEDUP_REMOVED lines=8> */
[----:B01----:R-:W-:-:S05]  /*18890*/  IMAD.IADD R3, R7, 0x1, R14 ;  /* 0x0000000107037824 */ /* 0x003fca00078e020e */
[----:B------:R0:W1:Y:S02]  /*188a0*/  SHFL.IDX PT, R14, R3, 0x1f, 0x1f ;  /* 0x03e01f00030e7f89 */ /* 0x00006400000e0000 */
.L_x_638:
[----:B------:R-:W-:Y:S02]  /*188b0*/  ULDC UR4, c[0x0][0xc38] ;  /* 0x00030e0000047ab9 */ /* 0x000fe40000000800 */
[----:B------:R-:W-:-:S04]  /*188c0*/  IMAD.U32 R16, RZ, RZ, UR4 ;  /* 0x00000004ff107e24 */ /* 0x000fc8000f8e00ff */
[----:B-1----:R-:W-:-:S04]  /*188d0*/  IMAD R5, R14, R16, RZ ;  /* 0x000000100e057224 */ /* 0x002fc800078e02ff */
[----:B------:R-:W-:-:S05]  /*188e0*/  IMAD.IADD R4, R5, 0x1, R4 ;  /* 0x0000000105047824 */ /* 0x000fca00078e0204 */
[----:B------:R-:W-:-:S13]  /*188f0*/  ISETP.GT.AND P6, PT, R4, R0, PT ;  /* 0x000000000400720c */ /* 0x000fda0003fc4270 */
[----:B------:R-:W-:Y:S05]  /*18900*/  @!P6 BRA `(.L_x_551) ;  /* 0xfffffffc0064e947 */ /* 0x000fea000383ffff */
.L_x_546:
[----:B------:R-:W-:Y:S01]  /*18910*/  IMAD.IADD R6, R4, 0x1, -R5 ;  /* 0x0000000104067824 */ /* 0x000fe200078e0a05 */
[----:B------:R-:W-:-:S03]  /*18920*/  UMOV UR4, 0xffffffff ;  /* 0xffffffff00047882 */ /* 0x000fc60000000000 */
[----:B------:R-:W-:-:S05]  /*18930*/  IMAD R5, R3, R16, R6 ;  /* 0x0000001003057224 */ /* 0x000fca00078e0206 */
[----:B------:R-:W-:Y:S01]  /*18940*/  ISETP.GT.AND P6, PT, R5, R0, PT ;  /* 0x000000000500720c */ /* 0x000fe20003fc4270 */
[----:B------:R-:W-:-:S12]  /*18950*/  BRA.DIV UR4, `(.L_x_552) ;  /* 0x0000002204347947 */ /* 0x000fd8000b800000 */
[----:B------:R-:W-:-:S04]  /*18960*/  VOTE.ANY R5, PT, !P6 ;  /* 0x0000000000057806 */ /* 0x000fc800070e0100 */
[----:B------:R-:W1:Y:S02]  /*18970*/  POPC R4, R5 ;  /* 0x0000000500047309 */ /* 0x000e640000000000 */
[----:B-1----:R1:W2:Y:S02]  /*18980*/  SHFL.IDX PT, R17, R2, R4, 0x1f ;  /* 0x00001f0402117589 */ /* 0x0022a400000e0000 */
.L_x_642:
[----:B------:R-:W-:Y:S01]  /*18990*/  ISETP.NE.AND P0, PT, R5, RZ, PT ;  /* 0x000000ff0500720c */ /* 0x000fe20003f05270 */
[----:B------:R-:W-:-:S12]  /*189a0*/  IMAD.MOV.U32 R14, RZ, RZ, RZ ;  /* 0x000000ffff0e7224 */ /* 0x000fd800078e00ff */
[----:B------:R-:W-:Y:S05]  /*189b0*/  @!P0 BRA `(.L_x_553) ;  /* 0x0000000000108947 */ /* 0x000fea0003800000 */
[----:B------:R-:W-:Y:S01]  /*189c0*/  UMOV UR4, 0xffffffff ;  /* 0xffffffff00047882 */ /* 0x000fe20000000000 */
[----:B------:R-:W-:Y:S02]  /*189d0*/  VIADD R12, R4, 0xffffffff ;  /* 0xffffffff040c7836 */ /* 0x000fe40000000000 */
[----:B------:R-:W-:Y:S05]  /*189e0*/  BRA.DIV UR4, `(.L_x_554) ;  /* 0x0000002204587947 */ /* 0x000fea000b800000 */
[----:B------:R3:W4:Y:S02]  /*189f0*/  SHFL.IDX PT, R14, R3, R12, 0x1f ;  /* 0x00001f0c030e7589 */ /* 0x00072400000e0000 */
.L_x_553:
[-C--:B--2---:R-:W-:Y:S01]  /*18a00*/  IABS R5, R17.reuse ;  /* 0x0000001100057213 */ /* 0x084fe20000000000 */
[----:B----4-:R-:W-:Y:S01]  /*18a10*/  IMAD R16, R14, R16, R6 ;  /* 0x000000100e107224 */ /* 0x010fe200078e0206 */
[----:B------:R-:W-:Y:S02]  /*18a20*/  IABS R8, R17 ;  /* 0x0000001100087213 */ /* 0x000fe40000000000 */
[----:B------:R-:W2:Y:S01]  /*18a30*/  I2F.RP R6, R5 ;  /* 0x0000000500067306 */ /* 0x000ea20000209400 */
[----:B------:R-:W-:Y:S01]  /*18a40*/  IMAD.IADD R0, R0, 0x1, -R16 ;  /* 0x0000000100007824 */ /* 0x000fe200078e0a10 */
[----:B------:R-:W-:-:S06]  /*18a50*/  IADD3 R19, R4, R19, RZ ;  /* 0x0000001304137210 */ /* 0x000fcc0007ffe0ff */
[----:B--2---:R-:W2:Y:S02]  /*18a60*/  MUFU.RCP R6, R6 ;  /* 0x0000000600067308 */ /* 0x004ea40000001000 */
[----:B--2---:R-:W-:Y:S01]  /*18a70*/  IADD3 R7, R6, 0xffffffe, RZ ;  /* 0x0ffffffe06077810 */ /* 0x004fe20007ffe0ff */
[----:B------:R-:W-:-:S05]  /*18a80*/  IMAD.MOV R6, RZ, RZ, -R8 ;  /* 0x000000ffff067224 */ /* 0x000fca00078e0a08 */
[----:B0--3--:R-:W1:Y:S02]  /*18a90*/  F2I.FTZ.U32.TRUNC.NTZ R3, R7 ;  /* 0x0000000700037305 */ /* 0x009e64000021f000 */
[----:B-1----:R-:W-:-:S04]  /*18aa0*/  IMAD.MOV R2, RZ, RZ, -R3 ;  /* 0x000000ffff027224 */ /* 0x002fc800078e0a03 */
[----:B------:R-:W-:Y:S02]  /*18ab0*/  IMAD R9, R2, R5, RZ ;  /* 0x0000000502097224 */ /* 0x000fe400078e02ff */
[----:B------:R-:W-:-:S04]  /*18ac0*/  IMAD.MOV.U32 R2, RZ, RZ, RZ ;  /* 0x000000ffff027224 */ /* 0x000fc800078e00ff */
[----:B------:R-:W-:Y:S01]  /*18ad0*/  IMAD.HI.U32 R2, R3, R9, R2 ;  /* 0x0000000903027227 */ /* 0x000fe200078e0002 */
[----:B------:R-:W-:-:S05]  /*18ae0*/  IABS R3, R0 ;  /* 0x0000000000037213 */ /* 0x000fca0000000000 */
        /* <DEDUP_REMOVED lines=11> */
[----:B------:R-:W-:-:S05]  /*18ba0*/  @!P1 LOP3.LUT R2, RZ, R17, RZ, 0x33, !PT ;  /* 0x00000011ff029212 */ /* 0x000fca00078e33ff */
[--C-:B------:R-:W-:Y:S02]  /*18bb0*/  IMAD.MOV R3, RZ, RZ, -R2.reuse ;  /* 0x000000ffff037224 */ /* 0x100fe400078e0a02 */
[----:B------:R-:W-:Y:S02]  /*18bc0*/  IMAD.MOV.U32 R18, RZ, RZ, R2 ;  /* 0x000000ffff127224 */ /* 0x000fe400078e0002 */
[----:B------:R-:W-:Y:S01]  /*18bd0*/  IMAD R17, R17, R3, R0 ;  /* 0x0000000311117224 */ /* 0x000fe200078e0200 */
[----:B------:R-:W-:Y:S06]  /*18be0*/  BRA `(.L_x_555) ;  /* 0x00000000001c7947 */ /* 0x000fec0003800000 */
.L_x_547:
[----:B------:R-:W-:Y:S01]  /*18bf0*/  UMOV UR4, URZ ;  /* 0x0000003f00047c82 */ /* 0x000fe20008000000 */
[----:B------:R-:W-:Y:S01]  /*18c00*/  UMOV UR5, URZ ;  /* 0x0000003f00057c82 */ /* 0x000fe20008000000 */
[----:B------:R-:W-:Y:S01]  /*18c10*/  ULDC UR6, c[0x0][0xc3c] ;  /* 0x00030f0000067ab9 */ /* 0x000fe20000000800 */
[----:B------:R-:W-:Y:S02]  /*18c20*/  IMAD.MOV.U32 R16, RZ, RZ, R0 ;  /* 0x000000ffff107224 */ /* 0x000fe400078e0000 */
[----:B------:R-:W-:Y:S02]  /*18c30*/  IMAD.U32 R17, RZ, RZ, UR4 ;  /* 0x00000004ff117e24 */ /* 0x000fe4000f8e00ff */
[----:B------:R-:W-:Y:S02]  /*18c40*/  IMAD.U32 R18, RZ, RZ, UR5 ;  /* 0x00000005ff127e24 */ /* 0x000fe4000f8e00ff */
[----:B------:R-:W-:-:S07]  /*18c50*/  IMAD.U32 R19, RZ, RZ, UR6 ;  /* 0x00000006ff137e24 */ /* 0x000fce000f8e00ff */
.L_x_555:
[----:B------:R-:W1:Y:S01]  /*18c60*/  S2R R0, SR_TID.X ;  /* 0x0000000000007919 */ /* 0x000e620000002100 */
[----:B------:R-:W-:Y:S05]  /*18c70*/  WARPSYNC.ALL ;  /* 0x0000000000007948 */ /* 0x000fea0003800000 */
[----:B------:R-:W-:Y:S01]  /*18c80*/  BAR.SYNC.DEFER_BLOCKING 0x4, 0x200 ;  /* 0x0108000000007b1d */ /* 0x000fe20000010000 */
[----:B-1----:R-:W-:-:S04]  /*18c90*/  LOP3.LUT R0, R0, 0x1f, RZ, 0xc0, !PT ;  /* 0x0000001f00007812 */ /* 0x002fc800078ec0ff */
[----:B------:R-:W-:-:S13]  /*18ca0*/  ISETP.NE.AND P0, PT, R0, RZ, PT ;  /* 0x000000ff0000720c */ /* 0x000fda0003f05270 */
[----:B0-----:R-:W0:Y:S01]  /*18cb0*/  @!P0 S2R R3, SR_CgaCtaId ;  /* 0x0000000000038919 */ /* 0x001e220000008800 */
[----:B------:R-:W-:-:S04]  /*18cc0*/  @!P0 MOV R0, 0x400 ;  /* 0x0000040000008802 */ /* 0x000fc80000000f00 */
[----:B0-----:R-:W-:-:S05]  /*18cd0*/  @!P0 LEA R22, R3, R0, 0x18 ;  /* 0x0000000003168211 */ /* 0x001fca00078ec0ff */
[----:B------:R0:W-:Y:S01]  /*18ce0*/  @!P0 STS.128 [R22+0x19cd0], R16 ;  /* 0x019cd01016008388 */ /* 0x0001e20000000c00 */
[----:B------:R-:W-:Y:S06]  /*18cf0*/  BAR.ARV 0x5, 0x200 ;  /* 0x0148000000007b1d */ /* 0x000fec0000002000 */
.L_x_544:
[----:B------:R-:W-:Y:S02]  /*18d00*/  ULDC UR4, c[0x0][0xc3c] ;  /* 0x00030f0000047ab9 */ /* 0x000fe40000000800 */
[----:B--2---:R-:W-:-:S13]  /*18d10*/  ISETP.GE.AND P0, PT, R19, UR4, PT ;  /* 0x0000000413007c0c */ /* 0x004fda000bf06270 */
[----:B------:R-:W-:Y:S05]  /*18d20*/  @!P0 BRA `(.L_x_556) ;  /* 0xffffffa800b08947 */ /* 0x000fea000383ffff */
[----:B------:R-:W-:Y:S05]  /*18d30*/  BSYNC B7 ;  /* 0x0000000000077941 */ /* 0x000fea0003800000 */
.L_x_440:
[----:B------:R-:W2:Y:S01]  /*18d40*/  LDL.LU R0, [R1+0x3c] ;  /* 0x00003c0001007983 */ /* 0x000ea20000300800 */
[----:B------:R-:W-:Y:S01]  /*18d50*/  BSSY B0, `(.L_x_557) ;  /* 0x000000b000007945 */ /* 0x000fe20003800000 */
[----:B------:R-:W3:Y:S01]  /*18d60*/  S2R R5, SR_CgaCtaId ;  /* 0x0000000000057919 */ /* 0x000ee20000008800 */
[----:B--2---:R-:W-:-:S05]  /*18d70*/  VIADD R0, R0, 0x1 ;  /* 0x0000000100007836 */ /* 0x004fca0000000000 */
[----:B01----:R-:W-:-:S04]  /*18d80*/  LEA.HI R2, R0, R0, RZ, 0x1 ;  /* 0x0000000000027211 */ /* 0x003fc800078f08ff */
[----:B------:R-:W-:Y:S02]  /*18d90*/  LOP3.LUT R3, R2, 0xfffffffe, RZ, 0xc0, !PT ;  /* 0xfffffffe02037812 */ /* 0x000fe400078ec0ff */
[----:B------:R-:W-:-:S03]  /*18da0*/  MOV R2, 0x400 ;  /* 0x0000040000027802 */ /* 0x000fc60000000f00 */
[----:B------:R-:W-:Y:S01]  /*18db0*/  IMAD.IADD R0, R0, 0x1, -R3 ;  /* 0x0000000100007824 */ /* 0x000fe200078e0a03 */
[----:B---3--:R-:W-:-:S04]  /*18dc0*/  LEA R9, R5, R2, 0x18 ;  /* 0x0000000205097211 */ /* 0x008fc800078ec0ff */
[----:B------:R-:W-:-:S04]  /*18dd0*/  SHF.L.U32 R0, R0, 0x1f, RZ ;  /* 0x0000001f00007819 */ /* 0x000fc800000006ff */
[----:B------:R-:W0:Y:S02]  /*18de0*/  SYNCS.PHASECHK.TRANS64.TRYWAIT P0, [R9+URZ+0x19c20], R0 ;  /* 0x019c2000090075a7 */ /* 0x000e24000800017f */
[----:B0-----:R-:W-:Y:S05]  /*18df0*/  @!P0 BRA `(.L_x_558) ;  /* 0x0000001c00788947 */ /* 0x001fea0003800000 */
.L_x_645:
[----:B------:R-:W-:Y:S05]  /*18e00*/  BSYNC B0 ;  /* 0x0000000000007941 */ /* 0x000fea0003800000 */
.L_x_557:
[----:B------:R-:W-:-:S03]  /*18e10*/  UMOV UR4, 0xffffffff ;  /* 0xffffffff00047882 */ /* 0x000fc60000000000 */
[----:B------:R-:W-:Y:S05]  /*18e20*/  BRA.DIV UR4, `(.L_x_559) ;  /* 0x0000001e04807947 */ /* 0x000fea000b800000 */
[----:B0-----:R-:W0:Y:S02]  /*18e30*/  S2R R0, SR_TID.X ;  /* 0x0000000000007919 */ /* 0x001e240000002100 */
[----:B0-----:R-:W-:-:S04]  /*18e40*/  SHF.R.U32.HI R0, RZ, 0x5, R0 ;  /* 0x00000005ff007819 */ /* 0x001fc80000011600 */
[----:B------:R-:W-:-:S05]  /*18e50*/  LOP3.LUT R0, R0, 0x3, RZ, 0xc0, !PT ;  /* 0x0000000300007812 */ /* 0x000fca00078ec0ff */
[----:B------:R0:W1:Y:S02]  /*18e60*/  SHFL.IDX PT, R14, R0, RZ, 0x1f ;  /* 0x00001fff000e7589 */ /* 0x00006400000e0000 */
.L_x_648:
[----:B-1----:R-:W-:-:S13]  /*18e70*/  ISETP.NE.AND P0, PT, R14, RZ, PT ;  /* 0x000000ff0e00720c */ /* 0x002fda0003f05270 */
[----:B------:R-:W-:Y:S05]  /*18e80*/  @P0 BRA `(.L_x_315) ;  /* 0x0000000000a40947 */ /* 0x000fea0003800000 */
[----:B------:R-:W-:-:S03]  /*18e90*/  UMOV UR4, 0xffffffff ;  /* 0xffffffff00047882 */ /* 0x000fc60000000000 */
[----:B------:R-:W-:Y:S05]  /*18ea0*/  BRA.DIV UR4, `(.L_x_560) ;  /* 0x0000001e04947947 */ /* 0x000fea000b800000 */
[----:B------:R-:W-:-:S13]  /*18eb0*/  ELECT P6, URZ, PT ;  /* 0x00000000003f782f */ /* 0x000fda00038c0000 */
.L_x_651:
[----:B------:R-:W-:Y:S05]  /*18ec0*/  @!P6 BRA `(.L_x_315) ;  /* 0x000000000094e947 */ /* 0x000fea0003800000 */
[----:B------:R-:W-:-:S06]  /*18ed0*/  ULOP3.LUT UR4, UR37, 0x2, URZ, 0xfc, !UPT ;  /* 0x0000000225047892 */ /* 0x000fcc000f8efc3f */
[----:B0-----:R-:W-:-:S05]  /*18ee0*/  IMAD.U32 R0, RZ, RZ, UR4 ;  /* 0x00000004ff007e24 */ /* 0x001fca000f8e00ff */
[----:B------:R-:W-:-:S13]  /*18ef0*/  ISETP.NE.AND P0, PT, R0, 0x3, PT ;  /* 0x000000030000780c */ /* 0x000fda0003f05270 */
[----:B------:R-:W-:Y:S05]  /*18f00*/  @!P0 BRA `(.L_x_561) ;  /* 0x0000000000048947 */ /* 0x000fea0003800000 */
[----:B------:R-:W-:Y:S01]  /*18f10*/  BPT.TRAP 0x1 ;  /* 0x000000040000795c */ /* 0x000fe20000300000 */
.L_x_561:
[----:B------:R-:W-:Y:S01]  /*18f20*/  VIADD R3, R9, 0x19c40 ;  /* 0x00019c4009037836 */ /* 0x000fe20000000000 */
[----:B------:R-:W-:Y:S01]  /*18f30*/  SHF.L.U32 R2, R26, 0x1f, RZ ;  /* 0x0000001f1a027819 */ /* 0x000fe200000006ff */
[----:B------:R-:W-:-:S03]  /*18f40*/  VIADD R0, R24, 0x1 ;  /* 0x0000000118007836 */ /* 0x000fc60000000000 */
[----:B------:R-:W-:Y:S02]  /*18f50*/  LEA R7, R24, R3, 0x3 ;  /* 0x0000000318077211 */ /* 0x000fe400078e18ff */
[C---:B------:R-:W-:Y:S02]  /*18f60*/  ISETP.NE.AND P2, PT, R0.reuse, 0x2, PT ;  /* 0x000000020000780c */ /* 0x040fe40003f45270 */
[----:B------:R-:W0:Y:S02]  /*18f70*/  SYNCS.PHASECHK.TRANS64.TRYWAIT P1, [R7+URZ], R2 ;  /* 0x00000002070075a7 */ /* 0x000e24000802017f */
[----:B------:R-:W-:Y:S02]  /*18f80*/  SEL R5, RZ, 0x1, P2 ;  /* 0x00000001ff057807 */ /* 0x000fe40001000000 */
[----:B------:R-:W-:Y:S02]  /*18f90*/  SEL R4, R0, RZ, P2 ;  /* 0x000000ff00047207 */ /* 0x000fe40001000000 */
[----:B------:R-:W-:-:S03]  /*18fa0*/  LOP3.LUT R0, R26, R5, RZ, 0x3c, !PT ;  /* 0x000000051a007212 */ /* 0x000fc600078e3cff */
[----:B------:R-:W-:Y:S01]  /*18fb0*/  IMAD R3, R4, 0x8, R3 ;  /* 0x0000000804037824 */ /* 0x000fe200078e0203 */
[----:B------:R-:W-:Y:S01]  /*18fc0*/  SHF.L.U32 R0, R0, 0x1f, RZ ;  /* 0x0000001f00007819 */ /* 0x000fe200000006ff */
[----:B0-----:R-:W-:Y:S06]  /*18fd0*/  @!P1 BRA `(.L_x_562) ;  /* 0x0000001c00689947 */ /* 0x001fec0003800000 */
.L_x_652:
[----:B------:R-:W1:Y:S02]  /*18fe0*/  SYNCS.PHASECHK.TRANS64.TRYWAIT P1, [R3+URZ], R0 ;  /* 0x00000000030075a7 */ /* 0x000e64000802017f */
[----:B-1----:R-:W-:Y:S05]  /*18ff0*/  @!P1 BRA `(.L_x_563) ;  /* 0x0000001c00749947 */ /* 0x002fea0003800000 */
.L_x_653:
[----:B------:R-:W-:Y:S05]  /*19000*/  @!P0 BRA `(.L_x_564) ;  /* 0x0000000000048947 */ /* 0x000fea0003800000 */
[----:B------:R-:W-:Y:S01]  /*19010*/  BPT.TRAP 0x1 ;  /* 0x000000040000795c */ /* 0x000fe20000300000 */
.L_x_564:
[----:B-1----:R-:W-:-:S04]  /*19020*/  IMAD R3, R24, 0x8, R9 ;  /* 0x0000000818037824 */ /* 0x002fc800078e0209 */
[----:B------:R-:W1:Y:S02]  /*19030*/  SYNCS.PHASECHK.TRANS64.TRYWAIT P1, [R3+URZ+0x19c60], R2 ;  /* 0x019c6002030075a7 */ /* 0x000e64000802017f */
[----:B-1----:R-:W-:Y:S05]  /*19040*/  @!P1 BRA `(.L_x_565) ;  /* 0x0000001c00749947 */ /* 0x002fea0003800000 */
.L_x_654:
[----:B------:R-:W-:Y:S05]  /*19050*/  @!P0 BRA `(.L_x_566) ;  /* 0x0000000000048947 */ /* 0x000fea0003800000 */
[----:B------:R-:W-:Y:S01]  /*19060*/  BPT.TRAP 0x1 ;  /* 0x000000040000795c */ /* 0x000fe20000300000 */
.L_x_566:
[----:B------:R-:W-:-:S04]  /*19070*/  IMAD R5, R4, 0x8, R9 ;  /* 0x0000000804057824 */ /* 0x000fc800078e0209 */
[----:B------:R-:W2:Y:S02]  /*19080*/  SYNCS.PHASECHK.TRANS64.TRYWAIT P1, [R5+URZ+0x19c60], R0 ;  /* 0x019c6000050075a7 */ /* 0x000ea4000802017f */
[----:B--2---:R-:W-:Y:S05]  /*19090*/  @!P1 BRA `(.L_x_567) ;  /* 0x0000001c00749947 */ /* 0x004fea0003800000 */
.L_x_655:
[----:B------:R-:W-:Y:S05]  /*190a0*/  @!P0 BRA `(.L_x_568) ;  /* 0x0000000000048947 */ /* 0x000fea0003800000 */
[----:B------:R-:W-:Y:S01]  /*190b0*/  BPT.TRAP 0x1 ;  /* 0x000000040000795c */ /* 0x000fe20000300000 */
.L_x_568:
[----:B------:R-:W3:Y:S02]  /*190c0*/  SYNCS.PHASECHK.TRANS64.TRYWAIT P0, [R3+URZ+0x19c80], R2 ;  /* 0x019c8002030075a7 */ /* 0x000ee4000800017f */
[----:B---3--:R-:W-:Y:S05]  /*190d0*/  @!P0 BRA `(.L_x_569) ;  /* 0x0000001c00788947 */ /* 0x008fea0003800000 */
.L_x_570:
[----:B----4-:R4:W0:Y:S02]  /*190e0*/  SYNCS.PHASECHK.TRANS64.TRYWAIT P0, [R5+URZ+0x19c80], R0 ;  /* 0x019c8000050075a7 */ /* 0x010824000800017f */
[----:B0-----:R-:W-:Y:S05]  /*190f0*/  @!P0 NANOSLEEP.SYNCS 0x989680 ;  /* 0x009896800000895d */ /* 0x001fea0003900000 */
[----:B------:R-:W0:Y:S02]  /*19100*/  @!P0 SYNCS.PHASECHK.TRANS64 P0, [R5+URZ+0x19c80], R0 ;  /* 0x019c8000050085a7 */ /* 0x000e24000800007f */
[----:B0-----:R-:W-:Y:S05]  /*19110*/  @!P0 BRA `(.L_x_570) ;  /* 0xfffffffc00f08947 */ /* 0x001fea000383ffff */
.L_x_315:
[----:B------:R-:W-:Y:S05]  /*19120*/  BSYNC B8 ;  /* 0x0000000000087941 */ /* 0x000fea0003800000 */
.L_x_312:
[----:B------:R-:W-:Y:S05]  /*19130*/  EXIT ;  /* 0x000000000000794d */ /* 0x000fea0003800000 */
.L_x_331:
[----:B0-----:R0:W1:Y:S02]  /*19140*/  SYNCS.PHASECHK.TRANS64.TRYWAIT P5, [R83+URZ+0x19c90], R86 ;  /* 0x019c9056530075a7 */ /* 0x00106400080a017f */
[----:B-1----:R-:W-:Y:S05]  /*19150*/  @!P5 NANOSLEEP.SYNCS 0x989680 ;  /* 0x009896800000d95d */ /* 0x002fea0003900000 */
[----:B------:R-:W1:Y:S02]  /*19160*/  @!P5 SYNCS.PHASECHK.TRANS64 P5, [R83+URZ+0x19c90], R86 ;  /* 0x019c90565300d5a7 */ /* 0x000e6400080a007f */
[----:B-1----:R-:W-:Y:S05]  /*19170*/  @!P5 BRA `(.L_x_331) ;  /* 0xfffffffc00f0d947 */ /* 0x002fea000383ffff */
[----:B------:R-:W-:Y:S05]  /*19180*/  BRA `(.L_x_571) ;  /* 0xfffffe9400987947 */ /* 0x000fea000383ffff */
.L_x_347:
[----:B-1----:R1:W2:Y:S02]  /*19190*/  SYNCS.PHASECHK.TRANS64.TRYWAIT P5, [R83+URZ+0x19c90], R86 ;  /* 0x019c9056530075a7 */ /* 0x0022a400080a017f */
[----:B--2---:R-:W-:Y:S05]  /*191a0*/  @!P5 NANOSLEEP.SYNCS 0x989680 ;  /* 0x009896800000d95d */ /* 0x004fea0003900000 */
[----:B------:R-:W2:Y:S02]  /*191b0*/  @!P5 SYNCS.PHASECHK.TRANS64 P5, [R83+URZ+0x19c90], R86 ;  /* 0x019c90565300d5a7 */ /* 0x000ea400080a007f */
[----:B--2---:R-:W-:Y:S05]  /*191c0*/  @!P5 BRA `(.L_x_347) ;  /* 0xfffffffc00f0d947 */ /* 0x004fea000383ffff */
[----:B------:R-:W-:Y:S05]  /*191d0*/  BRA `(.L_x_572) ;  /* 0xfffffeac008c7947 */ /* 0x000fea000383ffff */
.L_x_356:
[----:B0-----:R0:W1:Y:S02]  /*191e0*/  SYNCS.PHASECHK.TRANS64.TRYWAIT P5, [R83+URZ+0x19c90], R86 ;  /* 0x019c9056530075a7 */ /* 0x00106400080a017f */
[----:B-1----:R-:W-:Y:S05]  /*191f0*/  @!P5 NANOSLEEP.SYNCS 0x989680 ;  /* 0x009896800000d95d */ /* 0x002fea0003900000 */
[----:B------:R-:W1:Y:S02]  /*19200*/  @!P5 SYNCS.PHASECHK.TRANS64 P5, [R83+URZ+0x19c90], R86 ;  /* 0x019c90565300d5a7 */ /* 0x000e6400080a007f */
[----:B-1----:R-:W-:Y:S05]  /*19210*/  @!P5 BRA `(.L_x_356) ;  /* 0xfffffffc00f0d947 */ /* 0x002fea000383ffff */
[----:B------:R-:W-:Y:S05]  /*19220*/  BRA `(.L_x_573) ;  /* 0xfffffecc00907947 */ /* 0x000fea000383ffff */
.L_x_360:
[----:B--2---:R2:W3:Y:S02]  /*19230*/  SYNCS.PHASECHK.TRANS64.TRYWAIT P5, [R83+URZ+0x19cb0], R86 ;  /* 0x019cb056530075a7 */ /* 0x0044e400080a017f */
[----:B---3--:R-:W-:Y:S05]  /*19240*/  @!P5 NANOSLEEP.SYNCS 0x989680 ;  /* 0x009896800000d95d */ /* 0x008fea0003900000 */
[----:B------:R-:W3:Y:S02]  /*19250*/  @!P5 SYNCS.PHASECHK.TRANS64 P5, [R83+URZ+0x19cb0], R86 ;  /* 0x019cb0565300d5a7 */ /* 0x000ee400080a007f */
[----:B---3--:R-:W-:Y:S05]  /*19260*/  @!P5 BRA `(.L_x_360) ;  /* 0xfffffffc00f0d947 */ /* 0x008fea000383ffff */
[----:B------:R-:W-:Y:S05]  /*19270*/  BRA `(.L_x_574) ;  /* 0xfffffed000007947 */ /* 0x000fea000383ffff */
.L_x_378:
[----:B------:R-:W-:Y:S01]  /*19280*/  BSSY B1, `(.L_x_575) ;  /* 0x0000008000017945 */ /* 0x000fe20003800000 */
[----:B------:R-:W-:Y:S02]  /*19290*/  IMAD.MOV.U32 R13, RZ, RZ, R24 ;  /* 0x000000ffff0d7224 */ /* 0x000fe400078e0018 */
[----:B------:R-:W-:Y:S02]  /*192a0*/  IMAD.MOV.U32 R12, RZ, RZ, RZ ;  /* 0x000000ffff0c7224 */ /* 0x000fe400078e00ff */
[----:B------:R-:W-:Y:S02]  /*192b0*/  IMAD.MOV.U32 R11, RZ, RZ, 0x1e1f ;  /* 0x00001e1fff0b7424 */ /* 0x000fe400078e00ff */
[----:B------:R-:W-:-:S07]  /*192c0*/  IMAD.MOV.U32 R15, RZ, RZ, -0x1 ;  /* 0xffffffffff0f7424 */ /* 0x000fce00078e00ff */
[----:B------:R-:W-:Y:S05]  /*192d0*/  WARPSYNC.COLLECTIVE R15, `(.L_x_576) ;  /* 0x000000000f087348 */ /* 0x000fea0003c00000 */
[----:B------:R0:W1:Y:S02]  /*192e0*/  SHFL.IDX P6, R14, R13, R12, R11 ;  /* 0x0000000c0d0e7389 */ /* 0x00006400000c000b */
[----:B01----:R-:W-:Y:S01]  /*192f0*/  ENDCOLLECTIVE ;  /* 0x000000000000791b */ /* 0x003fe20003800000 */
.L_x_576:
[----:B------:R-:W-:Y:S05]  /*19300*/  BSYNC B1 ;  /* 0x0000000000017941 */ /* 0x000fea0003800000 */
.L_x_575:
[----:B------:R-:W-:Y:S01]  /*19310*/  MOV R13, R28 ;  /* 0x0000001c000d7202 */ /* 0x000fe20000000f00 */
[----:B------:R-:W-:Y:S02]  /*19320*/  IMAD.MOV.U32 R12, RZ, RZ, RZ ;  /* 0x000000ffff0c7224 */ /* 0x000fe400078e00ff */
[----:B------:R-:W-:Y:S02]  /*19330*/  IMAD.MOV.U32 R11, RZ, RZ, 0x1e1f ;  /* 0x00001e1fff0b7424 */ /* 0x000fe400078e00ff */
[----:B------:R-:W-:Y:S02]  /*19340*/  IMAD.MOV.U32 R15, RZ, RZ, -0x1 ;  /* 0xffffffffff0f7424 */ /* 0x000fe400078e00ff */
[----:B------:R-:W-:-:S07]  /*19350*/  IMAD.MOV.U32 R0, RZ, RZ, R14 ;  /* 0x000000ffff007224 */ /* 0x000fce00078e000e */
[----:B------:R-:W-:Y:S05]  /*19360*/  WARPSYNC.COLLECTIVE R15, `(.L_x_577) ;  /* 0x000000000f087348 */ /* 0x000fea0003c00000 */
[----:B------:R0:W1:Y:S02]  /*19370*/  SHFL.IDX P6, R14, R13, R12, R11 ;  /* 0x0000000c0d0e7389 */ /* 0x00006400000c000b */
[----:B01----:R-:W-:Y:S01]  /*19380*/  ENDCOLLECTIVE ;  /* 0x000000000000791b */ /* 0x003fe20003800000 */
.L_x_577:
[----:B------:R-:W-:Y:S02]  /*19390*/  IMAD.MOV.U32 R13, RZ, RZ, R30 ;  /* 0x000000ffff0d7224 */ /* 0x000fe400078e001e */
[----:B------:R-:W-:-:S07]  /*193a0*/  IMAD.MOV.U32 R28, RZ, RZ, R14 ;  /* 0x000000ffff1c7224 */ /* 0x000fce00078e000e */
[----:B------:R-:W-:Y:S05]  /*193b0*/  WARPSYNC.COLLECTIVE R15, `(.L_x_578) ;  /* 0x000000000f087348 */ /* 0x000fea0003c00000 */
[----:B------:R0:W1:Y:S02]  /*193c0*/  SHFL.IDX P6, R14, R13, R12, R11 ;  /* 0x0000000c0d0e7389 */ /* 0x00006400000c000b */
[----:B01----:R-:W-:Y:S01]  /*193d0*/  ENDCOLLECTIVE ;  /* 0x000000000000791b */ /* 0x003fe20003800000 */
.L_x_578:
[----:B------:R-:W-:Y:S02]  /*193e0*/  IMAD.MOV.U32 R13, RZ, RZ, R26 ;  /* 0x000000ffff0d7224 */ /* 0x000fe400078e001a */
[----:B------:R-:W-:-:S07]  /*193f0*/  IMAD.MOV.U32 R3, RZ, RZ, R14 ;  /* 0x000000ffff037224 */ /* 0x000fce00078e000e */
[----:B------:R-:W-:Y:S05]  /*19400*/  WARPSYNC.COLLECTIVE R15, `(.L_x_579) ;  /* 0x000000000f087348 */ /* 0x000fea0003c00000 */
[----:B------:R0:W1:Y:S02]  /*19410*/  SHFL.IDX P6, R14, R13, R12, R11 ;  /* 0x0000000c0d0e7389 */ /* 0x00006400000c000b */
[----:B01----:R-:W-:Y:S01]  /*19420*/  ENDCOLLECTIVE ;  /* 0x000000000000791b */ /* 0x003fe20003800000 */
.L_x_579:
[----:B------:R-:W-:Y:S05]  /*19430*/  BRA `(.L_x_580) ;  /* 0xfffffed800fc7947 */ /* 0x000fea000383ffff */
.L_x_382:
[----:B0-----:R0:W3:Y:S02]  /*19440*/  SYNCS.PHASECHK.TRANS64.TRYWAIT P0, [R16+URZ+0x19c00], R21 ;  /* 0x019c0015100075a7 */ /* 0x0010e4000800017f */
[----:B---3--:R-:W-:Y:S05]  /*19450*/  @!P0 NANOSLEEP.SYNCS 0x989680 ;  /* 0x009896800000895d */ /* 0x008fea0003900000 */
[----:B------:R-:W3:Y:S02]  /*19460*/  @!P0 SYNCS.PHASECHK.TRANS64 P0, [R16+URZ+0x19c00], R21 ;  /* 0x019c0015100085a7 */ /* 0x000ee4000800007f */
[----:B---3--:R-:W-:Y:S05]  /*19470*/  @!P0 BRA `(.L_x_382) ;  /* 0xfffffffc00f08947 */ /* 0x008fea000383ffff */
[----:B------:R-:W-:Y:S05]  /*19480*/  BRA `(.L_x_581) ;  /* 0xfffffedc00c47947 */ /* 0x000fea000383ffff */
.L_x_388:
[----:B------:R-:W-:Y:S01]  /*19490*/  BSSY B1, `(.L_x_582) ;  /* 0x0000008000017945 */ /* 0x000fe20003800000 */
[----:B------:R-:W-:Y:S01]  /*194a0*/  IMAD.MOV.U32 R13, RZ, RZ, R24 ;  /* 0x000000ffff0d7224 */ /* 0x000fe200078e0018 */
[----:B------:R-:W-:Y:S01]  /*194b0*/  MOV R11, 0x1e1f ;  /* 0x00001e1f000b7802 */ /* 0x000fe20000000f00 */
[----:B------:R-:W-:Y:S02]  /*194c0*/  IMAD.MOV.U32 R12, RZ, RZ, RZ ;  /* 0x000000ffff0c7224 */ /* 0x000fe400078e00ff */
[----:B------:R-:W-:-:S07]  /*194d0*/  IMAD.MOV.U32 R15, RZ, RZ, -0x1 ;  /* 0xffffffffff0f7424 */ /* 0x000fce00078e00ff */
[----:B------:R-:W-:Y:S05]  /*194e0*/  WARPSYNC.COLLECTIVE R15, `(.L_x_583) ;  /* 0x000000000f087348 */ /* 0x000fea0003c00000 */
[----:B------:R0:W1:Y:S02]  /*194f0*/  SHFL.IDX P6, R14, R13, R12, R11 ;  /* 0x0000000c0d0e7389 */ /* 0x00006400000c000b */
[----:B01----:R-:W-:Y:S01]  /*19500*/  ENDCOLLECTIVE ;  /* 0x000000000000791b */ /* 0x003fe20003800000 */
.L_x_583:
[----:B------:R-:W-:Y:S05]  /*19510*/  BSYNC B1 ;  /* 0x0000000000017941 */ /* 0x000fea0003800000 */
.L_x_582:
[----:B------:R-:W-:Y:S02]  /*19520*/  IMAD.MOV.U32 R13, RZ, RZ, R28 ;  /* 0x000000ffff0d7224 */ /* 0x000fe400078e001c */
[----:B------:R-:W-:Y:S02]  /*19530*/  IMAD.MOV.U32 R12, RZ, RZ, RZ ;  /* 0x000000ffff0c7224 */ /* 0x000fe400078e00ff */
[----:B------:R-:W-:Y:S02]  /*19540*/  IMAD.MOV.U32 R11, RZ, RZ, 0x1e1f ;  /* 0x00001e1fff0b7424 */ /* 0x000fe400078e00ff */
[----:B------:R-:W-:Y:S02]  /*19550*/  IMAD.MOV.U32 R15, RZ, RZ, -0x1 ;  /* 0xffffffffff0f7424 */ /* 0x000fe400078e00ff */
[----:B------:R-:W-:-:S07]  /*19560*/  IMAD.MOV.U32 R0, RZ, RZ, R14 ;  /* 0x000000ffff007224 */ /* 0x000fce00078e000e */
[----:B------:R-:W-:Y:S05]  /*19570*/  WARPSYNC.COLLECTIVE R15, `(.L_x_584) ;  /* 0x000000000f087348 */ /* 0x000fea0003c00000 */
[----:B------:R0:W1:Y:S02]  /*19580*/  SHFL.IDX P6, R14, R13, R12, R11 ;  /* 0x0000000c0d0e7389 */ /* 0x00006400000c000b */
[----:B01----:R-:W-:Y:S01]  /*19590*/  ENDCOLLECTIVE ;  /* 0x000000000000791b */ /* 0x003fe20003800000 */
.L_x_584:
[----:B------:R-:W-:Y:S02]  /*195a0*/  IMAD.MOV.U32 R13, RZ, RZ, R30 ;  /* 0x000000ffff0d7224 */ /* 0x000fe400078e001e */
[----:B------:R-:W-:-:S07]  /*195b0*/  IMAD.MOV.U32 R29, RZ, RZ, R14 ;  /* 0x000000ffff1d7224 */ /* 0x000fce00078e000e */
[----:B------:R-:W-:Y:S05]  /*195c0*/  WARPSYNC.COLLECTIVE R15, `(.L_x_585) ;  /* 0x000000000f087348 */ /* 0x000fea0003c00000 */
[----:B------:R0:W1:Y:S02]  /*195d0*/  SHFL.IDX P6, R14, R13, R12, R11 ;  /* 0x0000000c0d0e7389 */ /* 0x00006400000c000b */
[----:B01----:R-:W-:Y:S01]  /*195e0*/  ENDCOLLECTIVE ;  /* 0x000000000000791b */ /* 0x003fe20003800000 */
.L_x_585:
[----:B------:R-:W-:Y:S01]  /*195f0*/  MOV R13, R26 ;  /* 0x0000001a000d7202 */ /* 0x000fe20000000f00 */
[----:B------:R-:W-:-:S07]  /*19600*/  IMAD.MOV.U32 R3, RZ, RZ, R14 ;  /* 0x000000ffff037224 */ /* 0x000fce00078e000e */
[----:B------:R-:W-:Y:S05]  /*19610*/  WARPSYNC.COLLECTIVE R15, `(.L_x_586) ;  /* 0x000000000f087348 */ /* 0x000fea0003c00000 */
[----:B------:R0:W1:Y:S02]  /*19620*/  SHFL.IDX P6, R14, R13, R12, R11 ;  /* 0x0000000c0d0e7389 */ /* 0x00006400000c000b */
[----:B01----:R-:W-:Y:S01]  /*19630*/  ENDCOLLECTIVE ;  /* 0x000000000000791b */ /* 0x003fe20003800000 */
.L_x_586:
[----:B------:R-:W-:Y:S01]  /*19640*/  IMAD.MOV.U32 R21, RZ, RZ, R14 ;  /* 0x000000ffff157224 */ /* 0x000fe200078e000e */
[----:B------:R-:W-:Y:S06]  /*19650*/  BRA `(.L_x_587) ;  /* 0xfffffef4003c7947 */ /* 0x000fec000383ffff */
.L_x_392:
[----:B-1----:R1:W3:Y:S02]  /*19660*/  SYNCS.PHASECHK.TRANS64.TRYWAIT P0, [R16+URZ+0x19c00], R37 ;  /* 0x019c0025100075a7 */ /* 0x0022e4000800017f */
[----:B---3--:R-:W-:Y:S05]  /*19670*/  @!P0 NANOSLEEP.SYNCS 0x989680 ;  /* 0x009896800000895d */ /* 0x008fea0003900000 */
[----:B------:R-:W3:Y:S02]  /*19680*/  @!P0 SYNCS.PHASECHK.TRANS64 P0, [R16+URZ+0x19c00], R37 ;  /* 0x019c0025100085a7 */ /* 0x000ee4000800007f */
[----:B---3--:R-:W-:Y:S05]  /*19690*/  @!P0 BRA `(.L_x_392) ;  /* 0xfffffffc00f08947 */ /* 0x008fea000383ffff */
[----:B------:R-:W-:Y:S05]  /*196a0*/  BRA `(.L_x_588) ;  /* 0xfffffef800007947 */ /* 0x000fea000383ffff */
.L_x_398:
[----:B-1----:R1:W2:Y:S02]  /*196b0*/  SYNCS.PHASECHK.TRANS64.TRYWAIT P1, [R0+URZ+0x19c30], R7 ;  /* 0x019c3007000075a7 */ /* 0x0022a4000802017f */
[----:B--2---:R-:W-:Y:S05]  /*196c0*/  @!P1 NANOSLEEP.SYNCS 0x989680 ;  /* 0x009896800000995d */ /* 0x004fea0003900000 */
[----:B------:R-:W2:Y:S02]  /*196d0*/  @!P1 SYNCS.PHASECHK.TRANS64 P1, [R0+URZ+0x19c30], R7 ;  /* 0x019c3007000095a7 */ /* 0x000ea4000802007f */
[----:B--2---:R-:W-:Y:S05]  /*196e0*/  @!P1 BRA `(.L_x_398) ;  /* 0xfffffffc00f09947 */ /* 0x004fea000383ffff */
[----:B------:R-:W-:Y:S05]  /*196f0*/  BRA `(.L_x_397) ;  /* 0xffffff1800647947 */ /* 0x000fea000383ffff */
.L_x_405:
[----:B-1----:R1:W2:Y:S02]  /*19700*/  SYNCS.PHASECHK.TRANS64.TRYWAIT P1, [R15+URZ+0x19c30], R10 ;  /* 0x019c300a0f0075a7 */ /* 0x0022a4000802017f */
[----:B--2---:R-:W-:Y:S05]  /*19710*/  @!P1 NANOSLEEP.SYNCS 0x989680 ;  /* 0x009896800000995d */ /* 0x004fea0003900000 */
[----:B------:R-:W2:Y:S02]  /*19720*/  @!P1 SYNCS.PHASECHK.TRANS64 P1, [R15+URZ+0x19c30], R10 ;  /* 0x019c300a0f0095a7 */ /* 0x000ea4000802007f */
[----:B--2---:R-:W-:Y:S05]  /*19730*/  @!P1 BRA `(.L_x_405) ;  /* 0xfffffffc00f09947 */ /* 0x004fea000383ffff */
[----:B------:R-:W-:Y:S05]  /*19740*/  BRA `(.L_x_404) ;  /* 0xffffff4000c47947 */ /* 0x000fea000383ffff */
.L_x_410:
[----:B-1----:R1:W2:Y:S02]  /*19750*/  SYNCS.PHASECHK.TRANS64.TRYWAIT P1, [R20+URZ+0x19c50], R9 ;  /* 0x019c5009140075a7 */ /* 0x0022a4000802017f */
[----:B--2---:R-:W-:Y:S05]  /*19760*/  @!P1 NANOSLEEP.SYNCS 0x989680 ;  /* 0x009896800000995d */ /* 0x004fea0003900000 */
[----:B------:R-:W2:Y:S02]  /*19770*/  @!P1 SYNCS.PHASECHK.TRANS64 P1, [R20+URZ+0x19c50], R9 ;  /* 0x019c5009140095a7 */ /* 0x000ea4000802007f */
[----:B--2---:R-:W-:Y:S05]  /*19780*/  @!P1 BRA `(.L_x_410) ;  /* 0xfffffffc00f09947 */ /* 0x004fea000383ffff */
[----:B------:R-:W-:Y:S05]  /*19790*/  BRA `(.L_x_409) ;  /* 0xffffff4400487947 */ /* 0x000fea000383ffff */
.L_x_417:
[----:B--2---:R2:W3:Y:S02]  /*197a0*/  SYNCS.PHASECHK.TRANS64.TRYWAIT P1, [R10+URZ+0x19c50], R5 ;  /* 0x019c50050a0075a7 */ /* 0x0044e4000802017f */
[----:B---3--:R-:W-:Y:S05]  /*197b0*/  @!P1 NANOSLEEP.SYNCS 0x989680 ;  /* 0x009896800000995d */ /* 0x008fea0003900000 */
[----:B------:R-:W3:Y:S02]  /*197c0*/  @!P1 SYNCS.PHASECHK.TRANS64 P1, [R10+URZ+0x19c50], R5 ;  /* 0x019c50050a0095a7 */ /* 0x000ee4000802007f */
[----:B---3--:R-:W-:Y:S05]  /*197d0*/  @!P1 BRA `(.L_x_417) ;  /* 0xfffffffc00f09947 */ /* 0x008fea000383ffff */
[----:B------:R-:W-:Y:S05]  /*197e0*/  BRA `(.L_x_416) ;  /* 0xffffff6400d47947 */ /* 0x000fea000383ffff */
.L_x_446:
[----:B------:R-:W1:Y:S01]  /*197f0*/  S2R R6, SR_TID.X ;  /* 0x0000000000067919 */ /* 0x000e620000002100 */
[----:B------:R-:W-:Y:S01]  /*19800*/  BSSY B1, `(.L_x_589) ;  /* 0x000000a000017945 */ /* 0x000fe20003800000 */
[----:B------:R-:W-:Y:S02]  /*19810*/  IMAD.MOV.U32 R12, RZ, RZ, RZ ;  /* 0x000000ffff0c7224 */ /* 0x000fe400078e00ff */
[----:B0-----:R-:W-:Y:S02]  /*19820*/  IMAD.MOV.U32 R11, RZ, RZ, 0x1f ;  /* 0x0000001fff0b7424 */ /* 0x001fe400078e00ff */
[----:B------:R-:W-:Y:S01]  /*19830*/  IMAD.MOV.U32 R15, RZ, RZ, -0x1 ;  /* 0xffffffffff0f7424 */ /* 0x000fe200078e00ff */
[----:B-1----:R-:W-:-:S04]  /*19840*/  SHF.R.U32.HI R6, RZ, 0x5, R6 ;  /* 0x00000005ff067819 */ /* 0x002fc80000011606 */
[----:B------:R-:W-:-:S05]  /*19850*/  LOP3.LUT R6, R6, 0x3, RZ, 0xc0, !PT ;  /* 0x0000000306067812 */ /* 0x000fca00078ec0ff */
[----:B------:R-:W-:-:S07]  /*19860*/  IMAD.MOV.U32 R13, RZ, RZ, R6 ;  /* 0x000000ffff0d7224 */ /* 0x000fce00078e0006 */
[----:B------:R-:W-:Y:S05]  /*19870*/  WARPSYNC.COLLECTIVE R15, `(.L_x_590) ;  /* 0x000000000f087348 */ /* 0x000fea0003c00000 */
[----:B------:R0:W1:Y:S02]  /*19880*/  SHFL.IDX P6, R14, R13, R12, R11 ;  /* 0x0000000c0d0e7389 */ /* 0x00006400000c000b */
[----:B01----:R-:W-:Y:S01]  /*19890*/  ENDCOLLECTIVE ;  /* 0x000000000000791b */ /* 0x003fe20003800000 */
.L_x_590:
[----:B------:R-:W-:Y:S05]  /*198a0*/  BSYNC B1 ;  /* 0x0000000000017941 */ /* 0x000fea0003800000 */
.L_x_589:
[----:B------:R-:W-:Y:S05]  /*198b0*/  BRA `(.L_x_591) ;  /* 0xffffffa400847947 */ /* 0x000fea000383ffff */
.L_x_448:
[----:B------:R-:W-:Y:S01]  /*198c0*/  BSSY B1, `(.L_x_592) ;  /* 0x0000006000017945 */ /* 0x000fe20003800000 */
[----:B------:R-:W-:-:S07]  /*198d0*/  IMAD.MOV.U32 R15, RZ, RZ, -0x1 ;  /* 0xffffffffff0f7424 */ /* 0x000fce00078e00ff */
[----:B01----:R-:W-:Y:S05]  /*198e0*/  WARPSYNC.COLLECTIVE R15, `(.L_x_593) ;  /* 0x000000000f0c7348 */ /* 0x003fea0003c00000 */
[----:B------:R-:W-:Y:S02]  /*198f0*/  ELECT P6, UR62, PT ;  /* 0x00000000003e782f */ /* 0x000fe400038c0000 */
[----:B------:R-:W-:Y:S01]  /*19900*/  MOV R14, UR62 ;  /* 0x0000003e000e7c02 */ /* 0x000fe20008000f00 */
[----:B01----:R-:W-:Y:S10]  /*19910*/  ENDCOLLECTIVE ;  /* 0x000000000000791b */ /* 0x003ff40003800000 */
.L_x_593:
[----:B------:R-:W-:Y:S05]  /*19920*/  BSYNC B1 ;  /* 0x0000000000017941 */ /* 0x000fea0003800000 */
.L_x_592:
[----:B------:R-:W-:Y:S05]  /*19930*/  BRA `(.L_x_447) ;  /* 0xffffffa4007c7947 */ /* 0x000fea000383ffff */
.L_x_450:
[----:B-1----:R1:W2:Y:S02]  /*19940*/  SYNCS.PHASECHK.TRANS64.TRYWAIT P0, [R22+URZ+0x19c20], R5 ;  /* 0x019c2005160075a7 */ /* 0x0022a4000800017f */
[----:B--2---:R-:W-:Y:S05]  /*19950*/  @!P0 NANOSLEEP.SYNCS 0x989680 ;  /* 0x009896800000895d */ /* 0x004fea0003900000 */
[----:B------:R-:W2:Y:S02]  /*19960*/  @!P0 SYNCS.PHASECHK.TRANS64 P0, [R22+URZ+0x19c20], R5 ;  /* 0x019c2005160085a7 */ /* 0x000ea4000800007f */
[----:B--2---:R-:W-:Y:S05]  /*19970*/  @!P0 BRA `(.L_x_450) ;  /* 0xfffffffc00f08947 */ /* 0x004fea000383ffff */
[----:B------:R-:W-:Y:S05]  /*19980*/  BRA `(.L_x_594) ;  /* 0xffffffa4008c7947 */ /* 0x000fea000383ffff */
.L_x_454:
[----:B--2---:R2:W3:Y:S02]  /*19990*/  SYNCS.PHASECHK.TRANS64.TRYWAIT P0, [R8+URZ+0x19ca0], R10 ;  /* 0x019ca00a080075a7 */ /* 0x0044e4000800017f */
[----:B---3--:R-:W-:Y:S05]  /*199a0*/  @!P0 NANOSLEEP.SYNCS 0x989680 ;  /* 0x009896800000895d */ /* 0x008fea0003900000 */
[----:B------:R-:W3:Y:S02]  /*199b0*/  @!P0 SYNCS.PHASECHK.TRANS64 P0, [R8+URZ+0x19ca0], R10 ;  /* 0x019ca00a080085a7 */ /* 0x000ee4000800007f */
[----:B---3--:R-:W-:Y:S05]  /*199c0*/  @!P0 BRA `(.L_x_454) ;  /* 0xfffffffc00f08947 */ /* 0x008fea000383ffff */
[----:B------:R-:W-:Y:S05]  /*199d0*/  BRA `(.L_x_595) ;  /* 0xffffffa400a47947 */ /* 0x000fea000383ffff */
.L_x_461:
[----:B-1----:R1:W3:Y:S02]  /*199e0*/  SYNCS.PHASECHK.TRANS64.TRYWAIT P0, [R8+URZ+0x19cc0], R10 ;  /* 0x019cc00a080075a7 */ /* 0x0022e4000800017f */
[----:B---3--:R-:W-:Y:S05]  /*199f0*/  @!P0 NANOSLEEP.SYNCS 0x989680 ;  /* 0x009896800000895d */ /* 0x008fea0003900000 */
[----:B------:R-:W3:Y:S02]  /*19a00*/  @!P0 SYNCS.PHASECHK.TRANS64 P0, [R8+URZ+0x19cc0], R10 ;  /* 0x019cc00a080085a7 */ /* 0x000ee4000800007f */
[----:B---3--:R-:W-:Y:S05]  /*19a10*/  @!P0 BRA `(.L_x_461) ;  /* 0xfffffffc00f08947 */ /* 0x008fea000383ffff */
[----:B------:R-:W-:Y:S05]  /*19a20*/  BRA `(.L_x_596) ;  /* 0xffffffa800a07947 */ /* 0x000fea000383ffff */
.L_x_470:
[----:B--2---:R2:W3:Y:S02]  /*19a30*/  SYNCS.PHASECHK.TRANS64.TRYWAIT P1, [R8+URZ+0x19ca0], R7 ;  /* 0x019ca007080075a7 */ /* 0x0044e4000802017f */
[----:B---3--:R-:W-:Y:S05]  /*19a40*/  @!P1 NANOSLEEP.SYNCS 0x989680 ;  /* 0x009896800000995d */ /* 0x008fea0003900000 */
[----:B------:R-:W3:Y:S02]  /*19a50*/  @!P1 SYNCS.PHASECHK.TRANS64 P1, [R8+URZ+0x19ca0], R7 ;  /* 0x019ca007080095a7 */ /* 0x000ee4000802007f */
[----:B---3--:R-:W-:Y:S05]  /*19a60*/  @!P1 BRA `(.L_x_470) ;  /* 0xfffffffc00f09947 */ /* 0x008fea000383ffff */
[----:B------:R-:W-:Y:S05]  /*19a70*/  BRA `(.L_x_597) ;  /* 0xffffffac00d47947 */ /* 0x000fea000383ffff */
.L_x_477:
[----:B-1----:R1:W3:Y:S02]  /*19a80*/  SYNCS.PHASECHK.TRANS64.TRYWAIT P1, [R8+URZ+0x19cc0], R7 ;  /* 0x019cc007080075a7 */ /* 0x0022e4000802017f */
[----:B---3--:R-:W-:Y:S05]  /*19a90*/  @!P1 NANOSLEEP.SYNCS 0x989680 ;  /* 0x009896800000995d */ /* 0x008fea0003900000 */
[----:B------:R-:W3:Y:S02]  /*19aa0*/  @!P1 SYNCS.PHASECHK.TRANS64 P1, [R8+URZ+0x19cc0], R7 ;  /* 0x019cc007080095a7 */ /* 0x000ee4000802007f */
[----:B---3--:R-:W-:Y:S05]  /*19ab0*/  @!P1 BRA `(.L_x_477) ;  /* 0xfffffffc00f09947 */ /* 0x008fea000383ffff */
[----:B------:R-:W-:Y:S05]  /*19ac0*/  BRA `(.L_x_598) ;  /* 0xffffffb000cc7947 */ /* 0x000fea000383ffff */
.L_x_494:
[----:B------:R-:W3:Y:S01]  /*19ad0*/  S2R R20, SR_TID.X ;  /* 0x0000000000147919 */ /* 0x000ee20000002100 */
[----:B------:R-:W-:Y:S01]  /*19ae0*/  BSSY B0, `(.L_x_599) ;  /* 0x000000a000007945 */ /* 0x000fe20003800000 */
[----:B------:R-:W-:Y:S01]  /*19af0*/  IMAD.MOV.U32 R12, RZ, RZ, RZ ;  /* 0x000000ffff0c7224 */ /* 0x000fe200078e00ff */
[----:B------:R-:W-:Y:S01]  /*19b00*/  MOV R15, 0xffffffff ;  /* 0xffffffff000f7802 */ /* 0x000fe20000000f00 */
[----:B0-----:R-:W-:Y:S01]  /*19b10*/  IMAD.MOV.U32 R11, RZ, RZ, 0x1f ;  /* 0x0000001fff0b7424 */ /* 0x001fe200078e00ff */
[----:B---3--:R-:W-:-:S04]  /*19b20*/  SHF.R.U32.HI R20, RZ, 0x5, R20 ;  /* 0x00000005ff147819 */ /* 0x008fc80000011614 */
[----:B------:R-:W-:-:S05]  /*19b30*/  LOP3.LUT R20, R20, 0x3, RZ, 0xc0, !PT ;  /* 0x0000000314147812 */ /* 0x000fca00078ec0ff */
[----:B------:R-:W-:-:S07]  /*19b40*/  IMAD.MOV.U32 R13, RZ, RZ, R20 ;  /* 0x000000ffff0d7224 */ /* 0x000fce00078e0014 */
[----:B-12---:R-:W-:Y:S05]  /*19b50*/  WARPSYNC.COLLECTIVE R15, `(.L_x_600) ;  /* 0x000000000f087348 */ /* 0x006fea0003c00000 */
[----:B------:R0:W3:Y:S02]  /*19b60*/  SHFL.IDX P6, R14, R13, R12, R11 ;  /* 0x0000000c0d0e7389 */ /* 0x0000e400000c000b */
[----:B0123--:R-:W-:Y:S01]  /*19b70*/  ENDCOLLECTIVE ;  /* 0x000000000000791b */ /* 0x00ffe20003800000 */
.L_x_600:
[----:B------:R-:W-:Y:S05]  /*19b80*/  BSYNC B0 ;  /* 0x0000000000007941 */ /* 0x000fea0003800000 */
.L_x_599:
[----:B------:R-:W-:Y:S05]  /*19b90*/  BRA `(.L_x_601) ;  /* 0xffffffbc00b07947 */ /* 0x000fea000383ffff */
.L_x_496:
[----:B------:R-:W-:Y:S01]  /*19ba0*/  BSSY B0, `(.L_x_602) ;  /* 0x0000006000007945 */ /* 0x000fe20003800000 */
[----:B------:R-:W-:-:S07]  /*19bb0*/  IMAD.MOV.U32 R15, RZ, RZ, -0x1 ;  /* 0xffffffffff0f7424 */ /* 0x000fce00078e00ff */
[----:B0123--:R-:W-:Y:S05]  /*19bc0*/  WARPSYNC.COLLECTIVE R15, `(.L_x_603) ;  /* 0x000000000f0c7348 */ /* 0x00ffea0003c00000 */
[----:B------:R-:W-:Y:S02]  /*19bd0*/  ELECT P6, UR62, PT ;  /* 0x00000000003e782f */ /* 0x000fe400038c0000 */
[----:B------:R-:W-:Y:S01]  /*19be0*/  MOV R14, UR62 ;  /* 0x0000003e000e7c02 */ /* 0x000fe20008000f00 */
[----:B0123--:R-:W-:Y:S10]  /*19bf0*/  ENDCOLLECTIVE ;  /* 0x000000000000791b */ /* 0x00fff40003800000 */
.L_x_603:
[----:B------:R-:W-:Y:S05]  /*19c00*/  BSYNC B0 ;  /* 0x0000000000007941 */ /* 0x000fea0003800000 */
.L_x_602:
[----:B------:R-:W-:Y:S05]  /*19c10*/  BRA `(.L_x_604) ;  /* 0xffffffbc00b07947 */ /* 0x000fea000383ffff */
.L_x_498:
[----:B---3--:R3:W4:Y:S02]  /*19c20*/  SYNCS.PHASECHK.TRANS64.TRYWAIT P0, [R4+URZ+0x19c80], R3 ;  /* 0x019c8003040075a7 */ /* 0x008724000800017f */
[----:B----4-:R-:W-:Y:S05]  /*19c30*/  @!P0 NANOSLEEP.SYNCS 0x989680 ;  /* 0x009896800000895d */ /* 0x010fea0003900000 */
[----:B------:R-:W4:Y:S02]  /*19c40*/  @!P0 SYNCS.PHASECHK.TRANS64 P0, [R4+URZ+0x19c80], R3 ;  /* 0x019c8003040085a7 */ /* 0x000f24000800007f */
[----:B----4-:R-:W-:Y:S05]  /*19c50*/  @!P0 BRA `(.L_x_498) ;  /* 0xfffffffc00f08947 */ /* 0x010fea000383ffff */
[----:B------:R-:W-:Y:S05]  /*19c60*/  BRA `(.L_x_605) ;  /* 0xffffffc000147947 */ /* 0x000fea000383ffff */
.L_x_500:
[----:B-1----:R1:W4:Y:S02]  /*19c70*/  SYNCS.PHASECHK.TRANS64.TRYWAIT P0, [R4+URZ+0x19c40], R3 ;  /* 0x019c4003040075a7 */ /* 0x002324000800017f */
[----:B----4-:R-:W-:Y:S05]  /*19c80*/  @!P0 NANOSLEEP.SYNCS 0x989680 ;  /* 0x009896800000895d */ /* 0x010fea0003900000 */
[----:B------:R-:W4:Y:S02]  /*19c90*/  @!P0 SYNCS.PHASECHK.TRANS64 P0, [R4+URZ+0x19c40], R3 ;  /* 0x019c4003040085a7 */ /* 0x000f24000800007f */
[----:B----4-:R-:W-:Y:S05]  /*19ca0*/  @!P0 BRA `(.L_x_500) ;  /* 0xfffffffc00f08947 */ /* 0x010fea000383ffff */
[----:B------:R-:W-:Y:S05]  /*19cb0*/  BRA `(.L_x_606) ;  /* 0xffffffc000907947 */ /* 0x000fea000383ffff */
.L_x_504:
[----:B------:R-:W-:Y:S02]  /*19cc0*/  IMAD.MOV.U32 R13, RZ, RZ, R4 ;  /* 0x000000ffff0d7224 */ /* 0x000fe400078e0004 */
[----:B------:R-:W-:Y:S02]  /*19cd0*/  IMAD.MOV.U32 R12, RZ, RZ, RZ ;  /* 0x000000ffff0c7224 */ /* 0x000fe400078e00ff */
[----:B------:R-:W-:Y:S02]  /*19ce0*/  IMAD.MOV.U32 R11, RZ, RZ, 0x1e1f ;  /* 0x00001e1fff0b7424 */ /* 0x000fe400078e00ff */
[----:B------:R-:W-:Y:S02]  /*19cf0*/  IMAD.MOV.U32 R15, RZ, RZ, -0x1 ;  /* 0xffffffffff0f7424 */ /* 0x000fe400078e00ff */
[----:B-----5:R-:W-:Y:S02]  /*19d00*/  IMAD R0, R21, R9, RZ ;  /* 0x0000000915007224 */ /* 0x020fe400078e02ff */
[----:B------:R-:W-:-:S07]  /*19d10*/  IMAD R17, R17, 0xc0, R20 ;  /* 0x000000c011117824 */ /* 0x000fce00078e0214 */
[----:B------:R-:W-:Y:S05]  /*19d20*/  WARPSYNC.COLLECTIVE R15, `(.L_x_607) ;  /* 0x000000000f087348 */ /* 0x000fea0003c00000 */
[----:B------:R0:W1:Y:S02]  /*19d30*/  SHFL.IDX P6, R14, R13, R12, R11 ;  /* 0x0000000c0d0e7389 */ /* 0x00006400000c000b */
[----:B01----:R-:W-:Y:S01]  /*19d40*/  ENDCOLLECTIVE ;  /* 0x000000000000791b */ /* 0x003fe20003800000 */
.L_x_607:
[----:B------:R-:W-:Y:S01]  /*19d50*/  ISETP.GE.AND P4, PT, R17, R0, PT ;  /* 0x000000001100720c */ /* 0x000fe20003f86270 */
[----:B------:R-:W-:Y:S02]  /*19d60*/  IMAD.MOV.U32 R13, RZ, RZ, R6 ;  /* 0x000000ffff0d7224 */ /* 0x000fe400078e0006 */
[----:B------:R-:W-:-:S10]  /*19d70*/  IMAD.MOV.U32 R2, RZ, RZ, R14 ;  /* 0x000000ffff027224 */ /* 0x000fd400078e000e */
[----:B------:R-:W-:Y:S05]  /*19d80*/  WARPSYNC.COLLECTIVE R15, `(.L_x_608) ;  /* 0x000000000f087348 */ /* 0x000fea0003c00000 */
[----:B------:R0:W1:Y:S02]  /*19d90*/  SHFL.IDX P6, R14, R13, R12, R11 ;  /* 0x0000000c0d0e7389 */ /* 0x00006400000c000b */
[----:B01----:R-:W-:Y:S01]  /*19da0*/  ENDCOLLECTIVE ;  /* 0x000000000000791b */ /* 0x003fe20003800000 */
.L_x_608:
[----:B------:R-:W-:Y:S01]  /*19db0*/  MOV R13, R4 ;  /* 0x00000004000d7202 */ /* 0x000fe20000000f00 */
[----:B------:R-:W-:Y:S02]  /*19dc0*/  IMAD.MOV.U32 R12, RZ, RZ, 0x1 ;  /* 0x00000001ff0c7424 */ /* 0x000fe400078e00ff */
[----:B------:R-:W-:-:S07]  /*19dd0*/  IMAD.MOV.U32 R3, RZ, RZ, R14 ;  /* 0x000000ffff037224 */ /* 0x000fce00078e000e */
[----:B------:R-:W-:Y:S05]  /*19de0*/  WARPSYNC.COLLECTIVE R15, `(.L_x_609) ;  /* 0x000000000f087348 */ /* 0x000fea0003c00000 */
[----:B------:R0:W1:Y:S02]  /*19df0*/  SHFL.IDX P6, R14, R13, R12, R11 ;  /* 0x0000000c0d0e7389 */ /* 0x00006400000c000b */
[----:B01----:R-:W-:Y:S01]  /*19e00*/  ENDCOLLECTIVE ;  /* 0x000000000000791b */ /* 0x003fe20003800000 */
.L_x_609:
[----:B------:R-:W-:-:S05]  /*19e10*/  @!P4 IADD3 R3, P3, R10, R3, RZ ;  /* 0x000000030a03c210 */ /* 0x000fca0007f7e0ff */
[----:B------:R-:W-:-:S05]  /*19e20*/  @!P4 IMAD.X R2, RZ, RZ, R2, P3 ;  /* 0x000000ffff02c224 */ /* 0x000fca00018e0602 */
[----:B------:R-:W-:Y:S01]  /*19e30*/  @!P4 LOP3.LUT R3, R3, R2, RZ, 0x3c, !PT ;  /* 0x000000020303c212 */ /* 0x000fe200078e3cff */
[----:B------:R-:W-:-:S03]  /*19e40*/  IMAD.MOV.U32 R13, RZ, RZ, R6 ;  /* 0x000000ffff0d7224 */ /* 0x000fc600078e0006 */
[----:B------:R-:W-:-:S04]  /*19e50*/  @!P4 LOP3.LUT R2, R3, R2, RZ, 0x3c, !PT ;  /* 0x000000020302c212 */ /* 0x000fc800078e3cff */
[----:B------:R-:W-:Y:S01]  /*19e60*/  @!P4 LOP3.LUT R3, R3, R2, RZ, 0x3c, !PT ;  /* 0x000000020303c212 */ /* 0x000fe200078e3cff */
[----:B------:R-:W-:-:S07]  /*19e70*/  IMAD.MOV.U32 R4, RZ, RZ, R14 ;  /* 0x000000ffff047224 */ /* 0x000fce00078e000e */
[----:B------:R-:W-:Y:S05]  /*19e80*/  WARPSYNC.COLLECTIVE R15, `(.L_x_610) ;  /* 0x000000000f087348 */ /* 0x000fea0003c00000 */
[----:B------:R0:W1:Y:S02]  /*19e90*/  SHFL.IDX P6, R14, R13, R12, R11 ;  /* 0x0000000c0d0e7389 */ /* 0x00006400000c000b */
[----:B01----:R-:W-:Y:S01]  /*19ea0*/  ENDCOLLECTIVE ;  /* 0x000000000000791b */ /* 0x003fe20003800000 */
.L_x_610:
[----:B------:R-:W-:Y:S01]  /*19eb0*/  @!PT LDS RZ, [RZ] ;  /* 0x00000000fffff984 */ /* 0x000fe20000000800 */
[----:B------:R-:W-:Y:S01]  /*19ec0*/  @!PT LDS RZ, [RZ] ;  /* 0x00000000fffff984 */ /* 0x000fe20000000800 */
[----:B------:R-:W-:Y:S01]  /*19ed0*/  @!PT LDS RZ, [RZ] ;  /* 0x00000000fffff984 */ /* 0x000fe20000000800 */
[----:B------:R-:W-:Y:S04]  /*19ee0*/  @!P4 LDGSTS.E.BYPASS.LTC128B.128 [R8+0xf000], desc[UR42][R2.64], !P2 ;  /* 0x0f0000000208cfae */ /* 0x000fe8000d101d6a */
[----:B------:R-:W-:Y:S04]  /*19ef0*/  @!P4 LDGSTS.E.BYPASS.LTC128B.128 [R8+0x10800], desc[UR42][R2.64+0x20], !P1 ;  /* 0x108000200208cfae */ /* 0x000fe8000c901d6a */
[----:B------:R0:W-:Y:S01]  /*19f00*/  @!P4 LDGSTS.E.BYPASS.LTC128B.128 [R8+0x12000], desc[UR42][R2.64+0x40], !P0 ;  /* 0x120000400208cfae */ /* 0x0001e2000c101d6a */
[----:B------:R-:W-:Y:S02]  /*19f10*/  IMAD.MOV.U32 R13, RZ, RZ, R5 ;  /* 0x000000ffff0d7224 */ /* 0x000fe400078e0005 */
[----:B------:R-:W-:-:S02]  /*19f20*/  IMAD.MOV.U32 R12, RZ, RZ, RZ ;  /* 0x000000ffff0c7224 */ /* 0x000fc400078e00ff */
[----:B0-----:R-:W-:Y:S02]  /*19f30*/  VIADD R3, R17, 0x40 ;  /* 0x0000004011037836 */ /* 0x001fe40000000000 */
[----:B------:R-:W-:-:S07]  /*19f40*/  IMAD.MOV.U32 R6, RZ, RZ, R14 ;  /* 0x000000ffff067224 */ /* 0x000fce00078e000e */
[----:B------:R-:W-:Y:S05]  /*19f50*/  WARPSYNC.COLLECTIVE R15, `(.L_x_611) ;  /* 0x000000000f087348 */ /* 0x000fea0003c00000 */
[----:B------:R0:W1:Y:S02]  /*19f60*/  SHFL.IDX P6, R14, R13, R12, R11 ;  /* 0x0000000c0d0e7389 */ /* 0x00006400000c000b */
[----:B01----:R-:W-:Y:S01]  /*19f70*/  ENDCOLLECTIVE ;  /* 0x000000000000791b */ /* 0x003fe20003800000 */
.L_x_611:
[----:B------:R-:W-:-:S13]  /*19f80*/  ISETP.GE.AND P4, PT, R3, R0, PT ;  /* 0x000000000300720c */ /* 0x000fda0003f86270 */
[----:B------:R-:W-:Y:S02]  /*19f90*/  @!P4 IADD3 R2, P3, R10, R6, RZ ;  /* 0x000000060a02c210 */ /* 0x000fe40007f7e0ff */
[----:B------:R-:W-:-:S03]  /*19fa0*/  MOV R13, R7 ;  /* 0x00000007000d7202 */ /* 0x000fc60000000f00 */
[----:B------:R-:W-:-:S05]  /*19fb0*/  @!P4 IMAD.X R3, RZ, RZ, R4, P3 ;  /* 0x000000ffff03c224 */ /* 0x000fca00018e0604 */
[----:B------:R-:W-:Y:S01]  /*19fc0*/  @!PT LDS RZ, [RZ] ;  /* 0x00000000fffff984 */ /* 0x000fe20000000800 */
[----:B------:R-:W-:Y:S01]  /*19fd0*/  @!PT LDS RZ, [RZ] ;  /* 0x00000000fffff984 */ /* 0x000fe20000000800 */
[----:B------:R-:W-:Y:S01]  /*19fe0*/  @!PT LDS RZ, [RZ] ;  /* 0x00000000fffff984 */ /* 0x000fe20000000800 */
[----:B------:R-:W-:Y:S04]  /*19ff0*/  @!P4 LDGSTS.E.BYPASS.LTC128B.128 [R8+0xf800], desc[UR42][R2.64], !P2 ;  /* 0x0f8000000208cfae */ /* 0x000fe8000d101d6a */
[----:B------:R-:W-:Y:S04]  /*1a000*/  @!P4 LDGSTS.E.BYPASS.LTC128B.128 [R8+0x11000], desc[UR42][R2.64+0x20], !P1 ;  /* 0x110000200208cfae */ /* 0x000fe8000c901d6a */
[----:B------:R0:W-:Y:S02]  /*1a010*/  @!P4 LDGSTS.E.BYPASS.LTC128B.128 [R8+0x12800], desc[UR42][R2.64+0x40], !P0 ;  /* 0x128000400208cfae */ /* 0x0001e4000c101d6a */
[----:B0-----:R-:W-:-:S07]  /*1a020*/  IMAD.MOV.U32 R3, RZ, RZ, R14 ;  /* 0x000000ffff037224 */ /* 0x001fce00078e000e */
[----:B------:R-:W-:Y:S05]  /*1a030*/  WARPSYNC.COLLECTIVE R15, `(.L_x_612) ;  /* 0x000000000f087348 */ /* 0x000fea0003c00000 */
[----:B------:R0:W1:Y:S02]  /*1a040*/  SHFL.IDX P6, R14, R13, R12, R11 ;  /* 0x0000000c0d0e7389 */ /* 0x00006400000c000b */
[----:B01----:R-:W-:Y:S01]  /*1a050*/  ENDCOLLECTIVE ;  /* 0x000000000000791b */ /* 0x003fe20003800000 */
.L_x_612:
[----:B------:R-:W-:Y:S01]  /*1a060*/  IMAD.MOV.U32 R2, RZ, RZ, R14 ;  /* 0x000000ffff027224 */ /* 0x000fe200078e000e */
[----:B------:R-:W-:Y:S06]  /*1a070*/  BRA `(.L_x_613) ;  /* 0xffffffc800847947 */ /* 0x000fec000383ffff */
.L_x_509:
[----:B-1----:R1:W2:Y:S02]  /*1a080*/  SYNCS.PHASECHK.TRANS64.TRYWAIT P0, [R22+URZ+0x19c20], R3 ;  /* 0x019c2003160075a7 */ /* 0x0022a4000800017f */
[----:B--2---:R-:W-:Y:S05]  /*1a090*/  @!P0 NANOSLEEP.SYNCS 0x989680 ;  /* 0x009896800000895d */ /* 0x004fea0003900000 */
[----:B------:R-:W2:Y:S02]  /*1a0a0*/  @!P0 SYNCS.PHASECHK.TRANS64 P0, [R22+URZ+0x19c20], R3 ;  /* 0x019c2003160085a7 */ /* 0x000ea4000800007f */
[----:B--2---:R-:W-:Y:S05]  /*1a0b0*/  @!P0 BRA `(.L_x_509) ;  /* 0xfffffffc00f08947 */ /* 0x004fea000383ffff */
[----:B------:R-:W-:Y:S05]  /*1a0c0*/  BRA `(.L_x_614) ;  /* 0xffffffc800f47947 */ /* 0x000fea000383ffff */
.L_x_515:
[----:B0-----:R0:W1:Y:S02]  /*1a0d0*/  SYNCS.PHASECHK.TRANS64.TRYWAIT P0, [R6+URZ+0x19c80], R4 ;  /* 0x019c8004060075a7 */ /* 0x001064000800017f */
[----:B-1----:R-:W-:Y:S05]  /*1a0e0*/  @!P0 NANOSLEEP.SYNCS 0x989680 ;  /* 0x009896800000895d */ /* 0x002fea0003900000 */
[----:B------:R-:W1:Y:S02]  /*1a0f0*/  @!P0 SYNCS.PHASECHK.TRANS64 P0, [R6+URZ+0x19c80], R4 ;  /* 0x019c8004060085a7 */ /* 0x000e64000800007f */
[----:B-1----:R-:W-:Y:S05]  /*1a100*/  @!P0 BRA `(.L_x_515) ;  /* 0xfffffffc00f08947 */ /* 0x002fea000383ffff */
[----:B------:R-:W-:Y:S05]  /*1a110*/  BRA `(.L_x_615) ;  /* 0xffffffcc00a07947 */ /* 0x000fea000383ffff */
.L_x_522:
[----:B-1----:R1:W2:Y:S02]  /*1a120*/  SYNCS.PHASECHK.TRANS64.TRYWAIT P0, [R6+URZ+0x19c40], R4 ;  /* 0x019c4004060075a7 */ /* 0x0022a4000800017f */
[----:B--2---:R-:W-:Y:S05]  /*1a130*/  @!P0 NANOSLEEP.SYNCS 0x989680 ;  /* 0x009896800000895d */ /* 0x004fea0003900000 */
[----:B------:R-:W2:Y:S02]  /*1a140*/  @!P0 SYNCS.PHASECHK.TRANS64 P0, [R6+URZ+0x19c40], R4 ;  /* 0x019c4004060085a7 */ /* 0x000ea4000800007f */
[----:B--2---:R-:W-:Y:S05]  /*1a150*/  @!P0 BRA `(.L_x_522) ;  /* 0xfffffffc00f08947 */ /* 0x004fea000383ffff */
[----:B------:R-:W-:Y:S05]  /*1a160*/  BRA `(.L_x_616) ;  /* 0xffffffd0009c7947 */ /* 0x000fea000383ffff */
.L_x_530:
[----:B-1----:R1:W2:Y:S02]  /*1a170*/  SYNCS.PHASECHK.TRANS64.TRYWAIT P0, [R3+URZ+0x19c70], R4 ;  /* 0x019c7004030075a7 */ /* 0x0022a4000800017f */
[----:B--2---:R-:W-:Y:S05]  /*1a180*/  @!P0 NANOSLEEP.SYNCS 0x989680 ;  /* 0x009896800000895d */ /* 0x004fea0003900000 */
[----:B------:R-:W2:Y:S02]  /*1a190*/  @!P0 SYNCS.PHASECHK.TRANS64 P0, [R3+URZ+0x19c70], R4 ;  /* 0x019c7004030085a7 */ /* 0x000ea4000800007f */
[----:B--2---:R-:W-:Y:S05]  /*1a1a0*/  @!P0 BRA `(.L_x_530) ;  /* 0xfffffffc00f08947 */ /* 0x004fea000383ffff */
[----:B------:R-:W-:Y:S05]  /*1a1b0*/  BRA `(.L_x_617) ;  /* 0xffffffd400b07947 */ /* 0x000fea000383ffff */
.L_x_532:
[----:B-1----:R1:W2:Y:S02]  /*1a1c0*/  SYNCS.PHASECHK.TRANS64.TRYWAIT P0, [R3+URZ+0x19c60], R4 ;  /* 0x019c6004030075a7 */ /* 0x0022a4000800017f */
[----:B--2---:R-:W-:Y:S05]  /*1a1d0*/  @!P0 NANOSLEEP.SYNCS 0x989680 ;  /* 0x009896800000895d */ /* 0x004fea0003900000 */
[----:B------:R-:W2:Y:S02]  /*1a1e0*/  @!P0 SYNCS.PHASECHK.TRANS64 P0, [R3+URZ+0x19c60], R4 ;  /* 0x019c6004030085a7 */ /* 0x000ea4000800007f */
[----:B--2---:R-:W-:Y:S05]  /*1a1f0*/  @!P0 BRA `(.L_x_532) ;  /* 0xfffffffc00f08947 */ /* 0x004fea000383ffff */
[----:B------:R-:W-:Y:S05]  /*1a200*/  BRA `(.L_x_618) ;  /* 0xffffffd400b87947 */ /* 0x000fea000383ffff */
.L_x_539:
[----:B-1----:R1:W2:Y:S02]  /*1a210*/  SYNCS.PHASECHK.TRANS64.TRYWAIT P1, [R3+URZ+0x19c70], R0 ;  /* 0x019c7000030075a7 */ /* 0x0022a4000802017f */
[----:B--2---:R-:W-:Y:S05]  /*1a220*/  @!P1 NANOSLEEP.SYNCS 0x989680 ;  /* 0x009896800000995d */ /* 0x004fea0003900000 */
[----:B------:R-:W2:Y:S02]  /*1a230*/  @!P1 SYNCS.PHASECHK.TRANS64 P1, [R3+URZ+0x19c70], R0 ;  /* 0x019c7000030095a7 */ /* 0x000ea4000802007f */
[----:B--2---:R-:W-:Y:S05]  /*1a240*/  @!P1 BRA `(.L_x_539) ;  /* 0xfffffffc00f09947 */ /* 0x004fea000383ffff */
[----:B------:R-:W-:Y:S05]  /*1a250*/  BRA `(.L_x_619) ;  /* 0xffffffdc00247947 */ /* 0x000fea000383ffff */
.L_x_541:
[----:B-1----:R1:W2:Y:S02]  /*1a260*/  SYNCS.PHASECHK.TRANS64.TRYWAIT P1, [R3+URZ+0x19c60], R0 ;  /* 0x019c6000030075a7 */ /* 0x0022a4000802017f */
[----:B--2---:R-:W-:Y:S05]  /*1a270*/  @!P1 NANOSLEEP.SYNCS 0x989680 ;  /* 0x009896800000995d */ /* 0x004fea0003900000 */
[----:B------:R-:W2:Y:S02]  /*1a280*/  @!P1 SYNCS.PHASECHK.TRANS64 P1, [R3+URZ+0x19c60], R0 ;  /* 0x019c6000030095a7 */ /* 0x000ea4000802007f */
[----:B--2---:R-:W-:Y:S05]  /*1a290*/  @!P1 BRA `(.L_x_541) ;  /* 0xfffffffc00f09947 */ /* 0x004fea000383ffff */
[----:B------:R-:W-:Y:S05]  /*1a2a0*/  BRA `(.L_x_620) ;  /* 0xffffffdc00287947 */ /* 0x000fea000383ffff */
.L_x_545:
[----:B------:R-:W-:Y:S01]  /*1a2b0*/  BSSY B0, `(.L_x_621) ;  /* 0x0000008000007945 */ /* 0x000fe20003800000 */
[----:B------:R-:W-:Y:S02]  /*1a2c0*/  IMAD.MOV.U32 R13, RZ, RZ, R16 ;  /* 0x000000ffff0d7224 */ /* 0x000fe400078e0010 */
[----:B------:R-:W-:Y:S02]  /*1a2d0*/  IMAD.MOV.U32 R12, RZ, RZ, RZ ;  /* 0x000000ffff0c7224 */ /* 0x000fe400078e00ff */
[----:B------:R-:W-:Y:S02]  /*1a2e0*/  IMAD.MOV.U32 R11, RZ, RZ, 0x1f ;  /* 0x0000001fff0b7424 */ /* 0x000fe400078e00ff */
[----:B------:R-:W-:-:S07]  /*1a2f0*/  IMAD.MOV.U32 R15, RZ, RZ, -0x1 ;  /* 0xffffffffff0f7424 */ /* 0x000fce00078e00ff */
[----:B-1----:R-:W-:Y:S05]  /*1a300*/  WARPSYNC.COLLECTIVE R15, `(.L_x_622) ;  /* 0x000000000f087348 */ /* 0x002fea0003c00000 */
[----:B------:R0:W2:Y:S02]  /*1a310*/  SHFL.IDX P6, R14, R13, R12, R11 ;  /* 0x0000000c0d0e7389 */ /* 0x0000a400000c000b */
[----:B012---:R-:W-:Y:S01]  /*1a320*/  ENDCOLLECTIVE ;  /* 0x000000000000791b */ /* 0x007fe20003800000 */
.L_x_622:
[----:B------:R-:W-:Y:S05]  /*1a330*/  BSYNC B0 ;  /* 0x0000000000007941 */ /* 0x000fea0003800000 */
.L_x_621:
[----:B------:R-:W-:Y:S01]  /*1a340*/  IMAD.MOV.U32 R13, RZ, RZ, R16 ;  /* 0x000000ffff0d7224 */ /* 0x000fe200078e0010 */
[----:B------:R-:W-:Y:S01]  /*1a350*/  MOV R15, 0xffffffff ;  /* 0xffffffff000f7802 */ /* 0x000fe20000000f00 */
[----:B------:R-:W-:Y:S02]  /*1a360*/  IMAD.MOV.U32 R12, RZ, RZ, 0x1 ;  /* 0x00000001ff0c7424 */ /* 0x000fe400078e00ff */
[----:B------:R-:W-:Y:S02]  /*1a370*/  IMAD.MOV.U32 R11, RZ, RZ, 0x1f ;  /* 0x0000001fff0b7424 */ /* 0x000fe400078e00ff */
[----:B------:R-:W-:Y:S02]  /*1a380*/  IMAD.IADD R5, R19, 0x1, R8 ;  /* 0x0000000113057824 */ /* 0x000fe400078e0208 */
[----:B------:R-:W-:-:S07]  /*1a390*/  IMAD.MOV.U32 R0, RZ, RZ, R14 ;  /* 0x000000ffff007224 */ /* 0x000fce00078e000e */
[----:B------:R-:W-:Y:S05]  /*1a3a0*/  WARPSYNC.COLLECTIVE R15, `(.L_x_623) ;  /* 0x000000000f087348 */ /* 0x000fea0003c00000 */
[----:B------:R0:W1:Y:S02]  /*1a3b0*/  SHFL.IDX P6, R14, R13, R12, R11 ;  /* 0x0000000c0d0e7389 */ /* 0x00006400000c000b */
[----:B01----:R-:W-:Y:S01]  /*1a3c0*/  ENDCOLLECTIVE ;  /* 0x000000000000791b */ /* 0x003fe20003800000 */
.L_x_623:
[----:B------:R-:W-:Y:S02]  /*1a3d0*/  ULDC UR4, c[0x0][0xc3c] ;  /* 0x00030f0000047ab9 */ /* 0x000fe40000000800 */
[----:B------:R-:W-:-:S13]  /*1a3e0*/  ISETP.GE.OR P1, PT, R5, UR4, !P0 ;  /* 0x0000000405007c0c */ /* 0x000fda000c726670 */
[----:B------:R-:W0:Y:S01]  /*1a3f0*/  @!P1 LDC.64 R2, c[0x0][0xc80] ;  /* 0x00032000ff029b82 */ /* 0x000e220000000a00 */
[----:B------:R-:W-:Y:S02]  /*1a400*/  IMAD.MOV.U32 R11, RZ, RZ, RZ ;  /* 0x000000ffff0b7224 */ /* 0x000fe400078e00ff */
[----:B------:R-:W-:Y:S02]  /*1a410*/  IMAD.MOV.U32 R4, RZ, RZ, R14 ;  /* 0x000000ffff047224 */ /* 0x000fe400078e000e */
[----:B0-----:R-:W-:-:S06]  /*1a420*/  @!P1 IMAD.WIDE R2, R5, 0x4, R2 ;  /* 0x0000000405029825 */ /* 0x001fcc00078e0202 */
[----:B------:R0:W2:Y:S01]  /*1a430*/  @!P1 LDG.E R3, desc[UR42][R2.64] ;  /* 0x0000002a02039981 */ /* 0x0000a2000c1e1900 */
[C---:B------:R-:W-:Y:S02]  /*1a440*/  ISETP.GE.U32.AND P2, PT, R8.reuse, 0x2, PT ;  /* 0x000000020800780c */ /* 0x040fe40003f46070 */
[C---:B------:R-:W-:Y:S02]  /*1a450*/  ISETP.GE.U32.AND P3, PT, R8.reuse, 0x4, PT ;  /* 0x000000040800780c */ /* 0x040fe40003f66070 */
[C---:B------:R-:W-:Y:S02]  /*1a460*/  ISETP.GE.U32.AND P4, PT, R8.reuse, 0x8, PT ;  /* 0x000000080800780c */ /* 0x040fe40003f86070 */
[C---:B------:R-:W-:Y:S01]  /*1a470*/  ISETP.GE.U32.AND P5, PT, R8.reuse, 0x10, PT ;  /* 0x000000100800780c */ /* 0x040fe20003fa6070 */
[----:B0-----:R-:W-:Y:S02]  /*1a480*/  IMAD.MOV.U32 R2, RZ, RZ, RZ ;  /* 0x000000ffff027224 */ /* 0x001fe400078e00ff */
[----:B--2---:R-:W-:Y:S01]  /*1a490*/  @!P1 IMAD.MOV.U32 R2, RZ, RZ, R3 ;  /* 0x000000ffff029224 */ /* 0x004fe200078e0003 */
[----:B------:R-:W-:-:S03]  /*1a4a0*/  ISETP.NE.AND P1, PT, R8, RZ, PT ;  /* 0x000000ff0800720c */ /* 0x000fc60003f25270 */
[----:B------:R-:W-:-:S10]  /*1a4b0*/  IMAD.MOV.U32 R13, RZ, RZ, R2 ;  /* 0x000000ffff0d7224 */ /* 0x000fd400078e0002 */
[----:B------:R-:W-:Y:S05]  /*1a4c0*/  WARPSYNC.COLLECTIVE R15, `(.L_x_624) ;  /* 0x000000000f087348 */ /* 0x000fea0003c00000 */
[----:B------:R0:W1:Y:S02]  /*1a4d0*/  SHFL.UP P6, R14, R13, R12, R11 ;  /* 0x0400000c0d0e7389 */ /* 0x00006400000c000b */
[----:B01----:R-:W-:Y:S01]  /*1a4e0*/  ENDCOLLECTIVE ;  /* 0x000000000000791b */ /* 0x003fe20003800000 */
.L_x_624:
[----:B------:R-:W-:Y:S01]  /*1a4f0*/  IMAD.MOV.U32 R12, RZ, RZ, 0x2 ;  /* 0x00000002ff0c7424 */ /* 0x000fe200078e00ff */
[----:B------:R-:W-:-:S05]  /*1a500*/  SEL R5, R14, RZ, P1 ;  /* 0x000000ff0e057207 */ /* 0x000fca0000800000 */
[----:B------:R-:W-:-:S04]  /*1a510*/  IMAD.IADD R5, R2, 0x1, R5 ;  /* 0x0000000102057824 */ /* 0x000fc800078e0205 */
[----:B------:R-:W-:-:S07]  /*1a520*/  IMAD.MOV.U32 R13, RZ, RZ, R5 ;  /* 0x000000ffff0d7224 */ /* 0x000fce00078e0005 */
[----:B------:R-:W-:Y:S05]  /*1a530*/  WARPSYNC.COLLECTIVE R15, `(.L_x_625) ;  /* 0x000000000f087348 */ /* 0x000fea0003c00000 */
[----:B------:R0:W1:Y:S02]  /*1a540*/  SHFL.UP P6, R14, R13, R12, R11 ;  /* 0x0400000c0d0e7389 */ /* 0x00006400000c000b */
[----:B01----:R-:W-:Y:S01]  /*1a550*/  ENDCOLLECTIVE ;  /* 0x000000000000791b */ /* 0x003fe20003800000 */
.L_x_625:
[----:B------:R-:W-:Y:S01]  /*1a560*/  IMAD.MOV.U32 R12, RZ, RZ, 0x4 ;  /* 0x00000004ff0c7424 */ /* 0x000fe200078e00ff */
[----:B------:R-:W-:-:S04]  /*1a570*/  SEL R6, R14, RZ, P2 ;  /* 0x000000ff0e067207 */ /* 0x000fc80001000000 */
[----:B------:R-:W-:-:S05]  /*1a580*/  IADD3 R6, R5, R6, RZ ;  /* 0x0000000605067210 */ /* 0x000fca0007ffe0ff */
[----:B------:R-:W-:-:S07]  /*1a590*/  IMAD.MOV.U32 R13, RZ, RZ, R6 ;  /* 0x000000ffff0d7224 */ /* 0x000fce00078e0006 */
[----:B------:R-:W-:Y:S05]  /*1a5a0*/  WARPSYNC.COLLECTIVE R15, `(.L_x_626) ;  /* 0x000000000f087348 */ /* 0x000fea0003c00000 */
[----:B------:R0:W1:Y:S02]  /*1a5b0*/  SHFL.UP P6, R14, R13, R12, R11 ;  /* 0x0400000c0d0e7389 */ /* 0x00006400000c000b */
[----:B01----:R-:W-:Y:S01]  /*1a5c0*/  ENDCOLLECTIVE ;  /* 0x000000000000791b */ /* 0x003fe20003800000 */
.L_x_626:
[----:B------:R-:W-:Y:S01]  /*1a5d0*/  IMAD.MOV.U32 R12, RZ, RZ, 0x8 ;  /* 0x00000008ff0c7424 */ /* 0x000fe200078e00ff */
[----:B------:R-:W-:-:S05]  /*1a5e0*/  SEL R7, R14, RZ, P3 ;  /* 0x000000ff0e077207 */ /* 0x000fca0001800000 */
[----:B------:R-:W-:-:S04]  /*1a5f0*/  IMAD.IADD R7, R6, 0x1, R7 ;  /* 0x0000000106077824 */ /* 0x000fc800078e0207 */
[----:B------:R-:W-:-:S07]  /*1a600*/  IMAD.MOV.U32 R13, RZ, RZ, R7 ;  /* 0x000000ffff0d7224 */ /* 0x000fce00078e0007 */
[----:B------:R-:W-:Y:S05]  /*1a610*/  WARPSYNC.COLLECTIVE R15, `(.L_x_627) ;  /* 0x000000000f087348 */ /* 0x000fea0003c00000 */
[----:B------:R0:W1:Y:S02]  /*1a620*/  SHFL.UP P6, R14, R13, R12, R11 ;  /* 0x0400000c0d0e7389 */ /* 0x00006400000c000b */
[----:B01----:R-:W-:Y:S01]  /*1a630*/  ENDCOLLECTIVE ;  /* 0x000000000000791b */ /* 0x003fe20003800000 */
.L_x_627:
[----:B------:R-:W-:Y:S01]  /*1a640*/  IMAD.MOV.U32 R12, RZ, RZ, 0x10 ;  /* 0x00000010ff0c7424 */ /* 0x000fe200078e00ff */
[----:B------:R-:W-:-:S05]  /*1a650*/  SEL R14, R14, RZ, P4 ;  /* 0x000000ff0e0e7207 */ /* 0x000fca0002000000 */
[----:B------:R-:W-:-:S04]  /*1a660*/  IMAD.IADD R5, R7, 0x1, R14 ;  /* 0x0000000107057824 */ /* 0x000fc800078e020e */
[----:B------:R-:W-:-:S07]  /*1a670*/  IMAD.MOV.U32 R13, RZ, RZ, R5 ;  /* 0x000000ffff0d7224 */ /* 0x000fce00078e0005 */
[----:B------:R-:W-:Y:S05]  /*1a680*/  WARPSYNC.COLLECTIVE R15, `(.L_x_628) ;  /* 0x000000000f087348 */ /* 0x000fea0003c00000 */
[----:B------:R0:W1:Y:S02]  /*1a690*/  SHFL.UP P6, R14, R13, R12, R11 ;  /* 0x0400000c0d0e7389 */ /* 0x00006400000c000b */
[----:B01----:R-:W-:Y:S01]  /*1a6a0*/  ENDCOLLECTIVE ;  /* 0x000000000000791b */ /* 0x003fe20003800000 */
.L_x_628:
[----:B------:R-:W-:Y:S02]  /*1a6b0*/  IMAD.MOV.U32 R12, RZ, RZ, 0x1f ;  /* 0x0000001fff0c7424 */ /* 0x000fe400078e00ff */
[----:B------:R-:W-:Y:S01]  /*1a6c0*/  IMAD.MOV.U32 R11, RZ, RZ, 0x1f ;  /* 0x0000001fff0b7424 */ /* 0x000fe200078e00ff */
[----:B------:R-:W-:-:S05]  /*1a6d0*/  SEL R14, R14, RZ, P5 ;  /* 0x000000ff0e0e7207 */ /* 0x000fca0002800000 */
[----:B------:R-:W-:-:S05]  /*1a6e0*/  IMAD.IADD R3, R5, 0x1, R14 ;  /* 0x0000000105037824 */ /* 0x000fca00078e020e */
[----:B------:R-:W-:-:S07]  /*1a6f0*/  MOV R13, R3 ;  /* 0x00000003000d7202 */ /* 0x000fce0000000f00 */
[----:B------:R-:W-:Y:S05]  /*1a700*/  WARPSYNC.COLLECTIVE R15, `(.L_x_629) ;  /* 0x000000000f087348 */ /* 0x000fea0003c00000 */
[----:B------:R0:W1:Y:S02]  /*1a710*/  SHFL.IDX P6, R14, R13, R12, R11 ;  /* 0x0000000c0d0e7389 */ /* 0x00006400000c000b */
[----:B01----:R-:W-:Y:S01]  /*1a720*/  ENDCOLLECTIVE ;  /* 0x000000000000791b */ /* 0x003fe20003800000 */
.L_x_629:
[----:B------:R-:W-:Y:S05]  /*1a730*/  BRA `(.L_x_630) ;  /* 0xffffffdc00c07947 */ /* 0x000fea000383ffff */
.L_x_550:
[----:B------:R-:W-:Y:S01]  /*1a740*/  BSSY B0, `(.L_x_631) ;  /* 0x0000008000007945 */ /* 0x000fe20003800000 */
[----:B-----5:R-:W-:Y:S02]  /*1a750*/  IMAD.MOV.U32 R13, RZ, RZ, R2 ;  /* 0x000000ffff0d7224 */ /* 0x020fe400078e0002 */
[----:B------:R-:W-:Y:S02]  /*1a760*/  IMAD.MOV.U32 R12, RZ, RZ, 0x1 ;  /* 0x00000001ff0c7424 */ /* 0x000fe400078e00ff */
[----:B------:R-:W-:Y:S02]  /*1a770*/  IMAD.MOV.U32 R11, RZ, RZ, RZ ;  /* 0x000000ffff0b7224 */ /* 0x000fe400078e00ff */
[----:B------:R-:W-:-:S07]  /*1a780*/  IMAD.MOV.U32 R15, RZ, RZ, -0x1 ;  /* 0xffffffffff0f7424 */ /* 0x000fce00078e00ff */
[----:B01----:R-:W-:Y:S05]  /*1a790*/  WARPSYNC.COLLECTIVE R15, `(.L_x_632) ;  /* 0x000000000f087348 */ /* 0x003fea0003c00000 */
[----:B------:R2:W3:Y:S02]  /*1a7a0*/  SHFL.UP P6, R14, R13, R12, R11 ;  /* 0x0400000c0d0e7389 */ /* 0x0004e400000c000b */
[----:B0123--:R-:W-:Y:S01]  /*1a7b0*/  ENDCOLLECTIVE ;  /* 0x000000000000791b */ /* 0x00ffe20003800000 */
.L_x_632:
[----:B------:R-:W-:Y:S05]  /*1a7c0*/  BSYNC B0 ;  /* 0x0000000000007941 */ /* 0x000fea0003800000 */
.L_x_631:
[----:B------:R-:W-:Y:S01]  /*1a7d0*/  SEL R13, R14, RZ, P1 ;  /* 0x000000ff0e0d7207 */ /* 0x000fe20000800000 */
[----:B------:R-:W-:Y:S01]  /*1a7e0*/  IMAD.MOV.U32 R12, RZ, RZ, 0x2 ;  /* 0x00000002ff0c7424 */ /* 0x000fe200078e00ff */
[----:B------:R-:W-:Y:S01]  /*1a7f0*/  MOV R15, 0xffffffff ;  /* 0xffffffff000f7802 */ /* 0x000fe20000000f00 */
[----:B------:R-:W-:Y:S02]  /*1a800*/  IMAD.MOV.U32 R11, RZ, RZ, RZ ;  /* 0x000000ffff0b7224 */ /* 0x000fe400078e00ff */
[----:B------:R-:W-:-:S07]  /*1a810*/  IMAD.IADD R13, R2, 0x1, R13 ;  /* 0x00000001020d7824 */ /* 0x000fce00078e020d */
[----:B------:R-:W-:Y:S05]  /*1a820*/  WARPSYNC.COLLECTIVE R15, `(.L_x_633) ;  /* 0x000000000f087348 */ /* 0x000fea0003c00000 */
[----:B------:R0:W1:Y:S02]  /*1a830*/  SHFL.UP P6, R14, R13, R12, R11 ;  /* 0x0400000c0d0e7389 */ /* 0x00006400000c000b */
[----:B01----:R-:W-:Y:S01]  /*1a840*/  ENDCOLLECTIVE ;  /* 0x000000000000791b */ /* 0x003fe20003800000 */
.L_x_633:
[----:B------:R-:W-:Y:S01]  /*1a850*/  IMAD.MOV.U32 R12, RZ, RZ, 0x4 ;  /* 0x00000004ff0c7424 */ /* 0x000fe200078e00ff */
[----:B------:R-:W-:-:S05]  /*1a860*/  SEL R14, R14, RZ, P2 ;  /* 0x000000ff0e0e7207 */ /* 0x000fca0001000000 */
[----:B------:R-:W-:-:S04]  /*1a870*/  IMAD.IADD R5, R13, 0x1, R14 ;  /* 0x000000010d057824 */ /* 0x000fc800078e020e */
[----:B------:R-:W-:-:S07]  /*1a880*/  IMAD.MOV.U32 R13, RZ, RZ, R5 ;  /* 0x000000ffff0d7224 */ /* 0x000fce00078e0005 */
[----:B------:R-:W-:Y:S05]  /*1a890*/  WARPSYNC.COLLECTIVE R15, `(.L_x_634) ;  /* 0x000000000f087348 */ /* 0x000fea0003c00000 */
[----:B------:R0:W1:Y:S02]  /*1a8a0*/  SHFL.UP P6, R14, R13, R12, R11 ;  /* 0x0400000c0d0e7389 */ /* 0x00006400000c000b */
[----:B01----:R-:W-:Y:S01]  /*1a8b0*/  ENDCOLLECTIVE ;  /* 0x000000000000791b */ /* 0x003fe20003800000 */
.L_x_634:
[----:B------:R-:W-:Y:S01]  /*1a8c0*/  IMAD.MOV.U32 R12, RZ, RZ, 0x8 ;  /* 0x00000008ff0c7424 */ /* 0x000fe200078e00ff */
[----:B------:R-:W-:-:S05]  /*1a8d0*/  SEL R6, R14, RZ, P3 ;  /* 0x000000ff0e067207 */ /* 0x000fca0001800000 */
[----:B------:R-:W-:-:S04]  /*1a8e0*/  IMAD.IADD R6, R5, 0x1, R6 ;  /* 0x0000000105067824 */ /* 0x000fc800078e0206 */
[----:B------:R-:W-:-:S07]  /*1a8f0*/  IMAD.MOV.U32 R13, RZ, RZ, R6 ;  /* 0x000000ffff0d7224 */ /* 0x000fce00078e0006 */
[----:B------:R-:W-:Y:S05]  /*1a900*/  WARPSYNC.COLLECTIVE R15, `(.L_x_635) ;  /* 0x000000000f087348 */ /* 0x000fea0003c00000 */
[----:B------:R0:W1:Y:S02]  /*1a910*/  SHFL.UP P6, R14, R13, R12, R11 ;  /* 0x0400000c0d0e7389 */ /* 0x00006400000c000b */
[----:B01----:R-:W-:Y:S01]  /*1a920*/  ENDCOLLECTIVE ;  /* 0x000000000000791b */ /* 0x003fe20003800000 */
.L_x_635:
[----:B------:R-:W-:Y:S01]  /*1a930*/  IMAD.MOV.U32 R12, RZ, RZ, 0x10 ;  /* 0x00000010ff0c7424 */ /* 0x000fe200078e00ff */
[----:B------:R-:W-:-:S05]  /*1a940*/  SEL R7, R14, RZ, P4 ;  /* 0x000000ff0e077207 */ /* 0x000fca0002000000 */
[----:B------:R-:W-:-:S04]  /*1a950*/  IMAD.IADD R7, R6, 0x1, R7 ;  /* 0x0000000106077824 */ /* 0x000fc800078e0207 */
[----:B------:R-:W-:-:S07]  /*1a960*/  IMAD.MOV.U32 R13, RZ, RZ, R7 ;  /* 0x000000ffff0d7224 */ /* 0x000fce00078e0007 */
[----:B------:R-:W-:Y:S05]  /*1a970*/  WARPSYNC.COLLECTIVE R15, `(.L_x_636) ;  /* 0x000000000f087348 */ /* 0x000fea0003c00000 */
[----:B------:R0:W1:Y:S02]  /*1a980*/  SHFL.UP P6, R14, R13, R12, R11 ;  /* 0x0400000c0d0e7389 */ /* 0x00006400000c000b */
[----:B01----:R-:W-:Y:S01]  /*1a990*/  ENDCOLLECTIVE ;  /* 0x000000000000791b */ /* 0x003fe20003800000 */
.L_x_636:
[----:B------:R-:W-:Y:S02]  /*1a9a0*/  IMAD.MOV.U32 R12, RZ, RZ, 0x1f ;  /* 0x0000001fff0c7424 */ /* 0x000fe400078e00ff */
[----:B------:R-:W-:Y:S01]  /*1a9b0*/  IMAD.MOV.U32 R11, RZ, RZ, 0x1f ;  /* 0x0000001fff0b7424 */ /* 0x000fe200078e00ff */
[----:B------:R-:W-:-:S04]  /*1a9c0*/  SEL R14, R14, RZ, P5 ;  /* 0x000000ff0e0e7207 */ /* 0x000fc80002800000 */
[----:B------:R-:W-:-:S05]  /*1a9d0*/  IADD3 R3, R7, R14, RZ ;  /* 0x0000000e07037210 */ /* 0x000fca0007ffe0ff */
[----:B------:R-:W-:-:S07]  /*1a9e0*/  IMAD.MOV.U32 R13, RZ, RZ, R3 ;  /* 0x000000ffff0d7224 */ /* 0x000fce00078e0003 */
[----:B------:R-:W-:Y:S05]  /*1a9f0*/  WARPSYNC.COLLECTIVE R15, `(.L_x_637) ;  /* 0x000000000f087348 */ /* 0x000fea0003c00000 */
[----:B------:R0:W1:Y:S02]  /*1aa00*/  SHFL.IDX P6, R14, R13, R12, R11 ;  /* 0x0000000c0d0e7389 */ /* 0x00006400000c000b */
[----:B01----:R-:W-:Y:S01]  /*1aa10*/  ENDCOLLECTIVE ;  /* 0x000000000000791b */ /* 0x003fe20003800000 */
.L_x_637:
[----:B------:R-:W-:Y:S05]  /*1aa20*/  BRA `(.L_x_638) ;  /* 0xffffffdc00a07947 */ /* 0x000fea000383ffff */
.L_x_552:
[----:B------:R-:W-:Y:S01]  /*1aa30*/  BSSY B0, `(.L_x_639) ;  /* 0x0000006000007945 */ /* 0x000fe20003800000 */
[----:B------:R-:W-:Y:S01]  /*1aa40*/  PLOP3.LUT P6, PT, P6, PT, PT, 0x8, 0x0 ;  /* 0x000000000000781c */ /* 0x000fe200037ce170 */
[----:B------:R-:W-:-:S12]  /*1aa50*/  IMAD.MOV.U32 R15, RZ, RZ, -0x1 ;  /* 0xffffffffff0f7424 */ /* 0x000fd800078e00ff */
[----:B0-----:R-:W-:Y:S05]  /*1aa60*/  WARPSYNC.COLLECTIVE R15, `(.L_x_640) ;  /* 0x000000000f087348 */ /* 0x001fea0003c00000 */
[----:B------:R-:W-:Y:S01]  /*1aa70*/  VOTE.ANY R14, PT, P6 ;  /* 0x00000000000e7806 */ /* 0x000fe200030e0100 */
[----:B0-----:R-:W-:Y:S06]  /*1aa80*/  ENDCOLLECTIVE ;  /* 0x000000000000791b */ /* 0x001fec0003800000 */
.L_x_640:
[----:B------:R-:W-:Y:S05]  /*1aa90*/  BSYNC B0 ;  /* 0x0000000000007941 */ /* 0x000fea0003800000 */
.L_x_639:
[----:B------:R-:W-:Y:S02]  /*1aaa0*/  IMAD.MOV.U32 R5, RZ, RZ, R14 ;  /* 0x000000ffff057224 */ /* 0x000fe400078e000e */
[----:B------:R-:W-:Y:S02]  /*1aab0*/  IMAD.MOV.U32 R13, RZ, RZ, R2 ;  /* 0x000000ffff0d7224 */ /* 0x000fe400078e0002 */
[----:B------:R-:W0:Y:S01]  /*1aac0*/  POPC R4, R5 ;  /* 0x0000000500047309 */ /* 0x000e220000000000 */
[----:B------:R-:W-:Y:S02]  /*1aad0*/  IMAD.MOV.U32 R11, RZ, RZ, 0x1f ;  /* 0x0000001fff0b7424 */ /* 0x000fe400078e00ff */
[----:B------:R-:W-:Y:S02]  /*1aae0*/  IMAD.MOV.U32 R15, RZ, RZ, -0x1 ;  /* 0xffffffffff0f7424 */ /* 0x000fe400078e00ff */
[----:B0-----:R-:W-:-:S07]  /*1aaf0*/  IMAD.MOV.U32 R12, RZ, RZ, R4 ;  /* 0x000000ffff0c7224 */ /* 0x001fce00078e0004 */
[----:B------:R-:W-:Y:S05]  /*1ab00*/  WARPSYNC.COLLECTIVE R15, `(.L_x_641) ;  /* 0x000000000f087348 */ /* 0x000fea0003c00000 */
[----:B------:R0:W1:Y:S02]  /*1ab10*/  SHFL.IDX P6, R14, R13, R12, R11 ;  /* 0x0000000c0d0e7389 */ /* 0x00006400000c000b */
[----:B01----:R-:W-:Y:S01]  /*1ab20*/  ENDCOLLECTIVE ;  /* 0x000000000000791b */ /* 0x003fe20003800000 */
.L_x_641:
[----:B------:R-:W-:Y:S01]  /*1ab30*/  MOV R17, R14 ;  /* 0x0000000e00117202 */ /* 0x000fe20000000f00 */
[----:B------:R-:W-:Y:S06]  /*1ab40*/  BRA `(.L_x_642) ;  /* 0xffffffdc00907947 */ /* 0x000fec000383ffff */
.L_x_554:
[----:B------:R-:W-:Y:S01]  /*1ab50*/  BSSY B0, `(.L_x_643) ;  /* 0x0000007000007945 */ /* 0x000fe20003800000 */
[----:B------:R-:W-:Y:S02]  /*1ab60*/  IMAD.MOV.U32 R13, RZ, RZ, R3 ;  /* 0x000000ffff0d7224 */ /* 0x000fe400078e0003 */
[----:B------:R-:W-:Y:S02]  /*1ab70*/  IMAD.MOV.U32 R11, RZ, RZ, 0x1f ;  /* 0x0000001fff0b7424 */ /* 0x000fe400078e00ff */
[----:B------:R-:W-:-:S07]  /*1ab80*/  IMAD.MOV.U32 R15, RZ, RZ, -0x1 ;  /* 0xffffffffff0f7424 */ /* 0x000fce00078e00ff */
[----:B012---:R-:W-:Y:S05]  /*1ab90*/  WARPSYNC.COLLECTIVE R15, `(.L_x_644) ;  /* 0x000000000f087348 */ /* 0x007fea0003c00000 */
[----:B------:R3:W4:Y:S02]  /*1aba0*/  SHFL.IDX P6, R14, R13, R12, R11 ;  /* 0x0000000c0d0e7389 */ /* 0x00072400000c000b */
[----:B01234-:R-:W-:Y:S01]  /*1abb0*/  ENDCOLLECTIVE ;  /* 0x000000000000791b */ /* 0x01ffe20003800000 */
.L_x_644:
[----:B------:R-:W-:Y:S05]  /*1abc0*/  BSYNC B0 ;  /* 0x0000000000007941 */ /* 0x000fea0003800000 */
.L_x_643:
[----:B------:R-:W-:Y:S05]  /*1abd0*/  BRA `(.L_x_553) ;  /* 0xffffffdc00887947 */ /* 0x000fea000383ffff */
.L_x_558:
[----:B0-----:R0:W1:Y:S02]  /*1abe0*/  SYNCS.PHASECHK.TRANS64.TRYWAIT P0, [R9+URZ+0x19c20], R0 ;  /* 0x019c2000090075a7 */ /* 0x001064000800017f */
[----:B-1----:R-:W-:Y:S05]  /*1abf0*/  @!P0 NANOSLEEP.SYNCS 0x989680 ;  /* 0x009896800000895d */ /* 0x002fea0003900000 */
[----:B------:R-:W1:Y:S02]  /*1ac00*/  @!P0 SYNCS.PHASECHK.TRANS64 P0, [R9+URZ+0x19c20], R0 ;  /* 0x019c2000090085a7 */ /* 0x000e64000800007f */
[----:B-1----:R-:W-:Y:S05]  /*1ac10*/  @!P0 BRA `(.L_x_558) ;  /* 0xfffffffc00f08947 */ /* 0x002fea000383ffff */
[----:B------:R-:W-:Y:S05]  /*1ac20*/  BRA `(.L_x_645) ;  /* 0xffffffe000747947 */ /* 0x000fea000383ffff */
.L_x_559:
[----:B------:R-:W1:Y:S01]  /*1ac30*/  S2R R2, SR_TID.X ;  /* 0x0000000000027919 */ /* 0x000e620000002100 */
[----:B------:R-:W-:Y:S01]  /*1ac40*/  BSSY B0, `(.L_x_646) ;  /* 0x000000a000007945 */ /* 0x000fe20003800000 */
[----:B------:R-:W-:Y:S02]  /*1ac50*/  IMAD.MOV.U32 R12, RZ, RZ, RZ ;  /* 0x000000ffff0c7224 */ /* 0x000fe400078e00ff */
[----:B------:R-:W-:Y:S02]  /*1ac60*/  IMAD.MOV.U32 R11, RZ, RZ, 0x1f ;  /* 0x0000001fff0b7424 */ /* 0x000fe400078e00ff */
[----:B------:R-:W-:Y:S01]  /*1ac70*/  IMAD.MOV.U32 R15, RZ, RZ, -0x1 ;  /* 0xffffffffff0f7424 */ /* 0x000fe200078e00ff */
[----:B-1----:R-:W-:-:S04]  /*1ac80*/  SHF.R.U32.HI R2, RZ, 0x5, R2 ;  /* 0x00000005ff027819 */ /* 0x002fc80000011602 */
[----:B------:R-:W-:-:S05]  /*1ac90*/  LOP3.LUT R2, R2, 0x3, RZ, 0xc0, !PT ;  /* 0x0000000302027812 */ /* 0x000fca00078ec0ff */
[----:B------:R-:W-:-:S07]  /*1aca0*/  IMAD.MOV.U32 R13, RZ, RZ, R2 ;  /* 0x000000ffff0d7224 */ /* 0x000fce00078e0002 */
[----:B0-----:R-:W-:Y:S05]  /*1acb0*/  WARPSYNC.COLLECTIVE R15, `(.L_x_647) ;  /* 0x000000000f087348 */ /* 0x001fea0003c00000 */
[----:B------:R1:W2:Y:S02]  /*1acc0*/  SHFL.IDX P6, R14, R13, R12, R11 ;  /* 0x0000000c0d0e7389 */ /* 0x0002a400000c000b */
[----:B012---:R-:W-:Y:S01]  /*1acd0*/  ENDCOLLECTIVE ;  /* 0x000000000000791b */ /* 0x007fe20003800000 */
.L_x_647:
[----:B------:R-:W-:Y:S05]  /*1ace0*/  BSYNC B0 ;  /* 0x0000000000007941 */ /* 0x000fea0003800000 */
.L_x_646:
[----:B------:R-:W-:Y:S05]  /*1acf0*/  BRA `(.L_x_648) ;  /* 0xffffffe0005c7947 */ /* 0x000fea000383ffff */
.L_x_560:
[----:B------:R-:W-:Y:S01]  /*1ad00*/  BSSY B0, `(.L_x_649) ;  /* 0x0000006000007945 */ /* 0x000fe20003800000 */
[----:B------:R-:W-:-:S07]  /*1ad10*/  IMAD.MOV.U32 R15, RZ, RZ, -0x1 ;  /* 0xffffffffff0f7424 */ /* 0x000fce00078e00ff */
[----:B0-----:R-:W-:Y:S05]  /*1ad20*/  WARPSYNC.COLLECTIVE R15, `(.L_x_650) ;  /* 0x000000000f0c7348 */ /* 0x001fea0003c00000 */
[----:B------:R-:W-:Y:S02]  /*1ad30*/  ELECT P6, UR62, PT ;  /* 0x00000000003e782f */ /* 0x000fe400038c0000 */
[----:B------:R-:W-:Y:S01]  /*1ad40*/  MOV R14, UR62 ;  /* 0x0000003e000e7c02 */ /* 0x000fe20008000f00 */
[----:B0-----:R-:W-:Y:S10]  /*1ad50*/  ENDCOLLECTIVE ;  /* 0x000000000000791b */ /* 0x001ff40003800000 */
.L_x_650:
[----:B------:R-:W-:Y:S05]  /*1ad60*/  BSYNC B0 ;  /* 0x0000000000007941 */ /* 0x000fea0003800000 */
.L_x_649:
[----:B------:R-:W-:Y:S05]  /*1ad70*/  BRA `(.L_x_651) ;  /* 0xffffffe000507947 */ /* 0x000fea000383ffff */
.L_x_562:
[----:B0-----:R0:W1:Y:S02]  /*1ad80*/  SYNCS.PHASECHK.TRANS64.TRYWAIT P1, [R7+URZ], R2 ;  /* 0x00000002070075a7 */ /* 0x001064000802017f */
[----:B-1----:R-:W-:Y:S05]  /*1ad90*/  @!P1 NANOSLEEP.SYNCS 0x989680 ;  /* 0x009896800000995d */ /* 0x002fea0003900000 */
[----:B------:R-:W1:Y:S02]  /*1ada0*/  @!P1 SYNCS.PHASECHK.TRANS64 P1, [R7+URZ], R2 ;  /* 0x00000002070095a7 */ /* 0x000e64000802007f */
[----:B-1----:R-:W-:Y:S05]  /*1adb0*/  @!P1 BRA `(.L_x_562) ;  /* 0xfffffffc00f09947 */ /* 0x002fea000383ffff */
[----:B------:R-:W-:Y:S05]  /*1adc0*/  BRA `(.L_x_652) ;  /* 0xffffffe000847947 */ /* 0x000fea000383ffff */
.L_x_563:
[----:B-1----:R1:W2:Y:S02]  /*1add0*/  SYNCS.PHASECHK.TRANS64.TRYWAIT P1, [R3+URZ], R0 ;  /* 0x00000000030075a7 */ /* 0x0022a4000802017f */
[----:B--2---:R-:W-:Y:S05]  /*1ade0*/  @!P1 NANOSLEEP.SYNCS 0x989680 ;  /* 0x009896800000995d */ /* 0x004fea0003900000 */
[----:B------:R-:W2:Y:S02]  /*1adf0*/  @!P1 SYNCS.PHASECHK.TRANS64 P1, [R3+URZ], R0 ;  /* 0x00000000030095a7 */ /* 0x000ea4000802007f */
[----:B--2---:R-:W-:Y:S05]  /*1ae00*/  @!P1 BRA `(.L_x_563) ;  /* 0xfffffffc00f09947 */ /* 0x004fea000383ffff */
[----:B------:R-:W-:Y:S05]  /*1ae10*/  BRA `(.L_x_653) ;  /* 0xffffffe000787947 */ /* 0x000fea000383ffff */
.L_x_565:
[----:B-1----:R1:W2:Y:S02]  /*1ae20*/  SYNCS.PHASECHK.TRANS64.TRYWAIT P1, [R3+URZ+0x19c60], R2 ;  /* 0x019c6002030075a7 */ /* 0x0022a4000802017f */
[----:B--2---:R-:W-:Y:S05]  /*1ae30*/  @!P1 NANOSLEEP.SYNCS 0x989680 ;  /* 0x009896800000995d */ /* 0x004fea0003900000 */
[----:B------:R-:W2:Y:S02]  /*1ae40*/  @!P1 SYNCS.PHASECHK.TRANS64 P1, [R3+URZ+0x19c60], R2 ;  /* 0x019c6002030095a7 */ /* 0x000ea4000802007f */
[----:B--2---:R-:W-:Y:S05]  /*1ae50*/  @!P1 BRA `(.L_x_565) ;  /* 0xfffffffc00f09947 */ /* 0x004fea000383ffff */
[----:B------:R-:W-:Y:S05]  /*1ae60*/  BRA `(.L_x_654) ;  /* 0xffffffe000787947 */ /* 0x000fea000383ffff */
.L_x_567:
[----:B--2---:R2:W3:Y:S02]  /*1ae70*/  SYNCS.PHASECHK.TRANS64.TRYWAIT P1, [R5+URZ+0x19c60], R0 ;  /* 0x019c6000050075a7 */ /* 0x0044e4000802017f */
[----:B---3--:R-:W-:Y:S05]  /*1ae80*/  @!P1 NANOSLEEP.SYNCS 0x989680 ;  /* 0x009896800000995d */ /* 0x008fea0003900000 */
[----:B------:R-:W3:Y:S02]  /*1ae90*/  @!P1 SYNCS.PHASECHK.TRANS64 P1, [R5+URZ+0x19c60], R0 ;  /* 0x019c6000050095a7 */ /* 0x000ee4000802007f */
[----:B---3--:R-:W-:Y:S05]  /*1aea0*/  @!P1 BRA `(.L_x_567) ;  /* 0xfffffffc00f09947 */ /* 0x008fea000383ffff */
[----:B------:R-:W-:Y:S05]  /*1aeb0*/  BRA `(.L_x_655) ;  /* 0xffffffe000787947 */ /* 0x000fea000383ffff */
.L_x_569:
[----:B---3--:R3:W4:Y:S02]  /*1aec0*/  SYNCS.PHASECHK.TRANS64.TRYWAIT P0, [R3+URZ+0x19c80], R2 ;  /* 0x019c8002030075a7 */ /* 0x008724000800017f */
[----:B----4-:R-:W-:Y:S05]  /*1aed0*/  @!P0 NANOSLEEP.SYNCS 0x989680 ;  /* 0x009896800000895d */ /* 0x010fea0003900000 */
[----:B------:R-:W4:Y:S02]  /*1aee0*/  @!P0 SYNCS.PHASECHK.TRANS64 P0, [R3+URZ+0x19c80], R2 ;  /* 0x019c8002030085a7 */ /* 0x000f24000800007f */
[----:B----4-:R-:W-:Y:S05]  /*1aef0*/  @!P0 BRA `(.L_x_569) ;  /* 0xfffffffc00f08947 */ /* 0x010fea000383ffff */
[----:B------:R-:W-:Y:S05]  /*1af00*/  BRA `(.L_x_570) ;  /* 0xffffffe000747947 */ /* 0x000fea000383ffff */
.L_x_656:
        /* <DEDUP_REMOVED lines=15> */
.L_x_2300:


//--------------------- .text._ZN7cutlass13device_kernelIN5flash11enable_sm90INS1_16FlashAttnFwdSm90INS1_25CollectiveMainloopFwdSm90ILi2EN4cute5tupleIJNS5_1CILi1EEES8_S8_EEENS6_IJNS7_ILi192EEENS7_ILi128EEENS7_ILi96EEEEEELi96ENS_12float_e4m3_tEfNS_4arch4Sm90ELb0ELb1ELb1ELb0ELb0ELb0ELb0ELb1ELb1ELb1ELb0ELb0EEENS1_21CollectiveEpilogueFwdINS6_IJSA_SC_SB_EEES9_NS_10bfloat16_tESG_Li384ELb0ELb1ELb0ELb1EEENS1_30DynamicPersistentTileSchedulerILi384ELi128ELb0ELb1ELb1EEEEEEEEEvNT_6ParamsE --------------------------
	.section	.text._ZN7cutlass13device_kernelIN5flash11enable_sm90INS1_16FlashAttnFwdSm90INS1_25CollectiveMainloopFwdSm90ILi2EN4cute5tupleIJNS5_1CILi1EEES8_S8_EEENS6_IJNS7_ILi192EEENS7_ILi128EEENS7_ILi96EEEEEELi96ENS_12float_e4m3_tEfNS_4arch4Sm90ELb0ELb1ELb1ELb0ELb0ELb0ELb0ELb1ELb1ELb1ELb0ELb0EEENS1_21CollectiveEpilogueFwdINS6_IJSA_SC_SB_EEES9_NS_10bfloat16_tESG_Li384ELb0ELb1ELb0ELb1EEENS1_30DynamicPersistentTileSchedulerILi384ELi128ELb0ELb1ELb1EEEEEEEEEvNT_6ParamsE,"ax",@progbits
	.align	128
.text._ZN7cutlass13device_kernelIN5flash11enable_sm90INS1_16FlashAttnFwdSm90INS1_25CollectiveMainloopFwdSm90ILi2EN4cute5tupleIJNS5_1CILi1EEES8_S8_EEENS6_IJNS7_ILi192EEENS7_ILi128EEENS7_ILi96EEEEEELi96ENS_12float_e4m3_tEfNS_4arch4Sm90ELb0ELb1ELb1ELb0ELb0ELb0ELb0ELb1ELb1ELb1ELb0ELb0EEENS1_21CollectiveEpilogueFwdINS6_IJSA_SC_SB_EEES9_NS_10bfloat16_tESG_Li384ELb0ELb1ELb0ELb1EEENS1_30DynamicPersistentTileSchedulerILi384ELi128ELb0ELb1ELb1EEEEEEEEEvNT_6ParamsE:
        .type           _ZN7cutlass13device_kernelIN5flash11enable_sm90INS1_16FlashAttnFwdSm90INS1_25CollectiveMainloopFwdSm90ILi2EN4cute5tupleIJNS5_1CILi1EEES8_S8_EEENS6_IJNS7_ILi192EEENS7_ILi128EEENS7_ILi96EEEEEELi96ENS_12float_e4m3_tEfNS_4arch4Sm90ELb0ELb1ELb1ELb0ELb0ELb0ELb0ELb1ELb1ELb1ELb0ELb0EEENS1_21CollectiveEpilogueFwdINS6_IJSA_SC_SB_EEES9_NS_10bfloat16_tESG_Li384ELb0ELb1ELb0ELb1EEENS1_30DynamicPersistentTileSchedulerILi384ELi128ELb0ELb1ELb1EEEEEEEEEvNT_6ParamsE,@function
        .size           _ZN7cutlass13device_kernelIN5flash11enable_sm90INS1_16FlashAttnFwdSm90INS1_25CollectiveMainloopFwdSm90ILi2EN4cute5tupleIJNS5_1CILi1EEES8_S8_EEENS6_IJNS7_ILi192EEENS7_ILi128EEENS7_ILi96EEEEEELi96ENS_12float_e4m3_tEfNS_4arch4Sm90ELb0ELb1ELb1ELb0ELb0ELb0ELb0ELb1ELb1ELb1ELb0ELb0EEENS1_21CollectiveEpilogueFwdINS6_IJSA_SC_SB_EEES9_NS_10bfloat16_tESG_Li384ELb0ELb1ELb0ELb1EEENS1_30DynamicPersistentTileSchedulerILi384ELi128ELb0ELb1ELb1EEEEEEEEEvNT_6ParamsE,(.L_x_2301 - _ZN7cutlass13device_kernelIN5flash11enable_sm90INS1_16FlashAttnFwdSm90INS1_25CollectiveMainloopFwdSm90ILi2EN4cute5tupleIJNS5_1CILi1EEES8_S8_EEENS6_IJNS7_ILi192EEENS7_ILi128EEENS7_ILi96EEEEEELi96ENS_12float_e4m3_tEfNS_4arch4Sm90ELb0ELb1ELb1ELb0ELb0ELb0ELb0ELb1ELb1ELb1ELb0ELb0EEENS1_21CollectiveEpilogueFwdINS6_IJSA_SC_SB_EEES9_NS_10bfloat16_tESG_Li384ELb0ELb1ELb0ELb1EEENS1_30DynamicPersistentTileSchedulerILi384ELi128ELb0ELb1ELb1EEEEEEEEEvNT_6ParamsE)
        .other          _ZN7cutlass13device_kernelIN5flash11enable_sm90INS1_16FlashAttnFwdSm90INS1_25CollectiveMainloopFwdSm90ILi2EN4cute5tupleIJNS5_1CILi1EEES8_S8_EEENS6_IJNS7_ILi192EEENS7_ILi128EEENS7_ILi96EEEEEELi96ENS_12float_e4m3_tEfNS_4arch4Sm90ELb0ELb1ELb1ELb0ELb0ELb0ELb0ELb1ELb1ELb1ELb0ELb0EEENS1_21CollectiveEpilogueFwdINS6_IJSA_SC_SB_EEES9_NS_10bfloat16_tESG_Li384ELb0ELb1ELb0ELb1EEENS1_30DynamicPersistentTileSchedulerILi384ELi128ELb0ELb1ELb1EEEEEEEEEvNT_6ParamsE,@"STO_CUDA_ENTRY STV_DEFAULT"
_ZN7cutlass13device_kernelIN5flash11enable_sm90INS1_16FlashAttnFwdSm90INS1_25CollectiveMainloopFwdSm90ILi2EN4cute5tupleIJNS5_1CILi1EEES8_S8_EEENS6_IJNS7_ILi192EEENS7_ILi128EEENS7_ILi96EEEEEELi96ENS_12float_e4m3_tEfNS_4arch4Sm90ELb0ELb1ELb1ELb0ELb0ELb0ELb0ELb1ELb1ELb1ELb0ELb0EEENS1_21CollectiveEpilogueFwdINS6_IJSA_SC_SB_EEES9_NS_10bfloat16_tESG_Li384ELb0ELb1ELb0ELb1EEENS1_30DynamicPersistentTileSchedulerILi384ELi128ELb0ELb1ELb1EEEEEEEEEvNT_6ParamsE:
        /* <DEDUP_REMOVED lines=18> */
.L_x_658:
[----:B------:R-:W-:Y:S05]  /*0120*/  BSYNC B0 ;  /* 0x0000000000007941 */ /* 0x000fea0003800000 */
.L_x_657:
        /* <DEDUP_REMOVED lines=41> */
.L_x_659:
        /* <DEDUP_REMOVED lines=22> */
.L_x_660:
        /* <DEDUP_REMOVED lines=18> */
.L_x_661:
        /* <DEDUP_REMOVED lines=22> */
.L_x_662:
        /* <DEDUP_REMOVED lines=22> */
.L_x_663:
[----:B------:R-:W-:Y:S01]  /*0900*/  PLOP3.LUT P0, PT, PT, PT, UP0, 0x80, 0x0 ;  /* 0x000000000000781c */ /* 0x000fe20003f0f008 */
[----:B------:R-:W-:Y:S01]  /*0910*/  UMOV UR42, 0x1 ;  /* 0x00000001002a7882 */ /* 0x000fe20000000000 */
[----:B------:R-:W-:Y:S01]  /*0920*/  NOP ;  /* 0x0000000000007918 */ /* 0x000fe20000000000 */
[----:B------:R-:W-:Y:S01]  /*0930*/  USEL UR42, UR42, 0x2, !UP0 ;  /* 0x000000022a2a7887 */ /* 0x000fe2000c000000 */
[----:B------:R-:W-:Y:S01]  /*0940*/  ULDC.64 UR46, c[0x0][0x208] ;  /* 0x00008200002e7ab9 */ /* 0x000fe20000000a00 */
[----:B012-4-:R-:W-:Y:S08]  /*0950*/  BAR.SYNC.DEFER_BLOCKING 0x0 ;  /* 0x0000000000007b1d */ /* 0x017ff00000010000 */
[----:B------:R-:W-:Y:S05]  /*0960*/  @!P0 BRA `(.L_x_664) ;  /* 0x0000010000ac8947 */ /* 0x000fea0003800000 */
.L_x_665:
[----:B------:R-:W-:-:S08]  /*0970*/  NOP ;  /* 0x0000000000007918 */ /* 0x000fd00000000000 */
[----:B------:R-:W0:Y:S02]  /*0980*/  USETMAXREG.TRY_ALLOC.CTAPOOL UP0, 0xa0 ;  /* 0x000000a0000079c8 */ /* 0x000e240008000600 */
[----:B0-----:R-:W-:-:S13]  /*0990*/  PLOP3.LUT P0, PT, PT, PT, UP0, 0x80, 0x0 ;  /* 0x000000000000781c */ /* 0x001fda0003f0f008 */
[----:B------:R-:W-:Y:S05]  /*09a0*/  @!P0 BRA `(.L_x_665) ;  /* 0xfffffffc00f08947 */ /* 0x000fea000383ffff */
[----:B------:R-:W0:Y:S08]  /*09b0*/  S2UR UR4, SR_CTAID.X ;  /* 0x00000000000479c3 */ /* 0x000e300000002500 */
[----:B------:R-:W-:Y:S08]  /*09c0*/  BAR.ARV 0x4, 0x200 ;  /* 0x0108000000007b1d */ /* 0x000ff00000002000 */
[----:B------:R-:W0:Y:S08]  /*09d0*/  LDC R0, c[0x0][0xc38] ;  /* 0x00030e00ff007b82 */ /* 0x000e300000000800 */
[----:B------:R-:W-:Y:S06]  /*09e0*/  BAR.ARV 0x8, 0x200 ;  /* 0x0208000000007b1d */ /* 0x000fec0000002000 */
        /* <DEDUP_REMOVED lines=10> */
[CC--:B------:R-:W-:Y:S02]  /*0a90*/  LEA.HI R2, R0.reuse, R10.reuse, RZ, 0x4 ;  /* 0x0000000a00027211 */ /* 0x0c0fe400078f20ff */
        /* <DEDUP_REMOVED lines=37> */
[----:B------:R-:W-:Y:S01]  /*0cf0*/  IMAD R156, R4, 0x40, R7 ;  /* 0x00000040049c7824 */ /* 0x000fe200078e0207 */
[----:B------:R-:W-:Y:S01]  /*0d00*/  SHF.R.S32.HI R2, RZ, 0x1f, R22 ;  /* 0x0000001fff027819 */ /* 0x000fe20000011416 */
[----:B------:R-:W-:Y:S01]  /*0d10*/  IMAD.IADD R3, R152, 0x1, -R3 ;  /* 0x0000000198037824 */ /* 0x000fe200078e0a03 */
[----:B------:R-:W-:Y:S01]  /*0d20*/  SHF.R.S32.HI R0, RZ, 0x1f, R23 ;  /* 0x0000001fff007819 */ /* 0x000fe20000011417 */
[----:B------:R-:W-:Y:S02]  /*0d30*/  IMAD.IADD R16, R154, 0x1, -R5 ;  /* 0x000000019a107824 */ /* 0x000fe400078e0a05 */
[----:B------:R-:W-:-:S07]  /*0d40*/  IMAD R17, R3, 0x8, R156 ;  /* 0x0000000803117824 */ /* 0x000fce00078e029c */
.L_x_758:
[----:B------:R-:W-:Y:S01]  /*0d50*/  ULDC UR5, c[0x0][0xc60] ;  /* 0x0003180000057ab9 */ /* 0x000fe20000000800 */
[----:B------:R-:W-:Y:S01]  /*0d60*/  UMOV UR8, UR4 ;  /* 0x0000000400087c82 */ /* 0x000fe20008000000 */
[----:B------:R-:W-:-:S11]  /*0d70*/  UISETP.NE.AND UP0, UPT, UR5, 0x1, UPT ;  /* 0x000000010500788c */ /* 0x000fd6000bf05270 */
[----:B------:R-:W-:Y:S01]  /*0d80*/  @UP0 ULDC UR6, c[0x0][0xc64] ;  /* 0x0003190000060ab9 */ /* 0x000fe20000000800 */
[----:B------:R-:W-:Y:S01]  /*0d90*/  @UP0 ULDC UR9, c[0x0][0xc68] ;  /* 0x00031a0000090ab9 */ /* 0x000fe20000000800 */
[----:B------:R-:W-:-:S04]  /*0da0*/  UIMAD.WIDE.U32 UR6, UR4, UR6, URZ ;  /* 0x00000006040672a5 */ /* 0x000fc8000f8e003f */
[----:B------:R-:W-:-:S03]  /*0db0*/  @UP0 USHF.R.U32.HI UR8, URZ, UR9, UR7 ;  /* 0x000000093f080299 */ /* 0x000fc60008011607 */
[----:B------:R-:W-:Y:S02]  /*0dc0*/  ULDC UR6, c[0x0][0xc78] ;  /* 0x00031e0000067ab9 */ /* 0x000fe40000000800 */
[----:B------:R-:W-:Y:S02]  /*0dd0*/  UISETP.GE.AND UP0, UPT, UR8, UR6, UPT ;  /* 0x000000060800728c */ /* 0x000fe4000bf06270 */
[----:B------:R-:W-:-:S04]  /*0de0*/  UIADD3 UR6, -UR8, URZ, URZ ;  /* 0x0000003f08067290 */ /* 0x000fc8000fffe13f */
[----:B------:R-:W-:Y:S01]  /*0df0*/  PLOP3.LUT P0, PT, PT, PT, UP0, 0x80, 0x0 ;  /* 0x000000000000781c */ /* 0x000fe20003f0f008 */
[----:B------:R-:W-:-:S12]  /*0e00*/  UIMAD UR9, UR5, UR6, UR4 ;  /* 0x00000006050972a4 */ /* 0x000fd8000f8e0204 */
[----:B01234-:R-:W-:Y:S05]  /*0e10*/  @!P0 BRA `(.L_x_666) ;  /* 0x0000000000208947 */ /* 0x01ffea0003800000 */
[----:B------:R-:W-:Y:S01]  /*0e20*/  ULDC UR7, c[0x0][0xc6c] ;  /* 0x00031b0000077ab9 */ /* 0x000fe20000000800 */
[----:B------:R-:W-:Y:S01]  /*0e30*/  UMOV UR6, UR9 ;  /* 0x0000000900067c82 */ /* 0x000fe20008000000 */
[----:B------:R-:W-:-:S11]  /*0e40*/  UISETP.NE.AND UP0, UPT, UR7, 0x1, UPT ;  /* 0x000000010700788c */ /* 0x000fd6000bf05270 */
[----:B------:R-:W-:Y:S02]  /*0e50*/  @UP0 ULDC.64 UR10, c[0x0][0xc70] ;  /* 0x00031c00000a0ab9 */ /* 0x000fe40000000a00 */
[----:B------:R-:W-:-:S04]  /*0e60*/  UIMAD.WIDE.U32 UR4, UR9, UR10, URZ ;  /* 0x0000000a090472a5 */ /* 0x000fc8000f8e003f */
[----:B------:R-:W-:-:S04]  /*0e70*/  @UP0 USHF.R.U32.HI UR6, URZ, UR11, UR5 ;  /* 0x0000000b3f060299 */ /* 0x000fc80008011605 */
[----:B------:R-:W-:Y:S01]  /*0e80*/  UIMAD UR4, UR6, UR7, URZ ;  /* 0x00000007060472a4 */ /* 0x000fe2000f8e023f */
[----:B------:R-:W-:Y:S11]  /*0e90*/  BRA `(.L_x_667) ;  /* 0x00000000001c7947 */ /* 0x000ff60003800000 */
.L_x_666:
[----:B------:R-:W-:Y:S01]  /*0ea0*/  ULDC UR7, c[0x0][0xc54] ;  /* 0x0003150000077ab9 */ /* 0x000fe20000000800 */
[----:B------:R-:W-:Y:S01]  /*0eb0*/  UMOV UR6, UR9 ;  /* 0x0000000900067c82 */ /* 0x000fe20008000000 */
[----:B------:R-:W-:-:S11]  /*0ec0*/  UISETP.NE.AND UP0, UPT, UR7, 0x1, UPT ;  /* 0x000000010700788c */ /* 0x000fd6000bf05270 */
[----:B------:R-:W-:Y:S02]  /*0ed0*/  @UP0 ULDC.64 UR10, c[0x0][0xc58] ;  /* 0x00031600000a0ab9 */ /* 0x000fe40000000a00 */
[----:B------:R-:W-:-:S04]  /*0ee0*/  UIMAD.WIDE.U32 UR4, UR9, UR10, URZ ;  /* 0x0000000a090472a5 */ /* 0x000fc8000f8e003f */
[----:B------:R-:W-:-:S04]  /*0ef0*/  @UP0 USHF.R.U32.HI UR6, URZ, UR11, UR5 ;  /* 0x0000000b3f060299 */ /* 0x000fc80008011605 */
[----:B------:R-:W-:-:S12]  /*0f00*/  UIMAD UR4, UR6, UR7, URZ ;  /* 0x00000007060472a4 */ /* 0x000fd8000f8e023f */
.L_x_667:
[----:B------:R-:W-:Y:S01]  /*0f10*/  ULOP3.LUT UR6, URZ, UR6, URZ, 0x33, !UPT ;  /* 0x000000063f067292 */ /* 0x000fe2000f8e333f */
[----:B------:R-:W-:Y:S01]  /*0f20*/  ULDC UR7, c[0x0][0x448] ;  /* 0x0001120000077ab9 */ /* 0x000fe20000000800 */
[----:B------:R-:W-:Y:S01]  /*0f30*/  ULDC UR5, c[0x0][0xc3c] ;  /* 0x00030f0000057ab9 */ /* 0x000fe20000000800 */
[----:B------:R-:W-:Y:S02]  /*0f40*/  UISETP.NE.AND UP1, UPT, UR7, 0x1, UPT ;  /* 0x000000010700788c */ /* 0x000fe4000bf25270 */
[----:B------:R-:W-:Y:S01]  /*0f50*/  UIADD3 UR6, UR6, UR5, URZ ;  /* 0x0000000506067290 */ /* 0x000fe2000fffe03f */
[----:B------:R-:W-:Y:S01]  /*0f60*/  ULDC.64 UR10, c[0x0][0x418] ;  /* 0x00010600000a7ab9 */ /* 0x000fe20000000a00 */
[----:B------:R-:W-:Y:S01]  /*0f70*/  UIADD3 UR4, UR9, -UR4, URZ ;  /* 0x8000000409047290 */ /* 0x000fe2000fffe03f */
[----:B------:R-:W-:Y:S01]  /*0f80*/  ULDC UR41, c[0x0][0xc48] ;  /* 0x0003120000297ab9 */ /* 0x000fe20000000800 */
[----:B------:R-:W-:Y:S02]  /*0f90*/  UISETP.NE.U32.AND UP0, UPT, UR10, URZ, UPT ;  /* 0x0000003f0a00728c */ /* 0x000fe4000bf05070 */
[----:B------:R-:W-:-:S02]  /*0fa0*/  UIMAD UR38, UR6, 0xc0, URZ ;  /* 0x000000c0062678a4 */ /* 0x000fc4000f8e023f */
[----:B------:R-:W-:Y:S01]  /*0fb0*/  UISETP.NE.AND UP2, UPT, UR41, 0x1, UPT ;  /* 0x000000012900788c */ /* 0x000fe2000bf45270 */
[----:B------:R-:W-:Y:S01]  /*0fc0*/  ULDC UR13, c[0x0][0xc54] ;  /* 0x00031500000d7ab9 */ /* 0x000fe20000000800 */
[----:B------:R-:W-:Y:S02]  /*0fd0*/  UISETP.NE.AND.EX UP0, UPT, UR11, URZ, UPT, UP0 ;  /* 0x0000003f0b00728c */ /* 0x000fe4000bf05300 */
[----:B------:R-:W-:Y:S02]  /*0fe0*/  UIADD3 UR10, UR38, 0xbf, URZ ;  /* 0x000000bf260a7890 */ /* 0x000fe4000fffe03f */
[----:B------:R-:W-:Y:S01]  /*0ff0*/  UIMAD UR13, UR8, UR13, UR4 ;  /* 0x0000000d080d72a4 */ /* 0x000fe2000f8e0204 */
[----:B------:R-:W-:Y:S01]  /*1000*/  ULDC UR40, c[0x0][0x424] ;  /* 0x0001090000287ab9 */ /* 0x000fe20000000800 */
[----:B------:R-:W-:Y:S01]  /*1010*/  ULDC UR50, c[0x0][0x288] ;  /* 0x0000a20000327ab9 */ /* 0x000fe20000000800 */
[----:B------:R-:W-:Y:S01]  /*1020*/  ULDC.64 UR4, c[0x0][0x9e0] ;  /* 0x0002780000047ab9 */ /* 0x000fe20000000a00 */
[----:B------:R-:W-:Y:S01]  /*1030*/  @UP1 ULDC UR8, c[0x0][0x44c] ;  /* 0x0001130000081ab9 */ /* 0x000fe20000000800 */
[----:B------:R-:W-:-:S02]  /*1040*/  UIADD3 UR11, -UR50, 0x1, URZ ;  /* 0x00000001320b7890 */ /* 0x000fc4000fffe13f */
[----:B------:R-:W-:Y:S02]  /*1050*/  UISETP.GE.AND UP3, UPT, UR5, 0x1, UPT ;  /* 0x000000010500788c */ /* 0x000fe4000bf66270 */
[----:B------:R-:W-:Y:S02]  /*1060*/  USEL UR40, UR40, 0x1, UP0 ;  /* 0x0000000128287887 */ /* 0x000fe40008000000 */
[----:B------:R-:W-:Y:S01]  /*1070*/  UIMAD.WIDE.U32 UR8, UR10, UR8, URZ ;  /* 0x000000080a0872a5 */ /* 0x000fe2000f8e003f */
[----:B------:R-:W-:Y:S01]  /*1080*/  ULDC UR12, c[0x0][0x2f0] ;  /* 0x0000bc00000c7ab9 */ /* 0x000fe20000000800 */
[----:B------:R-:W-:Y:S01]  /*1090*/  @UP1 ULDC UR15, c[0x0][0x450] ;  /* 0x00011400000f1ab9 */ /* 0x000fe20000000800 */
[----:B------:R-:W-:Y:S01]  /*10a0*/  @UP2 ULDC UR6, c[0x0][0xc4c] ;  /* 0x0003130000062ab9 */ /* 0x000fe20000000800 */
[----:B------:R-:W-:Y:S01]  /*10b0*/  UIMAD UR11, UR40, UR12, UR11 ;  /* 0x0000000c280b72a4 */ /* 0x000fe2000f8e020b */
[----:B------:R-:W-:Y:S01]  /*10c0*/  PLOP3.LUT P1, PT, PT, PT, UP3, 0x80, 0x0 ;  /* 0x000000000000781c */ /* 0x000fe20003f2f038 */
[----:B------:R-:W-:-:S02]  /*10d0*/  @UP1 USHF.R.U32.HI UR10, URZ, UR15, UR9 ;  /* 0x0000000f3f0a1299 */ /* 0x000fc40008011609 */
[----:B------:R-:W-:Y:S01]  /*10e0*/  UIMAD.WIDE.U32 UR6, UR13, UR6, URZ ;  /* 0x000000060d0672a5 */ /* 0x000fe2000f8e003f */
[----:B------:R-:W-:Y:S01]  /*10f0*/  @UP2 ULDC UR14, c[0x0][0xc50] ;  /* 0x00031400000e2ab9 */ /* 0x000fe20000000800 */
[----:B------:R-:W-:Y:S01]  /*1100*/  UIADD3 UR10, UR11, UR10, URZ ;  /* 0x0000000a0b0a7290 */ /* 0x000fe2000fffe03f */
[----:B------:R-:W-:Y:S01]  /*1110*/  UMOV UR39, UR13 ;  /* 0x0000000d00277c82 */ /* 0x000fe20008000000 */
[----:B------:R-:W-:Y:S02]  /*1120*/  @UP2 USHF.R.U32.HI UR39, URZ, UR14, UR7 ;  /* 0x0000000e3f272299 */ /* 0x000fe40008011607 */
[----:B------:R-:W-:Y:S02]  /*1130*/  UIADD3 UR4, UR10, UR4, URZ ;  /* 0x000000040a047290 */ /* 0x000fe4000fffe03f */
[----:B------:R-:W-:-:S04]  /*1140*/  UIADD3 UR6, -UR39, URZ, URZ ;  /* 0x0000003f27067290 */ /* 0x000fc8000fffe13f */
[----:B------:R-:W-:Y:S01]  /*1150*/  UIMAD UR41, UR41, UR6, UR13 ;  /* 0x00000006292972a4 */ /* 0x000fe2000f8e020d */
[----:B------:R-:W-:Y:S01]  /*1160*/  IMAD.U32 R0, RZ, RZ, UR4 ;  /* 0x00000004ff007e24 */ /* 0x000fe2000f8e00ff */
[----:B------:R-:W-:Y:S10]  /*1170*/  @!P1 BRA `(.L_x_668) ;  /* 0x0000000000409947 */ /* 0x000ff40003800000 */
[----:B------:R-:W-:Y:S01]  /*1180*/  ISETP.LT.AND P0, PT, RZ, UR10, PT ;  /* 0x0000000aff007c0c */ /* 0x000fe2000bf01270 */
[----:B------:R-:W-:-:S12]  /*1190*/  UIADD3 UR4, UR10, -0x1, URZ ;  /* 0xffffffff0a047890 */ /* 0x000fd8000fffe03f */
[----:B------:R-:W-:Y:S05]  /*11a0*/  @P0 BRA `(.L_x_669) ;  /* 0x00000000001c0947 */ /* 0x000fea0003800000 */
[----:B------:R-:W-:Y:S02]  /*11b0*/  UISETP.NE.AND UP0, UPT, UR5, 0x1, UPT ;  /* 0x000000010500788c */ /* 0x000fe4000bf05270 */
[----:B------:R-:W-:-:S09]  /*11c0*/  UIADD3 UR4, -UR10, URZ, URZ ;  /* 0x0000003f0a047290 */ /* 0x000fd2000fffe13f */
[----:B------:R-:W-:Y:S02]  /*11d0*/  @UP0 ULDC.64 UR8, c[0x0][0x9e8] ;  /* 0x00027a0000080ab9 */ /* 0x000fe40000000a00 */
[----:B------:R-:W-:-:S04]  /*11e0*/  UIMAD.WIDE.U32 UR6, UR4, UR8, URZ ;  /* 0x00000008040672a5 */ /* 0x000fc8000f8e003f */
[----:B------:R-:W-:-:S04]  /*11f0*/  @UP0 USHF.R.U32.HI UR4, URZ, UR9, UR7 ;  /* 0x000000093f040299 */ /* 0x000fc80008011607 */
[----:B------:R-:W-:Y:S01]  /*1200*/  ULOP3.LUT UR4, URZ, UR4, URZ, 0x33, !UPT ;  /* 0x000000043f047292 */ /* 0x000fe2000f8e333f */
[----:B------:R-:W-:Y:S11]  /*1210*/  BRA `(.L_x_670) ;  /* 0x0000000000107947 */ /* 0x000ff60003800000 */
.L_x_669:
[----:B------:R-:W-:-:S11]  /*1220*/  UISETP.NE.AND UP0, UPT, UR5, 0x1, UPT ;  /* 0x000000010500788c */ /* 0x000fd6000bf05270 */
[----:B------:R-:W-:Y:S02]  /*1230*/  @UP0 ULDC.64 UR8, c[0x0][0x9e8] ;  /* 0x00027a0000080ab9 */ /* 0x000fe40000000a00 */
[----:B------:R-:W-:-:S04]  /*1240*/  UIMAD.WIDE.U32 UR6, UR4, UR8, URZ ;  /* 0x00000008040672a5 */ /* 0x000fc8000f8e003f */
[----:B------:R-:W-:-:S12]  /*1250*/  @UP0 USHF.R.U32.HI UR4, URZ, UR9, UR7 ;  /* 0x000000093f040299 */ /* 0x000fd80008011607 */
.L_x_670:
[----:B------:R-:W-:-:S06]  /*1260*/  UIMAD UR4, UR4, UR5, UR5 ;  /* 0x00000005040472a4 */ /* 0x000fcc000f8e0205 */
[----:B------:R-:W-:-:S07]  /*1270*/  VIMNMX R0, R0, UR4, PT ;  /* 0x0000000400007c48 */ /* 0x000fce000bfe0100 */
.L_x_668:
[----:B------:R-:W-:Y:S01]  /*1280*/  UIMAD UR4, UR40, UR12, 0x7f ;  /* 0x0000007f280474a4 */ /* 0x000fe2000f8e020c */
[----:B------:R-:W-:Y:S01]  /*1290*/  VIADD R0, R0, 0x7f ;  /* 0x0000007f00007836 */ /* 0x000fe20000000000 */
[----:B------:R-:W-:Y:S01]  /*12a0*/  @UP1 ULDC UR6, c[0x0][0x44c] ;  /* 0x0001130000061ab9 */ /* 0x000fe20000000800 */
[----:B------:R-:W-:Y:S01]  /*12b0*/  @UP1 ULDC UR10, c[0x0][0x450] ;  /* 0x00011400000a1ab9 */ /* 0x000fe20000000800 */
[----:B------:R-:W-:Y:S02]  /*12c0*/  USHF.R.S32.HI UR8, URZ, 0x1f, UR4 ;  /* 0x0000001f3f087899 */ /* 0x000fe40008011404 */
[----:B------:R-:W-:Y:S01]  /*12d0*/  UIMAD.WIDE.U32 UR6, UR38, UR6, URZ ;  /* 0x00000006260672a5 */ /* 0x000fe2000f8e003f */
[----:B------:R-:W-:Y:S01]  /*12e0*/  SHF.R.S32.HI R3, RZ, 0x1f, R0 ;  /* 0x0000001fff037819 */ /* 0x000fe20000011400 */
[----:B------:R-:W-:Y:S01]  /*12f0*/  UMOV UR9, UR38 ;  /* 0x0000002600097c82 */ /* 0x000fe20008000000 */
[----:B------:R-:W-:Y:S02]  /*1300*/  ULEA.HI UR8, UR8, UR4, URZ, 0x7 ;  /* 0x0000000408087291 */ /* 0x000fe4000f8f383f */
[----:B------:R-:W-:Y:S01]  /*1310*/  @UP1 USHF.R.U32.HI UR9, URZ, UR10, UR7 ;  /* 0x0000000a3f091299 */ /* 0x000fe20008011607 */
[----:B------:R-:W-:Y:S01]  /*1320*/  LEA.HI R3, R3, R0, RZ, 0x7 ;  /* 0x0000000003037211 */ /* 0x000fe200078f38ff */
[----:B------:R-:W-:-:S02]  /*1330*/  UIMAD UR50, UR40, UR12, -UR50 ;  /* 0x0000000c283272a4 */ /* 0x000fc4000f8e0a32 */
[----:B------:R-:W-:Y:S01]  /*1340*/  USHF.R.S32.HI UR8, URZ, 0x7, UR8 ;  /* 0x000000073f087899 */ /* 0x000fe20008011408 */
[----:B------:R-:W-:Y:S01]  /*1350*/  SHF.R.S32.HI R3, RZ, 0x7, R3 ;  /* 0x00000007ff037819 */ /* 0x000fe20000011403 */
[----:B------:R-:W-:-:S03]  /*1360*/  UIADD3 UR4, UR50, UR9, URZ ;  /* 0x0000000932047290 */ /* 0x000fc6000fffe03f */
[----:B------:R-:W-:Y:S01]  /*1370*/  ULDC UR9, c[0x0][0x9dc] ;  /* 0x0002770000097ab9 */ /* 0x000fe20000000800 */
[----:B------:R-:W-:Y:S01]  /*1380*/  VIMNMX R88, R3, UR8, PT ;  /* 0x0000000803587c48 */ /* 0x000fe2000bfe0100 */
[----:B------:R-:W-:Y:S01]  /*1390*/  UIADD3 UR9, UR4, -UR9, URZ ;  /* 0x8000000904097290 */ /* 0x000fe2000fffe03f */
[----:B------:R-:W-:Y:S11]  /*13a0*/  @!P1 BRA `(.L_x_671) ;  /* 0x0000000000449947 */ /* 0x000ff60003800000 */
[----:B------:R-:W-:-:S06]  /*13b0*/  UISETP.GT.AND UP0, UPT, UR4, -0x1, UPT ;  /* 0xffffffff0400788c */ /* 0x000fcc000bf04270 */
[----:B------:R-:W-:-:S13]  /*13c0*/  PLOP3.LUT P0, PT, PT, PT, UP0, 0x80, 0x0 ;  /* 0x000000000000781c */ /* 0x000fda0003f0f008 */
[----:B------:R-:W-:Y:S05]  /*13d0*/  @P0 BRA `(.L_x_672) ;  /* 0x00000000001c0947 */ /* 0x000fea0003800000 */
[----:B------:R-:W-:Y:S02]  /*13e0*/  UISETP.NE.AND UP0, UPT, UR5, 0x1, UPT ;  /* 0x000000010500788c */ /* 0x000fe4000bf05270 */
[----:B------:R-:W-:-:S09]  /*13f0*/  ULOP3.LUT UR4, URZ, UR4, URZ, 0x33, !UPT ;  /* 0x000000043f047292 */ /* 0x000fd2000f8e333f */
[----:B------:R-:W-:Y:S02]  /*1400*/  @UP0 ULDC.64 UR10, c[0x0][0x9e8] ;  /* 0x00027a00000a0ab9 */ /* 0x000fe40000000a00 */
[----:B------:R-:W-:-:S04]  /*1410*/  UIMAD.WIDE.U32 UR6, UR4, UR10, URZ ;  /* 0x0000000a040672a5 */ /* 0x000fc8000f8e003f */
[----:B------:R-:W-:-:S04]  /*1420*/  @UP0 USHF.R.U32.HI UR4, URZ, UR11, UR7 ;  /* 0x0000000b3f040299 */ /* 0x000fc80008011607 */
[----:B------:R-:W-:Y:S01]  /*1430*/  ULOP3.LUT UR4, URZ, UR4, URZ, 0x33, !UPT ;  /* 0x000000043f047292 */ /* 0x000fe2000f8e333f */
[----:B------:R-:W-:Y:S11]  /*1440*/  BRA `(.L_x_673) ;  /* 0x0000000000107947 */ /* 0x000ff60003800000 */
.L_x_672:
[----:B------:R-:W-:-:S11]  /*1450*/  UISETP.NE.AND UP0, UPT, UR5, 0x1, UPT ;  /* 0x000000010500788c */ /* 0x000fd6000bf05270 */
[----:B------:R-:W-:Y:S02]  /*1460*/  @UP0 ULDC.64 UR10, c[0x0][0x9e8] ;  /* 0x00027a00000a0ab9 */ /* 0x000fe40000000a00 */
[----:B------:R-:W-:-:S04]  /*1470*/  UIMAD.WIDE.U32 UR6, UR4, UR10, URZ ;  /* 0x0000000a040672a5 */ /* 0x000fc8000f8e003f */
[----:B------:R-:W-:-:S12]  /*1480*/  @UP0 USHF.R.U32.HI UR4, URZ, UR11, UR7 ;  /* 0x0000000b3f040299 */ /* 0x000fd80008011607 */
.L_x_673:
[----:B------:R-:W-:-:S04]  /*1490*/  UIMAD UR4, UR4, UR5, URZ ;  /* 0x00000005040472a4 */ /* 0x000fc8000f8e023f */
[----:B------:R-:W-:-:S04]  /*14a0*/  UISETP.LT.AND UP0, UPT, UR9, UR4, UPT ;  /* 0x000000040900728c */ /* 0x000fc8000bf01270 */
[----:B------:R-:W-:-:S12]  /*14b0*/  USEL UR9, UR9, UR4, !UP0 ;  /* 0x0000000409097287 */ /* 0x000fd8000c000000 */
.L_x_671:
[----:B------:R-:W-:Y:S01]  /*14c0*/  USHF.R.S32.HI UR4, URZ, 0x1f, UR9 ;  /* 0x0000001f3f047899 */ /* 0x000fe20008011409 */
[----:B------:R-:W-:Y:S01]  /*14d0*/  PLOP3.LUT P0, PT, PT, PT, PT, 0x80, 0x0 ;  /* 0x000000000000781c */ /* 0x000fe20003f0f070 */
[----:B------:R-:W-:Y:S01]  /*14e0*/  IMAD.MOV.U32 R2, RZ, RZ, RZ ;  /* 0x000000ffff027224 */ /* 0x000fe200078e00ff */
[----:B------:R-:W-:Y:S01]  /*14f0*/  CS2R R134, SRZ ;  /* 0x0000000000867805 */ /* 0x000fe2000001ff00 */
[----:B------:R-:W-:Y:S01]  /*1500*/  ULEA.HI UR4, UR4, UR9, URZ, 0x7 ;  /* 0x0000000904047291 */ /* 0x000fe2000f8f383f */
[----:B------:R-:W-:Y:S01]  /*1510*/  IMAD.MOV.U32 R0, RZ, RZ, RZ ;  /* 0x000000ffff007224 */ /* 0x000fe200078e00ff */
[----:B------:R-:W-:Y:S02]  /*1520*/  CS2R R6, SRZ ;  /* 0x0000000000067805 */ /* 0x000fe4000001ff00 */
[----:B------:R-:W-:Y:S01]  /*1530*/  CS2R R132, SRZ ;  /* 0x0000000000847805 */ /* 0x000fe2000001ff00 */
[----:B------:R-:W-:Y:S01]  /*1540*/  USHF.R.S32.HI UR4, URZ, 0x7, UR4 ;  /* 0x000000073f047899 */ /* 0x000fe20008011404 */
[----:B------:R-:W-:-:S02]  /*1550*/  CS2R R8, SRZ ;  /* 0x0000000000087805 */ /* 0x000fc4000001ff00 */
[----:B------:R-:W-:Y:S02]  /*1560*/  CS2R R126, SRZ ;  /* 0x00000000007e7805 */ /* 0x000fe4000001ff00 */
[----:B------:R-:W-:Y:S01]  /*1570*/  CS2R R10, SRZ ;  /* 0x00000000000a7805 */ /* 0x000fe2000001ff00 */
[----:B------:R-:W-:Y:S01]  /*1580*/  UISETP.LT.AND UP0, UPT, URZ, UR4, UPT ;  /* 0x000000043f00728c */ /* 0x000fe2000bf01270 */
[----:B------:R-:W-:Y:S02]  /*1590*/  CS2R R124, SRZ ;  /* 0x00000000007c7805 */ /* 0x000fe4000001ff00 */
[----:B------:R-:W-:Y:S02]  /*15a0*/  CS2R R12, SRZ ;  /* 0x00000000000c7805 */ /* 0x000fe4000001ff00 */
[----:B------:R-:W-:Y:S01]  /*15b0*/  CS2R R118, SRZ ;  /* 0x0000000000767805 */ /* 0x000fe2000001ff00 */
[----:B------:R-:W-:Y:S01]  /*15c0*/  USEL UR43, URZ, UR4, !UP0 ;  /* 0x000000043f2b7287 */ /* 0x000fe2000c000000 */
[----:B------:R-:W-:-:S02]  /*15d0*/  CS2R R14, SRZ ;  /* 0x00000000000e7805 */ /* 0x000fc4000001ff00 */
[----:B------:R-:W-:Y:S02]  /*15e0*/  CS2R R116, SRZ ;  /* 0x0000000000747805 */ /* 0x000fe4000001ff00 */
[----:B------:R-:W-:Y:S02]  /*15f0*/  CS2R R20, SRZ ;  /* 0x0000000000147805 */ /* 0x000fe4000001ff00 */
[----:B------:R-:W-:Y:S02]  /*1600*/  CS2R R110, SRZ ;  /* 0x00000000006e7805 */ /* 0x000fe4000001ff00 */
[----:B------:R-:W-:Y:S02]  /*1610*/  CS2R R24, SRZ ;  /* 0x0000000000187805 */ /* 0x000fe4000001ff00 */
[----:B------:R-:W-:Y:S02]  /*1620*/  ISETP.GT.AND P1, PT, R88, UR43, PT ;  /* 0x0000002b58007c0c */ /* 0x000fe4000bf24270 */
        /* <DEDUP_REMOVED lines=10> */
[----:B------:R-:W-:Y:S06]  /*16d0*/  @!P1 BRA `(.L_x_674) ;  /* 0x000000d800149947 */ /* 0x000fec0003800000 */
[----:B------:R-:W0:Y:S01]  /*16e0*/  SHFL.IDX PT, R0, R155, RZ, 0x1f ;  /* 0x00001fff9b007589 */ /* 0x000e2200000e0000 */
[----:B------:R-:W1:Y:S01]  /*16f0*/  S2UR UR44, SR_CgaCtaId ;  /* 0x00000000002c79c3 */ /* 0x000e620000008800 */
[----:B------:R-:W-:Y:S01]  /*1700*/  UMOV UR45, 0x400 ;  /* 0x00000400002d7882 */ /* 0x000fe20000000000 */
        /* <DEDUP_REMOVED lines=28> */
.L_x_675:
        /* <DEDUP_REMOVED lines=13> */
[----:B------:R-:W-:Y:S01]  /*19a0*/  @UP1 ULDC.64 UR14, c[0x0][0x9b8] ;  /* 0x00026e00000e1ab9 */ /* 0x000fe20000000a00 */
[----:B------:R-:W-:Y:S02]  /*19b0*/  @UP0 UIMAD UR8, UR8, UR16, URZ ;  /* 0x00000010080802a4 */ /* 0x000fe4000f8e023f */
[----:B------:R-:W-:Y:S02]  /*19c0*/  @UP1 UIMAD UR10, UR10, UR14, URZ ;  /* 0x0000000e0a0a12a4 */ /* 0x000fe4000f8e023f */
[----:B------:R-:W-:Y:S02]  /*19d0*/  @UP0 UIMAD.WIDE.U32 UR12, UR39, UR16, URZ ;  /* 0x00000010270c02a5 */ /* 0x000fe4000f8e003f */
[----:B------:R-:W-:-:S02]  /*19e0*/  @UP0 UIMAD UR17, UR39, UR17, UR8 ;  /* 0x00000011271102a4 */ /* 0x000fc4000f8e0208 */
[----:B------:R-:W-:Y:S02]  /*19f0*/  @UP0 USHF.R.S32.HI UR16, URZ, 0x1f, UR41 ;  /* 0x0000001f3f100899 */ /* 0x000fe40008011429 */
[----:B------:R-:W-:Y:S02]  /*1a00*/  @UP1 USHF.R.S32.HI UR19, URZ, 0x1f, UR41 ;  /* 0x0000001f3f131899 */ /* 0x000fe40008011429 */
[----:B------:R-:W-:Y:S02]  /*1a10*/  @UP1 UIMAD.WIDE.U32 UR8, UR39, UR14, URZ ;  /* 0x0000000e270812a5 */ /* 0x000fe4000f8e003f */
[----:B------:R-:W-:Y:S02]  /*1a20*/  @UP1 UIMAD UR18, UR39, UR15, UR10 ;  /* 0x0000000f271212a4 */ /* 0x000fe4000f8e020a */
[----:B------:R-:W-:Y:S01]  /*1a30*/  @UP0 UIADD3 UR13, UR13, UR17, URZ ;  /* 0x000000110d0d0290 */ /* 0x000fe2000fffe03f */
[----:B------:R-:W-:Y:S01]  /*1a40*/  @UP0 ULDC.64 UR14, c[0x0][0x9b0] ;  /* 0x00026c00000e0ab9 */ /* 0x000fe20000000a00 */
[----:B------:R-:W-:Y:S01]  /*1a50*/  @UP1 ULDC.64 UR10, c[0x0][0x9c0] ;  /* 0x00027000000a1ab9 */ /* 0x000fe20000000a00 */
[----:B------:R-:W-:-:S02]  /*1a60*/  @UP0 UIMAD UR16, UR16, UR14, URZ ;  /* 0x0000000e101002a4 */ /* 0x000fc4000f8e023f */
[----:B------:R-:W-:Y:S02]  /*1a70*/  @UP1 UIMAD UR17, UR19, UR10, URZ ;  /* 0x0000000a131112a4 */ /* 0x000fe4000f8e023f */
[----:B------:R-:W-:Y:S02]  /*1a80*/  @UP1 UIADD3 UR9, UR9, UR18, URZ ;  /* 0x0000001209091290 */ /* 0x000fe4000fffe03f */
[----:B------:R-:W-:Y:S02]  /*1a90*/  @UP0 UIMAD UR16, UR41, UR15, UR16 ;  /* 0x0000000f291002a4 */ /* 0x000fe4000f8e0210 */
[----:B------:R-:W-:Y:S02]  /*1aa0*/  @UP1 UIMAD UR17, UR41, UR11, UR17 ;  /* 0x0000000b291112a4 */ /* 0x000fe4000f8e0211 */
[----:B------:R-:W-:Y:S02]  /*1ab0*/  @UP0 UIMAD.WIDE.U32 UR14, UR41, UR14, UR12 ;  /* 0x0000000e290e02a5 */ /* 0x000fe4000f8e000c */
[----:B------:R-:W-:-:S02]  /*1ac0*/  @UP1 UIMAD.WIDE.U32 UR10, UR41, UR10, UR8 ;  /* 0x0000000a290a12a5 */ /* 0x000fc4000f8e0008 */
[----:B------:R-:W-:Y:S02]  /*1ad0*/  @UP0 UIADD3 UR9, UR15, UR16, URZ ;  /* 0x000000100f090290 */ /* 0x000fe4000fffe03f */
[----:B------:R-:W-:Y:S02]  /*1ae0*/  @UP0 ULEA UR4, UP2, UR14, UR4, 0x2 ;  /* 0x000000040e040291 */ /* 0x000fe4000f84103f */
[----:B------:R-:W-:Y:S02]  /*1af0*/  @UP1 UIADD3 UR8, UR11, UR17, URZ ;  /* 0x000000110b081290 */ /* 0x000fe4000fffe03f */
[----:B------:R-:W-:Y:S02]  /*1b00*/  @UP1 ULEA UR6, UP3, UR10, UR6, 0x2 ;  /* 0x000000060a061291 */ /* 0x000fe4000f86103f */
[----:B------:R-:W-:Y:S01]  /*1b10*/  @UP0 ULEA.HI.X UR5, UR14, UR5, UR9, 0x2, UP2 ;  /* 0x000000050e050291 */ /* 0x000fe200090f1409 */
[----:B------:R-:W-:Y:S01]  /*1b20*/  IMAD.U32 R2, RZ, RZ, UR4 ;  /* 0x00000004ff027e24 */ /* 0x000fe2000f8e00ff */
[----:B------:R-:W-:-:S02]  /*1b30*/  @UP1 ULEA.HI.X UR7, UR10, UR7, UR8, 0x2, UP3 ;  /* 0x000000070a071291 */ /* 0x000fc400098f1408 */
[----:B------:R-:W-:Y:S02]  /*1b40*/  IMAD.U32 R4, RZ, RZ, UR6 ;  /* 0x00000006ff047e24 */ /* 0x000fe4000f8e00ff */
[----:B------:R-:W-:Y:S02]  /*1b50*/  IMAD.U32 R3, RZ, RZ, UR5 ;  /* 0x00000005ff037e24 */ /* 0x000fe4000f8e00ff */
[----:B------:R-:W-:-:S03]  /*1b60*/  IMAD.U32 R5, RZ, RZ, UR7 ;  /* 0x00000007ff057e24 */ /* 0x000fc6000f8e00ff */
[----:B------:R-:W2:Y:S04]  /*1b70*/  @P0 LDG.E R7, desc[UR46][R2.64] ;  /* 0x0000002e02070981 */ /* 0x000ea8000c1e1900 */
[----:B------:R-:W2:Y:S01]  /*1b80*/  @P1 LDG.E R0, desc[UR46][R4.64] ;  /* 0x0000002e04001981 */ /* 0x000ea2000c1e1900 */
[----:B------:R-:W-:Y:S01]  /*1b90*/  ULEA.HI UR4, UR48, UR48, URZ, 0x1 ;  /* 0x0000003030047291 */ /* 0x000fe2000f8f083f */
[----:B------:R-:W-:-:S03]  /*1ba0*/  IMAD.U32 R8, RZ, RZ, UR49 ;  /* 0x00000031ff087e24 */ /* 0x000fc6000f8e00ff */
[----:B------:R-:W-:Y:S02]  /*1bb0*/  ULOP3.LUT UR4, UR4, 0xfffffffe, URZ, 0xc0, !UPT ;  /* 0xfffffffe04047892 */ /* 0x000fe4000f8ec03f */
[----:B------:R-:W-:Y:S02]  /*1bc0*/  ISETP.NE.AND P0, PT, R8, 0x3, PT ;  /* 0x000000030800780c */ /* 0x000fe40003f05270 */
[----:B------:R-:W-:-:S06]  /*1bd0*/  UIADD3 UR4, UR48, -UR4, URZ ;  /* 0x8000000430047290 */ /* 0x000fcc000fffe03f */
[----:B------:R-:W-:Y:S01]  /*1be0*/  IMAD.U32 R6, RZ, RZ, UR4 ;  /* 0x00000004ff067e24 */ /* 0x000fe2000f8e00ff */
[----:B------:R-:W-:-:S04]  /*1bf0*/  ULDC UR4, c[0x0][0x9d8] ;  /* 0x0002760000047ab9 */ /* 0x000fc80000000800 */
[----:B------:R-:W-:-:S04]  /*1c00*/  SHF.L.U32 R6, R6, 0x1f, RZ ;  /* 0x0000001f06067819 */ /* 0x000fc800000006ff */
[----:B------:R-:W0:Y:S01]  /*1c10*/  SYNCS.PHASECHK.TRANS64.TRYWAIT P1, [UR45+0x19c00], R6 ;  /* 0x019c0006ff0075a7 */ /* 0x000e22000802016d */
[----:B--2---:R-:W-:-:S04]  /*1c20*/  FMUL.FTZ R0, R7, R0 ;  /* 0x0000000007007220 */ /* 0x004fc80000410000 */
[----:B------:R-:W-:Y:S01]  /*1c30*/  FMUL.FTZ R0, R0, UR4 ;  /* 0x0000000400007c20 */ /* 0x000fe20008410000 */
[----:B0-----:R-:W-:Y:S06]  /*1c40*/  @!P1 BRA `(.L_x_676) ;  /* 0x0000013000289947 */ /* 0x001fec0003800000 */
.L_x_847:
[----:B------:R-:W-:Y:S05]  /*1c50*/  @!P0 BRA `(.L_x_677) ;  /* 0x0000000000048947 */ /* 0x000fea0003800000 */
[----:B------:R-:W-:Y:S01]  /*1c60*/  BPT.TRAP 0x1 ;  /* 0x000000040000795c */ /* 0x000fe20000300000 */
.L_x_677:
[----:B------:R-:W-:Y:S02]  /*1c70*/  IMAD.U32 R90, RZ, RZ, UR37 ;  /* 0x00000025ff5a7e24 */ /* 0x000fe4000f8e00ff */
[----:B0-----:R-:W-:-:S03]  /*1c80*/  IMAD.U32 R3, RZ, RZ, UR36 ;  /* 0x00000024ff037e24 */ /* 0x001fc6000f8e00ff */
[----:B------:R-:W-:Y:S02]  /*1c90*/  LEA R90, R90, UR45, 0x3 ;  /* 0x0000002d5a5a7c11 */ /* 0x000fe4000f8e18ff */
[----:B------:R-:W-:-:S04]  /*1ca0*/  SHF.L.U32 R3, R3, 0x1f, RZ ;  /* 0x0000001f03037819 */ /* 0x000fc800000006ff */
[----:B------:R0:W1:Y:S01]  /*1cb0*/  SYNCS.PHASECHK.TRANS64.TRYWAIT P2, [R90+URZ+0x19c30], R3 ;  /* 0x019c30035a0075a7 */ /* 0x000062000804017f */
[----:B------:R-:W-:Y:S05]  /*1cc0*/  @!P0 BRA `(.L_x_678) ;  /* 0x0000000000048947 */ /* 0x000fea0003800000 */
[----:B------:R-:W-:Y:S01]  /*1cd0*/  BPT.TRAP 0x1 ;  /* 0x000000040000795c */ /* 0x000fe20000300000 */
.L_x_678:
[----:B------:R-:W2:Y:S02]  /*1ce0*/  S2R R2, SR_TID.X ;  /* 0x0000000000027919 */ /* 0x000ea40000002100 */
[----:B--2---:R-:W-:Y:S01]  /*1cf0*/  LOP3.LUT P1, RZ, R2, 0x7f, RZ, 0xc0, !PT ;  /* 0x0000007f02ff7812 */ /* 0x004fe2000782c0ff */
[----:B-1----:R-:W-:-:S12]  /*1d00*/  @P2 BRA `(.L_x_679) ;  /* 0x0000000000082947 */ /* 0x002fd80003800000 */
[----:B------:R-:W1:Y:S02]  /*1d10*/  SYNCS.PHASECHK.TRANS64.TRYWAIT P2, [R90+URZ+0x19c30], R3 ;  /* 0x019c30035a0075a7 */ /* 0x000e64000804017f */
[----:B-1----:R-:W-:Y:S05]  /*1d20*/  @!P2 BRA `(.L_x_680) ;  /* 0x000001300008a947 */ /* 0x002fea0003800000 */
.L_x_679:
[----:B------:R-:W-:Y:S05]  /*1d30*/  WARPSYNC.ALL ;  /* 0x0000000000007948 */ /* 0x000fea0003800000 */
[----:B------:R-:W-:Y:S01]  /*1d40*/  UIADD3 UR4, UR45, 0x13800, URZ ;  /* 0x000138002d047890 */ /* 0x000fe2000fffe03f */
[----:B------:R-:W-:Y:S01]  /*1d50*/  WARPGROUP.ARRIVE ;  /* 0x00000000000079c5 */ /* 0x000fe20000000000 */
[----:B------:R-:W-:Y:S01]  /*1d60*/  ULOP3.LUT UR12, UR51, 0x10000, URZ, 0xfc, !UPT ;  /* 0x00010000330c7892 */ /* 0x000fe2000f8efc3f */
[----:B01----:R-:W-:Y:S01]  /*1d70*/  @!P1 VIADD R90, R90, 0x19c40 ;  /* 0x00019c405a5a9836 */ /* 0x003fe20000000000 */
[----:B------:R-:W-:Y:S01]  /*1d80*/  USHF.R.U32.HI UR4, URZ, 0x4, UR4 ;  /* 0x000000043f047899 */ /* 0x000fe20008011604 */
[----:B------:R-:W-:Y:S01]  /*1d90*/  UMOV UR13, 0xc0000010 ;  /* 0xc0000010000d7882 */ /* 0x000fe20000000000 */
[----:B------:R-:W-:-:S02]  /*1da0*/  UMOV UR15, 0xc0000010 ;  /* 0xc0000010000f7882 */ /* 0x000fc40000000000 */
[----:B------:R-:W-:Y:S01]  /*1db0*/  ULOP3.LUT UR4, UR4, 0x3fff, URZ, 0xc0, !UPT ;  /* 0x00003fff04047892 */ /* 0x000fe2000f8ec03f */
[----:B------:R-:W-:Y:S01]  /*1dc0*/  @!P1 PRMT R90, RZ, 0x654, R90 ;  /* 0x00000654ff5a9816 */ /* 0x000fe2000000005a */
[----:B------:R-:W-:Y:S01]  /*1dd0*/  UMOV UR5, 0xc0000010 ;  /* 0xc000001000057882 */ /* 0x000fe20000000000 */
[----:B------:R-:W-:Y:S01]  /*1de0*/  UMOV UR7, 0xc0000010 ;  /* 0xc000001000077882 */ /* 0x000fe20000000000 */
[----:B------:R-:W-:Y:S02]  /*1df0*/  ULOP3.LUT UR16, UR4, 0x10000, URZ, 0xfc, !UPT ;  /* 0x0001000004107892 */ /* 0x000fe4000f8efc3f */
[----:B------:R-:W-:Y:S02]  /*1e00*/  UIADD3 UR4, UR12, 0x180, URZ ;  /* 0x000001800c047890 */ /* 0x000fe4000fffe03f */
[----:B------:R-:W-:Y:S02]  /*1e10*/  UIMAD UR14, UR37, 0x300, UR16 ;  /* 0x00000300250e78a4 */ /* 0x000fe4000f8e0210 */
[----:B------:R-:W-:-:S02]  /*1e20*/  UIADD3 UR8, UR12, 0x300, URZ ;  /* 0x000003000c087890 */ /* 0x000fc4000fffe03f */
[----:B------:R-:W-:Y:S02]  /*1e30*/  UIADD3 UR6, UR14, 0x100, URZ ;  /* 0x000001000e067890 */ /* 0x000fe4000fffe03f */
[----:B------:R-:W-:Y:S01]  /*1e40*/  UIADD3 UR10, UR14, 0x200, URZ ;  /* 0x000002000e0a7890 */ /* 0x000fe2000fffe03f */
[----:B------:R-:W-:Y:S02]  /*1e50*/  UMOV UR9, 0xc0000010 ;  /* 0xc000001000097882 */ /* 0x000fe40000000000 */
[----:B------:R-:W-:Y:S01]  /*1e60*/  QGMMA.64x128x32.F32.E4M3.E4M3 R24, gdesc[UR12], RZ, !UPT, gsb0 ;  /* 0x01e000000c1879f3 */ /* 0x000fe2000c0008ff */
[----:B------:R-:W-:Y:S01]  /*1e70*/  UMOV UR11, 0xc0000010 ;  /* 0xc0000010000b7882 */ /* 0x000fe20000000000 */
[----:B------:R-:W-:Y:S02]  /*1e80*/  ULDC UR17, c[0x0][0x9dc] ;  /* 0x0002770000117ab9 */ /* 0x000fe40000000800 */
[----:B------:R-:W-:Y:S01]  /*1e90*/  ULOP3.LUT UR17, URZ, UR17, URZ, 0x33, !UPT ;  /* 0x000000113f117292 */ /* 0x000fe2000f8e333f */
[----:B------:R-:W-:-:S02]  /*1ea0*/  WARPGROUP.DEPBAR.LE gsb0, 0x0 ;  /* 0x00008000000079c5 */ /* 0x000fc40000010000 */
[----:B------:R-:W-:-:S06]  /*1eb0*/  WARPGROUP.ARRIVE ;  /* 0x00000000000079c5 */ /* 0x000fcc0000000000 */
[----:B------:R-:W-:Y:S01]  /*1ec0*/  QGMMA.64x128x32.F32.E4M3.E4M3 R24, gdesc[UR4], R24, gsb0 ;  /* 0x01e00000041879f3 */ /* 0x000fe20008000818 */
[----:B------:R-:W-:Y:S02]  /*1ed0*/  ULDC UR6, c[0x0][0x448] ;  /* 0x0001120000067ab9 */ /* 0x000fe40000000800 */
[----:B------:R-:W-:-:S06]  /*1ee0*/  UISETP.NE.AND UP0, UPT, UR6, 0x1, UPT ;  /* 0x000000010600788c */ /* 0x000fcc000bf05270 */
[----:B------:R-:W-:Y:S02]  /*1ef0*/  PLOP3.LUT P2, PT, PT, PT, UP0, 0x80, 0x0 ;  /* 0x000000000000781c */ /* 0x000fe40003f4f008 */
[----:B------:R-:W-:-:S03]  /*1f00*/  PLOP3.LUT P3, PT, PT, PT, UP0, 0x80, 0x0 ;  /* 0x000000000000781c */ /* 0x000fc60003f6f008 */
[----:B------:R-:W-:Y:S01]  /*1f10*/  @UP0 ULDC UR6, c[0x0][0x44c] ;  /* 0x0001130000060ab9 */ /* 0x000fe20000000800 */
[----:B------:R-:W-:Y:S02]  /*1f20*/  WARPGROUP.DEPBAR.LE gsb0, 0x0 ;  /* 0x00008000000079c5 */ /* 0x000fe40000010000 */
[----:B------:R-:W-:-:S06]  /*1f30*/  WARPGROUP.ARRIVE ;  /* 0x00000000000079c5 */ /* 0x000fcc0000000000 */
[----:B------:R-:W-:Y:S03]  /*1f40*/  QGMMA.64x128x32.F32.E4M3.E4M3 R24, gdesc[UR8], R24, gsb0 ;  /* 0x01e00000081879f3 */ /* 0x000fe60008000818 */
[----:B------:R-:W-:Y:S02]  /*1f50*/  WARPGROUP.DEPBAR.LE gsb0, 0x0 ;  /* 0x00008000000079c5 */ /* 0x000fe40000010000 */
[C---:B------:R-:W-:Y:S01]  /*1f60*/  FMUL.FTZ R3, R0.reuse, R24 ;  /* 0x0000001800037220 */ /* 0x040fe20000410000 */
[C---:B------:R-:W-:Y:S01]  /*1f70*/  FMUL.FTZ R5, R0.reuse, R31 ;  /* 0x0000001f00057220 */ /* 0x040fe20000410000 */
[C---:B------:R-:W-:Y:S01]  /*1f80*/  FMUL.FTZ R31, R0.reuse, R58 ;  /* 0x0000003a001f7220 */ /* 0x040fe20000410000 */
[----:B------:R-:W-:Y:S02]  /*1f90*/  VIADD R24, R17, UR38 ;  /* 0x0000002611187c36 */ /* 0x000fe40008000000 */
[C---:B------:R-:W-:Y:S01]  /*1fa0*/  FMUL.FTZ R12, R0.reuse, R42 ;  /* 0x0000002a000c7220 */ /* 0x040fe20000410000 */
[----:B------:R-:W0:Y:S01]  /*1fb0*/  LDC R58, c[0x0][0x2f0] ;  /* 0x0000bc00ff3a7b82 */ /* 0x000e220000000800 */
[C---:B------:R-:W-:Y:S01]  /*1fc0*/  FMUL.FTZ R8, R0.reuse, R34 ;  /* 0x0000002200087220 */ /* 0x040fe20000410000 */
[C---:B------:R-:W-:Y:S01]  /*1fd0*/  FMUL.FTZ R42, R0.reuse, R48 ;  /* 0x00000030002a7220 */ /* 0x040fe20000410000 */
[C---:B------:R-:W-:Y:S01]  /*1fe0*/  FMUL.FTZ R89, R0.reuse, R25 ;  /* 0x0000001900597220 */ /* 0x040fe20000410000 */
[C---:B------:R-:W-:Y:S01]  /*1ff0*/  FMUL.FTZ R34, R0.reuse, R36 ;  /* 0x0000002400227220 */ /* 0x040fe20000410000 */
[C---:B------:R-:W-:Y:S01]  /*2000*/  FMUL.FTZ R48, R0.reuse, R53 ;  /* 0x0000003500307220 */ /* 0x040fe20000410000 */
[C---:B------:R-:W-:Y:S01]  /*2010*/  FMUL.FTZ R36, R0.reuse, R40 ;  /* 0x0000002800247220 */ /* 0x040fe20000410000 */
[C---:B------:R-:W-:Y:S01]  /*2020*/  FMUL.FTZ R14, R0.reuse, R46 ;  /* 0x0000002e000e7220 */ /* 0x040fe20000410000 */
[----:B------:R-:W-:Y:S01]  /*2030*/  FMUL.FTZ R53, R0, R60 ;  /* 0x0000003c00357220 */ /* 0x000fe20000410000 */
[----:B------:R-:W-:-:S04]  /*2040*/  @P2 IMAD.HI.U32 R25, R24, UR6, RZ ;  /* 0x0000000618192c27 */ /* 0x000fc8000f8e00ff */
[C---:B------:R-:W-:Y:S01]  /*2050*/  FMUL.FTZ R40, R0.reuse, R45 ;  /* 0x0000002d00287220 */ /* 0x040fe20000410000 */
[C---:B------:R-:W-:Y:S01]  /*2060*/  FMUL.FTZ R46, R0.reuse, R52 ;  /* 0x00000034002e7220 */ /* 0x040fe20000410000 */
[----:B------:R-:W1:Y:S01]  /*2070*/  LDC R60, c[0x0][0x288] ;  /* 0x0000a200ff3c7b82 */ /* 0x000e620000000800 */
[C---:B------:R-:W-:Y:S01]  /*2080*/  FMUL.FTZ R52, R0.reuse, R57 ;  /* 0x0000003900347220 */ /* 0x040fe20000410000 */
[C---:B------:R-:W-:Y:S01]  /*2090*/  FMUL.FTZ R45, R0.reuse, R71 ;  /* 0x00000047002d7220 */ /* 0x040fe20000410000 */
[C---:B------:R-:W-:Y:S01]  /*20a0*/  FMUL.FTZ R71, R0.reuse, R73 ;  /* 0x0000004900477220 */ /* 0x040fe20000410000 */
[----:B------:R-:W-:Y:S01]  /*20b0*/  IMAD.MOV.U32 R57, RZ, RZ, -0x80 ;  /* 0xffffff80ff397424 */ /* 0x000fe200078e00ff */
[----:B------:R-:W-:Y:S01]  /*20c0*/  @UP0 ULDC UR6, c[0x0][0x450] ;  /* 0x0001140000060ab9 */ /* 0x000fe20000000800 */
[----:B------:R-:W-:Y:S01]  /*20d0*/  IMAD.MOV.U32 R73, RZ, RZ, R24 ;  /* 0x000000ffff497224 */ /* 0x000fe200078e0018 */
[----:B------:R-:W-:Y:S01]  /*20e0*/  @P3 SHF.R.U32.HI R73, RZ, UR6, R25 ;  /* 0x00000006ff493c19 */ /* 0x000fe20008011619 */
[C---:B------:R-:W-:Y:S01]  /*20f0*/  FMUL.FTZ R15, R0.reuse, R79 ;  /* 0x0000004f000f7220 */ /* 0x040fe20000410000 */
[----:B------:R-:W-:Y:S01]  /*2100*/  FMUL.FTZ R92, R0, R29 ;  /* 0x0000001d005c7220 */ /* 0x000fe20000410000 */
[----:B------:R-:W-:-:S02]  /*2110*/  IMAD R79, R88, R57, 0x80 ;  /* 0x00000080584f7424 */ /* 0x000fc400078e0239 */
[C---:B------:R-:W-:Y:S01]  /*2120*/  FMUL.FTZ R29, R0.reuse, R54 ;  /* 0x00000036001d7220 */ /* 0x040fe20000410000 */
[C---:B------:R-:W-:Y:S01]  /*2130*/  FMUL.FTZ R54, R0.reuse, R61 ;  /* 0x0000003d00367220 */ /* 0x040fe20000410000 */
[----:B------:R-:W-:Y:S01]  /*2140*/  ULDC.64 UR6, c[0x0][0x9e0] ;  /* 0x0002780000067ab9 */ /* 0x000fe20000000a00 */
[----:B------:R-:W2:Y:S01]  /*2150*/  SHFL.IDX PT, R61, R73, RZ, 0x1c1f ;  /* 0x001c1fff493d7589 */ /* 0x000ea200000e0000 */
[----:B------:R-:W-:Y:S02]  /*2160*/  VIADD R25, R79, 0x1 ;  /* 0x000000014f197836 */ /* 0x000fe40000000000 */
[C---:B------:R-:W-:Y:S01]  /*2170*/  FMUL.FTZ R4, R0.reuse, R27 ;  /* 0x0000001b00047220 */ /* 0x040fe20000410000 */
[C---:B------:R-:W-:Y:S01]  /*2180*/  FMUL.FTZ R7, R0.reuse, R35 ;  /* 0x0000002300077220 */ /* 0x040fe20000410000 */
[C---:B------:R-:W-:Y:S01]  /*2190*/  FMUL.FTZ R10, R0.reuse, R38 ;  /* 0x00000026000a7220 */ /* 0x040fe20000410000 */
[C---:B------:R-:W-:Y:S01]  /*21a0*/  FMUL.FTZ R11, R0.reuse, R43 ;  /* 0x0000002b000b7220 */ /* 0x040fe20000410000 */
[----:B------:R-:W-:Y:S01]  /*21b0*/  UISETP.GE.AND UP1, UPT, UR7, 0x1, UPT ;  /* 0x000000010700788c */ /* 0x000fe2000bf26270 */
[C---:B------:R-:W-:Y:S01]  /*21c0*/  FMUL.FTZ R2, R0.reuse, R26 ;  /* 0x0000001a00027220 */ /* 0x040fe20000410000 */
        /* <DEDUP_REMOVED lines=16> */
[----:B------:R-:W-:-:S02]  /*22d0*/  IMAD R57, R16, -0x2, R25 ;  /* 0xfffffffe10397824 */ /* 0x000fc400078e0219 */
        /* <DEDUP_REMOVED lines=22> */
[----:B------:R-:W-:Y:S01]  /*2440*/  PLOP3.LUT P2, PT, PT, PT, UP1, 0x40, 0x0 ;  /* 0x000000000000781c */ /* 0x000fe20003f4e818 */
[C---:B0-----:R-:W-:Y:S01]  /*2450*/  IMAD R59, R58.reuse, UR40, R57 ;  /* 0x000000283a3b7c24 */ /* 0x041fe2000f8e0239 */
[----:B------:R-:W0:Y:S01]  /*2460*/  MUFU.TANH R3, R3 ;  /* 0x0000000300037308 */ /* 0x000e220000002400 */
[----:B------:R-:W-:Y:S01]  /*2470*/  IMAD R57, R58, UR40, R79 ;  /* 0x000000283a397c24 */ /* 0x000fe2000f8e024f */
[----:B------:R3:W-:Y:S01]  /*2480*/  @!P1 SYNCS.ARRIVE.TRANS64.RED.A1T0 RZ, [R90+URZ], RZ ;  /* 0x000000ff5aff99a7 */ /* 0x0007e2000810043f */
[----:B-1----:R-:W-:Y:S01]  /*2490*/  IMAD.IADD R59, R59, 0x1, -R60 ;  /* 0x000000013b3b7824 */ /* 0x002fe200078e0a3c */
[----:B------:R-:W-:Y:S01]  /*24a0*/  LEA R78, R88, 0xffffff80, 0x7 ;  /* 0xffffff80584e7811 */ /* 0x000fe200078e38ff */
[----:B------:R-:W-:-:S02]  /*24b0*/  IMAD R82, R16, -0x2, R57 ;  /* 0xfffffffe10527824 */ /* 0x000fc400078e0239 */
[C---:B------:R-:W-:Y:S01]  /*24c0*/  VIADD R83, R59.reuse, UR6 ;  /* 0x000000063b537c36 */ /* 0x040fe20008000000 */
[----:B------:R-:W1:Y:S01]  /*24d0*/  MUFU.TANH R89, R89 ;  /* 0x0000005900597308 */ /* 0x000e620000002400 */
[----:B------:R-:W-:-:S03]  /*24e0*/  VIADD R86, R59, UR17 ;  /* 0x000000113b567c36 */ /* 0x000fc60008000000 */
[----:B--2---:R-:W-:Y:S01]  /*24f0*/  VIADDMNMX R75, R61, R83, R82, PT ;  /* 0x000000533d4b7246 */ /* 0x004fe20003800152 */
[----:B------:R-:W-:-:S03]  /*2500*/  IMAD.IADD R76, R86, 0x1, R61 ;  /* 0x00000001564c7824 */ /* 0x000fc600078e023d */
[----:B------:R-:W2:Y:S08]  /*2510*/  MUFU.TANH R2, R2 ;  /* 0x0000000200027308 */ /* 0x000eb00000002400 */
[----:B------:R-:W4:Y:S08]  /*2520*/  MUFU.TANH R4, R4 ;  /* 0x0000000400047308 */ /* 0x000f300000002400 */
[----:B------:R-:W0:Y:S08]  /*2530*/  MUFU.TANH R91, R91 ;  /* 0x0000005b005b7308 */ /* 0x000e300000002400 */
        /* <DEDUP_REMOVED lines=58> */
[----:B------:R-:W0:Y:S01]  /*28e0*/  MUFU.TANH R25, R25 ;  /* 0x0000001900197308 */ /* 0x000e220000002400 */
[----:B-1234-:R-:W-:Y:S05]  /*28f0*/  @P2 BRA `(.L_x_681) ;  /* 0x00000000005c2947 */ /* 0x01efea0003800000 */
[----:B------:R-:W-:Y:S01]  /*2900*/  IMAD R57, R58, UR40, R61 ;  /* 0x000000283a397c24 */ /* 0x000fe2000f8e023d */
[----:B------:R-:W-:Y:S03]  /*2910*/  BSSY B0, `(.L_x_682) ;  /* 0x0000011000007945 */ /* 0x000fe60003800000 */
[----:B------:R-:W-:-:S05]  /*2920*/  IMAD.IADD R57, R57, 0x1, -R60 ;  /* 0x0000000139397824 */ /* 0x000fca00078e0a3c */
[----:B------:R-:W-:-:S13]  /*2930*/  ISETP.GT.AND P2, PT, R57, -0x1, PT ;  /* 0xffffffff3900780c */ /* 0x000fda0003f44270 */
[----:B------:R-:W-:Y:S05]  /*2940*/  @P2 BRA `(.L_x_683) ;  /* 0x0000000000202947 */ /* 0x000fea0003800000 */
[----:B------:R-:W-:Y:S01]  /*2950*/  UISETP.NE.AND UP2, UPT, UR7, 0x1, UPT ;  /* 0x000000010700788c */ /* 0x000fe2000bf45270 */
[----:B------:R-:W-:-:S05]  /*2960*/  LOP3.LUT R57, RZ, R57, RZ, 0x33, !PT ;  /* 0x00000039ff397212 */ /* 0x000fca00078e33ff */
[----:B------:R-:W-:-:S05]  /*2970*/  PLOP3.LUT P2, PT, PT, PT, UP2, 0x80, 0x0 ;  /* 0x000000000000781c */ /* 0x000fca0003f4f028 */
[----:B------:R-:W-:-:S08]  /*2980*/  @UP2 ULDC.64 UR10, c[0x0][0x9e8] ;  /* 0x00027a00000a2ab9 */ /* 0x000fd00000000a00 */
[----:B------:R-:W-:-:S05]  /*2990*/  @P2 IMAD.HI.U32 R59, R57, UR10, RZ ;  /* 0x0000000a393b2c27 */ /* 0x000fca000f8e00ff */
[----:B------:R-:W-:-:S04]  /*29a0*/  @P2 SHF.R.U32.HI R57, RZ, UR11, R59 ;  /* 0x0000000bff392c19 */ /* 0x000fc8000801163b */
[----:B------:R-:W-:Y:S01]  /*29b0*/  LOP3.LUT R57, RZ, R57, RZ, 0x33, !PT ;  /* 0x00000039ff397212 */ /* 0x000fe200078e33ff */
[----:B------:R-:W-:Y:S06]  /*29c0*/  BRA `(.L_x_684) ;  /* 0x0000000000147947 */ /* 0x000fec0003800000 */
.L_x_683:
[----:B------:R-:W-:-:S06]  /*29d0*/  UISETP.NE.AND UP2, UPT, UR7, 0x1, UPT ;  /* 0x000000010700788c */ /* 0x000fcc000bf45270 */
[----:B------:R-:W-:-:S05]  /*29e0*/  PLOP3.LUT P2, PT, PT, PT, UP2, 0x80, 0x0 ;  /* 0x000000000000781c */ /* 0x000fca0003f4f028 */
[----:B------:R-:W-:-:S08]  /*29f0*/  @UP2 ULDC.64 UR10, c[0x0][0x9e8] ;  /* 0x00027a00000a2ab9 */ /* 0x000fd00000000a00 */
[----:B------:R-:W-:-:S05]  /*2a00*/  @P2 IMAD.HI.U32 R59, R57, UR10, RZ ;  /* 0x0000000a393b2c27 */ /* 0x000fca000f8e00ff */
[----:B------:R-:W-:-:S07]  /*2a10*/  @P2 SHF.R.U32.HI R57, RZ, UR11, R59 ;  /* 0x0000000bff392c19 */ /* 0x000fce000801163b */
.L_x_684:
[----:B------:R-:W-:Y:S05]  /*2a20*/  BSYNC B0 ;  /* 0x0000000000007941 */ /* 0x000fea0003800000 */
.L_x_682:
[----:B------:R-:W-:-:S04]  /*2a30*/  IMAD R57, R57, UR7, -R78 ;  /* 0x0000000739397c24 */ /* 0x000fc8000f8e0a4e */
[----:B------:R-:W-:-:S05]  /*2a40*/  IMAD R57, R16, -0x2, R57 ;  /* 0xfffffffe10397824 */ /* 0x000fca00078e0239 */
[----:B------:R-:W-:Y:S02]  /*2a50*/  VIMNMX R76, R76, R57, !PT ;  /* 0x000000394c4c7248 */ /* 0x000fe40007fe0100 */
[----:B------:R-:W-:-:S07]  /*2a60*/  VIADDMNMX R75, R57, UR7, R75, PT ;  /* 0x00000007394b7c46 */ /* 0x000fce000b80014b */
.L_x_681:
[C---:B------:R-:W-:Y:S02]  /*2a70*/  ISETP.GE.AND P4, PT, R79.reuse, 0x9, PT ;  /* 0x000000094f00780c */ /* 0x040fe40003f86270 */
[C---:B------:R-:W-:Y:S02]  /*2a80*/  ISETP.GE.AND P2, PT, R79.reuse, 0x2, PT ;  /* 0x000000024f00780c */ /* 0x040fe40003f46270 */
[----:B------:R-:W-:Y:S02]  /*2a90*/  ISETP.GE.AND P5, PT, R79, 0xa, PT ;  /* 0x0000000a4f00780c */ /* 0x000fe40003fa6270 */
[----:B------:R-:W-:Y:S02]  /*2aa0*/  LOP3.LUT R18, R18, 0xfffffffd, RZ, 0xc0, !PT ;  /* 0xfffffffd12127812 */ /* 0x000fe400078ec0ff */
[----:B------:R-:W-:-:S04]  /*2ab0*/  ISETP.GT.AND P3, PT, R76, 0x1, !P2 ;  /* 0x000000014c00780c */ /* 0x000fc80005764270 */
[----:B------:R-:W-:Y:S02]  /*2ac0*/  ISETP.LT.OR P3, PT, R75, 0x2, P3 ;  /* 0x000000024b00780c */ /* 0x000fe40001f61670 */
[----:B------:R-:W-:Y:S02]  /*2ad0*/  @P4 LOP3.LUT R18, R18, 0x2, RZ, 0xfc, !PT ;  /* 0x0000000212124812 */ /* 0x000fe400078efcff */
[----:B------:R-:W-:Y:S02]  /*2ae0*/  FSEL R89, R89, -INF , !P3 ;  /* 0xff80000059597808 */ /* 0x000fe40005800000 */
[----:B------:R-:W-:Y:S02]  /*2af0*/  LOP3.LUT R18, R18, 0xfffffffb, RZ, 0xc0, !PT ;  /* 0xfffffffb12127812 */ /* 0x000fe400078ec0ff */
[----:B------:R-:W-:Y:S02]  /*2b00*/  ISETP.GT.AND P4, PT, R76, 0x8, !P4 ;  /* 0x000000084c00780c */ /* 0x000fe40006784270 */
[----:B------:R-:W-:-:S02]  /*2b10*/  @P5 LOP3.LUT R18, R18, 0x4, RZ, 0xfc, !PT ;  /* 0x0000000412125812 */ /* 0x000fc400078efcff */
[----:B------:R-:W-:Y:S02]  /*2b20*/  ISETP.GT.AND P3, PT, R76, 0x9, !P5 ;  /* 0x000000094c00780c */ /* 0x000fe40006f64270 */
[----:B------:R-:W-:Y:S02]  /*2b30*/  ISETP.GE.AND P5, PT, R79, 0x11, PT ;  /* 0x000000114f00780c */ /* 0x000fe40003fa6270 */
[C---:B------:R-:W-:Y:S02]  /*2b40*/  ISETP.LT.OR P4, PT, R75.reuse, 0x9, P4 ;  /* 0x000000094b00780c */ /* 0x040fe40002781670 */
[----:B------:R-:W-:Y:S02]  /*2b50*/  ISETP.LT.OR P3, PT, R75, 0xa, P3 ;  /* 0x0000000a4b00780c */ /* 0x000fe40001f61670 */
[----:B0-----:R-:W-:Y:S02]  /*2b60*/  FSEL R91, R91, -INF , !P4 ;  /* 0xff8000005b5b7808 */ /* 0x001fe40006000000 */
[----:B------:R-:W-:-:S02]  /*2b70*/  ISETP.GE.AND P4, PT, R79, 0x12, PT ;  /* 0x000000124f00780c */ /* 0x000fc40003f86270 */
[----:B------:R-:W-:Y:S02]  /*2b80*/  LOP3.LUT R18, R18, 0xfffffff7, RZ, 0xc0, !PT ;  /* 0xfffffff712127812 */ /* 0x000fe400078ec0ff */
[----:B------:R-:W-:Y:S02]  /*2b90*/  FSEL R92, R92, -INF , !P3 ;  /* 0xff8000005c5c7808 */ /* 0x000fe40005800000 */
[----:B------:R-:W-:Y:S02]  /*2ba0*/  ISETP.GT.AND P3, PT, R76, 0x10, !P5 ;  /* 0x000000104c00780c */ /* 0x000fe40006f64270 */
[----:B------:R-:W-:Y:S02]  /*2bb0*/  @P5 LOP3.LUT R18, R18, 0x8, RZ, 0xfc, !PT ;  /* 0x0000000812125812 */ /* 0x000fe400078efcff */
[----:B------:R-:W-:Y:S02]  /*2bc0*/  ISETP.LT.OR P3, PT, R75, 0x11, P3 ;  /* 0x000000114b00780c */ /* 0x000fe40001f61670 */
[----:B------:R-:W-:-:S02]  /*2bd0*/  LOP3.LUT R18, R18, 0xfdffffff, RZ, 0xc0, !PT ;  /* 0xfdffffff12127812 */ /* 0x000fc400078ec0ff */
[----:B------:R-:W-:Y:S02]  /*2be0*/  FSEL R93, R93, -INF , !P3 ;  /* 0xff8000005d5d7808 */ /* 0x000fe40005800000 */
[----:B------:R-:W-:Y:S02]  /*2bf0*/  @P4 LOP3.LUT R18, R18, 0x2000000, RZ, 0xfc, !PT ;  /* 0x0200000012124812 */ /* 0x000fe400078efcff */
[----:B------:R-:W-:Y:S02]  /*2c00*/  ISETP.GT.AND P3, PT, R76, 0x11, !P4 ;  /* 0x000000114c00780c */ /* 0x000fe40006764270 */
[----:B------:R-:W-:Y:S02]  /*2c10*/  ISETP.GE.AND P4, PT, R79, 0x19, PT ;  /* 0x000000194f00780c */ /* 0x000fe40003f86270 */
[----:B------:R-:W-:Y:S02]  /*2c20*/  ISETP.LT.OR P3, PT, R75, 0x12, P3 ;  /* 0x000000124b00780c */ /* 0x000fe40001f61670 */
[----:B------:R-:W-:-:S02]  /*2c30*/  LOP3.LUT R18, R18, 0xfeffffff, RZ, 0xc0, !PT ;  /* 0xfeffffff12127812 */ /* 0x000fc400078ec0ff */
[----:B------:R-:W-:Y:S02]  /*2c40*/  FSEL R94, R94, -INF , !P3 ;  /* 0xff8000005e5e7808 */ /* 0x000fe40005800000 */
[----:B------:R-:W-:-:S04]  /*2c50*/  ISETP.GT.AND P3, PT, R76, 0x18, !P4 ;  /* 0x000000184c00780c */ /* 0x000fc80006764270 */
[----:B------:R-:W-:Y:S02]  /*2c60*/  ISETP.LT.OR P3, PT, R75, 0x19, P3 ;  /* 0x000000194b00780c */ /* 0x000fe40001f61670 */
[----:B------:R-:W-:Y:S02]  /*2c70*/  @P4 LOP3.LUT R18, R18, 0x1000000, RZ, 0xfc, !PT ;  /* 0x0100000012124812 */ /* 0x000fe400078efcff */
[----:B------:R-:W-:Y:S02]  /*2c80*/  ISETP.GE.AND P4, PT, R79, 0x1a, PT ;  /* 0x0000001a4f00780c */ /* 0x000fe40003f86270 */
[----:B------:R-:W-:Y:S02]  /*2c90*/  LOP3.LUT R18, R18, 0xff7fffff, RZ, 0xc0, !PT ;  /* 0xff7fffff12127812 */ /* 0x000fe400078ec0ff */
[----:B------:R-:W-:Y:S02]  /*2ca0*/  FSEL R61, R34, -INF , !P3 ;  /* 0xff800000223d7808 */ /* 0x000fe40005800000 */
[----:B------:R-:W-:-:S04]  /*2cb0*/  ISETP.GT.AND P3, PT, R76, 0x19, !P4 ;  /* 0x000000194c00780c */ /* 0x000fc80006764270 */
[----:B------:R-:W-:-:S03]  /*2cc0*/  ISETP.LT.OR P3, PT, R75, 0x1a, P3 ;  /* 0x0000001a4b00780c */ /* 0x000fc60001f61670 */
        /* <DEDUP_REMOVED lines=110> */
[----:B------:R-:W-:Y:S02]  /*33b0*/  FSEL R42, R71, -INF , !P3 ;  /* 0xff800000472a7808 */ /* 0x000fe40005800000 */
[----:B------:R-:W-:Y:S01]  /*33c0*/  LOP3.LUT R18, R18, 0xffffffef, RZ, 0xc0, !PT ;  /* 0xffffffef12127812 */ /* 0x000fe200078ec0ff */
[----:B------:R-:W0:Y:S01]  /*33d0*/  SHFL.IDX PT, R71, R73, 0x1, 0x1c1f ;  /* 0x003c1f0049477f89 */ /* 0x000e2200000e0000 */
[----:B------:R-:W-:-:S04]  /*33e0*/  ISETP.GT.AND P3, PT, R76, 0x68, !P4 ;  /* 0x000000684c00780c */ /* 0x000fc80006764270 */
[----:B------:R-:W-:-:S03]  /*33f0*/  ISETP.LT.OR P3, PT, R75, 0x69, P3 ;  /* 0x000000694b00780c */ /* 0x000fc60001f61670 */
[----:B------:R-:W-:Y:S02]  /*3400*/  @P4 LOP3.LUT R18, R18, 0x10, RZ, 0xfc, !PT ;  /* 0x0000001012124812 */ /* 0x000fe400078efcff */
[----:B------:R-:W-:Y:S02]  /*3410*/  ISETP.GE.AND P4, PT, R79, 0x6a, PT ;  /* 0x0000006a4f00780c */ /* 0x000fe40003f86270 */
[----:B------:R-:W-:Y:S02]  /*3420*/  FSEL R40, R72, -INF , !P3 ;  /* 0xff80000048287808 */ /* 0x000fe40005800000 */
[----:B------:R-:W-:Y:S02]  /*3430*/  ISETP.GT.AND P3, PT, R76, 0x69, !P4 ;  /* 0x000000694c00780c */ /* 0x000fe40006764270 */
[----:B------:R-:W-:Y:S02]  /*3440*/  LOP3.LUT R18, R18, 0xfbffffff, RZ, 0xc0, !PT ;  /* 0xfbffffff12127812 */ /* 0x000fe400078ec0ff */
[----:B------:R-:W-:-:S04]  /*3450*/  ISETP.LT.OR P3, PT, R75, 0x6a, P3 ;  /* 0x0000006a4b00780c */ /* 0x000fc80001f61670 */
[----:B------:R-:W-:Y:S02]  /*3460*/  FSEL R37, R77, -INF , !P3 ;  /* 0xff8000004d257808 */ /* 0x000fe40005800000 */
[----:B------:R-:W-:Y:S01]  /*3470*/  ISETP.GE.AND P3, PT, R79, 0x71, PT ;  /* 0x000000714f00780c */ /* 0x000fe20003f66270 */
[----:B0-----:R-:W-:Y:S01]  /*3480*/  IMAD.IADD R72, R86, 0x1, R71 ;  /* 0x0000000156487824 */ /* 0x001fe200078e0247 */
[----:B------:R-:W-:Y:S02]  /*3490*/  @P4 LOP3.LUT R18, R18, 0x4000000, RZ, 0xfc, !PT ;  /* 0x0400000012124812 */ /* 0x000fe400078efcff */
[----:B------:R-:W-:Y:S02]  /*34a0*/  ISETP.GT.AND P4, PT, R76, 0x70, !P3 ;  /* 0x000000704c00780c */ /* 0x000fe40005f84270 */
[----:B------:R-:W-:Y:S02]  /*34b0*/  LOP3.LUT R18, R18, 0xfffffffe, RZ, 0xc0, !PT ;  /* 0xfffffffe12127812 */ /* 0x000fe400078ec0ff */
[----:B------:R-:W-:-:S02]  /*34c0*/  ISETP.LT.OR P4, PT, R75, 0x71, P4 ;  /* 0x000000714b00780c */ /* 0x000fc40002781670 */
[----:B------:R-:W-:Y:S02]  /*34d0*/  VIADDMNMX R70, R71, R83, R82, PT ;  /* 0x0000005347467246 */ /* 0x000fe40003800152 */
[----:B------:R-:W-:Y:S02]  /*34e0*/  FSEL R36, R80, -INF , !P4 ;  /* 0xff80000050247808 */ /* 0x000fe40006000000 */
[----:B------:R-:W-:-:S04]  /*34f0*/  ISETP.GE.AND P4, PT, R79, 0x72, PT ;  /* 0x000000724f00780c */ /* 0x000fc80003f86270 */
[----:B------:R-:W-:-:S04]  /*3500*/  ISETP.GT.AND P5, PT, R76, 0x71, !P4 ;  /* 0x000000714c00780c */ /* 0x000fc800067a4270 */
[----:B------:R-:W-:-:S04]  /*3510*/  ISETP.LT.OR P5, PT, R75, 0x72, P5 ;  /* 0x000000724b00780c */ /* 0x000fc80002fa1670 */
[----:B------:R-:W-:Y:S02]  /*3520*/  FSEL R35, R81, -INF , !P5 ;  /* 0xff80000051237808 */ /* 0x000fe40006800000 */
[----:B------:R-:W-:-:S04]  /*3530*/  ISETP.GE.AND P5, PT, R79, 0x79, PT ;  /* 0x000000794f00780c */ /* 0x000fc80003fa6270 */
[----:B------:R-:W-:-:S04]  /*3540*/  ISETP.GT.AND P6, PT, R76, 0x78, !P5 ;  /* 0x000000784c00780c */ /* 0x000fc80006fc4270 */
[----:B------:R-:W-:-:S04]  /*3550*/  ISETP.LT.OR P6, PT, R75, 0x79, P6 ;  /* 0x000000794b00780c */ /* 0x000fc800037c1670 */
[----:B------:R-:W-:Y:S02]  /*3560*/  FSEL R34, R84, -INF , !P6 ;  /* 0xff80000054227808 */ /* 0x000fe40007000000 */
[----:B------:R-:W-:-:S13]  /*3570*/  ISETP.GE.AND P6, PT, R79, 0x1, PT ;  /* 0x000000014f00780c */ /* 0x000fda0003fc6270 */
[----:B------:R-:W-:Y:S02]  /*3580*/  @P6 LOP3.LUT R18, R18, 0x1, RZ, 0xfc, !PT ;  /* 0x0000000112126812 */ /* 0x000fe400078efcff */
[----:B------:R-:W-:Y:S02]  /*3590*/  ISETP.GT.AND P6, PT, R76, RZ, !P6 ;  /* 0x000000ff4c00720c */ /* 0x000fe400077c4270 */
[----:B------:R-:W-:Y:S02]  /*35a0*/  LOP3.LUT R18, R18, 0xf7ffffff, RZ, 0xc0, !PT ;  /* 0xf7ffffff12127812 */ /* 0x000fe400078ec0ff */
[----:B------:R-:W-:-:S04]  /*35b0*/  ISETP.LT.OR P6, PT, R75, 0x1, P6 ;  /* 0x000000014b00780c */ /* 0x000fc800037c1670 */
[----:B------:R-:W-:Y:S02]  /*35c0*/  FSEL R74, R3, -INF , !P6 ;  /* 0xff800000034a7808 */ /* 0x000fe40007000000 */
[----:B------:R-:W-:-:S13]  /*35d0*/  ISETP.GE.AND P6, PT, R79, 0x7a, PT ;  /* 0x0000007a4f00780c */ /* 0x000fda0003fc6270 */
[----:B------:R-:W-:Y:S02]  /*35e0*/  @P6 LOP3.LUT R18, R18, 0x8000000, RZ, 0xfc, !PT ;  /* 0x0800000012126812 */ /* 0x000fe400078efcff */
[----:B------:R-:W-:-:S04]  /*35f0*/  ISETP.GT.AND P6, PT, R76, 0x79, !P6 ;  /* 0x000000794c00780c */ /* 0x000fc800077c4270 */
[----:B------:R-:W-:-:S04]  /*3600*/  ISETP.LT.OR P6, PT, R75, 0x7a, P6 ;  /* 0x0000007a4b00780c */ /* 0x000fc800037c1670 */
[----:B------:R-:W-:Y:S02]  /*3610*/  FSEL R3, R85, -INF , !P6 ;  /* 0xff80000055037808 */ /* 0x000fe40007000000 */
[----:B------:R-:W-:-:S13]  /*3620*/  PLOP3.LUT P6, PT, PT, PT, UP1, 0x40, 0x0 ;  /* 0x000000000000781c */ /* 0x000fda0003fce818 */
[----:B------:R-:W-:Y:S05]  /*3630*/  @P6 BRA `(.L_x_685) ;  /* 0x0000000000646947 */ /* 0x000fea0003800000 */
        /* <DEDUP_REMOVED lines=9> */
[----:B------:R-:W-:Y:S01]  /*36d0*/  @P6 IMAD.HI.U32 R48, R71, UR10, RZ ;  /* 0x0000000a47306c27 */ /* 0x000fe2000f8e00ff */
[----:B------:R-:W-:-:S13]  /*36e0*/  PLOP3.LUT P6, PT, PT, PT, UP2, 0x80, 0x0 ;  /* 0x000000000000781c */ /* 0x000fda0003fcf028 */
[----:B------:R-:W-:-:S04]  /*36f0*/  @P6 SHF.R.U32.HI R71, RZ, UR11, R48 ;  /* 0x0000000bff476c19 */ /* 0x000fc80008011630 */
[----:B------:R-:W-:Y:S01]  /*3700*/  LOP3.LUT R71, RZ, R71, RZ, 0x33, !PT ;  /* 0x00000047ff477212 */ /* 0x000fe200078e33ff */
[----:B------:R-:W-:Y:S06]  /*3710*/  BRA `(.L_x_688) ;  /* 0x0000000000187947 */ /* 0x000fec0003800000 */
.L_x_687:
[----:B------:R-:W-:-:S06]  /*3720*/  UISETP.NE.AND UP2, UPT, UR7, 0x1, UPT ;  /* 0x000000010700788c */ /* 0x000fcc000bf45270 */
[----:B------:R-:W-:-:S05]  /*3730*/  PLOP3.LUT P6, PT, PT, PT, UP2, 0x80, 0x0 ;  /* 0x000000000000781c */ /* 0x000fca0003fcf028 */
[----:B------:R-:W-:-:S08]  /*3740*/  @UP2 ULDC.64 UR10, c[0x0][0x9e8] ;  /* 0x00027a00000a2ab9 */ /* 0x000fd00000000a00 */
[----:B------:R-:W-:Y:S01]  /*3750*/  @P6 IMAD.HI.U32 R48, R71, UR10, RZ ;  /* 0x0000000a47306c27 */ /* 0x000fe2000f8e00ff */
[----:B------:R-:W-:-:S13]  /*3760*/  PLOP3.LUT P6, PT, PT, PT, UP2, 0x80, 0x0 ;  /* 0x000000000000781c */ /* 0x000fda0003fcf028 */
[----:B------:R-:W-:-:S07]  /*3770*/  @P6 SHF.R.U32.HI R71, RZ, UR11, R48 ;  /* 0x0000000bff476c19 */ /* 0x000fce0008011630 */
.L_x_688:
[----:B------:R-:W-:Y:S05]  /*3780*/  BSYNC B0 ;  /* 0x0000000000007941 */ /* 0x000fea0003800000 */
.L_x_686:
[----:B------:R-:W-:-:S04]  /*3790*/  IMAD R71, R71, UR7, -R78 ;  /* 0x0000000747477c24 */ /* 0x000fc8000f8e0a4e */
[----:B------:R-:W-:-:S05]  /*37a0*/  IMAD R71, R16, -0x2, R71 ;  /* 0xfffffffe10477824 */ /* 0x000fca00078e0247 */
[----:B------:R-:W-:Y:S02]  /*37b0*/  VIMNMX R72, R72, R71, !PT ;  /* 0x0000004748487248 */ /* 0x000fe40007fe0100 */
[----:B------:R-:W-:-:S07]  /*37c0*/  VIADDMNMX R70, R71, UR7, R70, PT ;  /* 0x0000000747467c46 */ /* 0x000fce000b800146 */
.L_x_685:
[----:B------:R-:W-:Y:S01]  /*37d0*/  ISETP.GT.AND P2, PT, R72, 0x1, !P2 ;  /* 0x000000014800780c */ /* 0x000fe20005744270 */
[----:B------:R-:W-:Y:S01]  /*37e0*/  ULDC UR10, c[0x0][0x988] ;  /* 0x00026200000a7ab9 */ /* 0x000fe20000000800 */
[----:B------:R-:W-:Y:S01]  /*37f0*/  LOP3.LUT P6, RZ, R18, 0x8, RZ, 0xc0, !PT ;  /* 0x0000000812ff7812 */ /* 0x000fe200078cc0ff */
[----:B------:R-:W-:Y:S01]  /*3800*/  IMAD.U32 R79, RZ, RZ, UR10 ;  /* 0x0000000aff4f7e24 */ /* 0x000fe2000f8e00ff */
[----:B------:R-:W-:Y:S01]  /*3810*/  ISETP.LT.OR P2, PT, R70, 0x2, P2 ;  /* 0x000000024600780c */ /* 0x000fe20001741670 */
[----:B------:R-:W-:Y:S01]  /*3820*/  @UP0 ULDC UR14, c[0x0][0x44c] ;  /* 0x00011300000e0ab9 */ /* 0x000fe20000000800 */
[----:B------:R-:W-:Y:S01]  /*3830*/  ISETP.GT.AND P3, PT, R72, 0x70, !P3 ;  /* 0x000000704800780c */ /* 0x000fe20005f64270 */
[----:B------:R-:W-:Y:S01]  /*3840*/  UIMAD.WIDE.U32 UR14, UR38, UR14, URZ ;  /* 0x0000000e260e72a5 */ /* 0x000fe2000f8e003f */
[----:B------:R-:W-:Y:S01]  /*3850*/  FSEL R50, R4, -INF , !P2 ;  /* 0xff80000004327808 */ /* 0x000fe20005000000 */
[----:B------:R-:W-:Y:S01]  /*3860*/  @UP0 ULDC UR18, c[0x0][0x450] ;  /* 0x0001140000120ab9 */ /* 0x000fe20000000800 */
[----:B------:R-:W-:Y:S01]  /*3870*/  LOP3.LUT P2, RZ, R18, 0x2, RZ, 0xc0, !PT ;  /* 0x0000000212ff7812 */ /* 0x000fe2000784c0ff */
[----:B------:R-:W-:Y:S01]  /*3880*/  UMOV UR11, UR38 ;  /* 0x00000026000b7c82 */ /* 0x000fe20008000000 */
[C---:B------:R-:W-:Y:S01]  /*3890*/  ISETP.GT.AND P4, PT, R72.reuse, 0x71, !P4 ;  /* 0x000000714800780c */ /* 0x040fe20006784270 */
[----:B------:R-:W-:Y:S01]  /*38a0*/  @UP0 USHF.R.U32.HI UR11, URZ, UR18, UR15 ;  /* 0x000000123f0b0299 */ /* 0x000fe2000801160f */
[----:B------:R-:W-:-:S02]  /*38b0*/  ISETP.GT.AND P2, PT, R72, 0x8, !P2 ;  /* 0x000000084800780c */ /* 0x000fc40005744270 */
[C---:B------:R-:W-:Y:S01]  /*38c0*/  ISETP.LT.OR P3, PT, R70.reuse, 0x71, P3 ;  /* 0x000000714600780c */ /* 0x040fe20001f61670 */
[----:B------:R-:W-:Y:S01]  /*38d0*/  UIADD3 UR50, UR50, UR11, URZ ;  /* 0x0000000b32327290 */ /* 0x000fe2000fffe03f */
[----:B------:R-:W-:Y:S02]  /*38e0*/  ISETP.LT.OR P2, PT, R70, 0x9, P2 ;  /* 0x000000094600780c */ /* 0x000fe40001741670 */
[----:B------:R-:W-:Y:S01]  /*38f0*/  ISETP.GT.AND P5, PT, R72, 0x78, !P5 ;  /* 0x000000784800780c */ /* 0x000fe20006fa4270 */
[----:B------:R-:W-:Y:S01]  /*3900*/  UIADD3 UR6, UR50, UR6, URZ ;  /* 0x0000000632067290 */ /* 0x000fe2000fffe03f */
[----:B------:R-:W-:Y:S02]  /*3910*/  FSEL R48, R6, -INF , !P2 ;  /* 0xff80000006307808 */ /* 0x000fe40005000000 */
[----:B------:R-:W-:Y:S02]  /*3920*/  LOP3.LUT P2, RZ, R18, 0x4, RZ, 0xc0, !PT ;  /* 0x0000000412ff7812 */ /* 0x000fe4000784c0ff */
[----:B------:R-:W-:-:S02]  /*3930*/  FMNMX.FTZ R6, R74, R89, !PT ;  /* 0x000000594a067209 */ /* 0x000fc40007810000 */
[----:B------:R-:W-:Y:S02]  /*3940*/  ISETP.GT.AND P2, PT, R72, 0x9, !P2 ;  /* 0x000000094800780c */ /* 0x000fe40005744270 */
[C---:B------:R-:W-:Y:S02]  /*3950*/  ISETP.LT.OR P4, PT, R70.reuse, 0x72, P4 ;  /* 0x000000724600780c */ /* 0x040fe40002781670 */
[----:B------:R-:W-:Y:S02]  /*3960*/  ISETP.LT.OR P2, PT, R70, 0xa, P2 ;  /* 0x0000000a4600780c */ /* 0x000fe40001741670 */
[----:B------:R-:W-:Y:S02]  /*3970*/  FSEL R20, R20, -INF , !P3 ;  /* 0xff80000014147808 */ /* 0x000fe40005800000 */
[----:B------:R-:W-:Y:S02]  /*3980*/  FSEL R4, R5, -INF , !P2 ;  /* 0xff80000005047808 */ /* 0x000fe40005000000 */
[----:B------:R-:W-:-:S02]  /*3990*/  ISETP.GT.AND P2, PT, R72, 0x10, !P6 ;  /* 0x000000104800780c */ /* 0x000fc40007744270 */
[----:B------:R-:W-:Y:S02]  /*39a0*/  FMNMX.FTZ R5, R91, R6, !PT ;  /* 0x000000065b057209 */ /* 0x000fe40007810000 */
[----:B------:R-:W-:Y:S02]  /*39b0*/  ISETP.LT.OR P2, PT, R70, 0x11, P2 ;  /* 0x000000114600780c */ /* 0x000fe40001741670 */
[----:B------:R-:W-:Y:S02]  /*39c0*/  FMNMX.FTZ R6, R92, R5, !PT ;  /* 0x000000055c067209 */ /* 0x000fe40007810000 */
[----:B------:R-:W-:Y:S02]  /*39d0*/  FSEL R8, R8, -INF , !P2 ;  /* 0xff80000008087808 */ /* 0x000fe40005000000 */
[----:B------:R-:W-:Y:S02]  /*39e0*/  LOP3.LUT P2, RZ, R18, 0x2000000, RZ, 0xc0, !PT ;  /* 0x0200000012ff7812 */ /* 0x000fe4000784c0ff */
[----:B------:R-:W-:-:S02]  /*39f0*/  FMNMX.FTZ R5, R93, R6, !PT ;  /* 0x000000065d057209 */ /* 0x000fc40007810000 */
[----:B------:R-:W-:Y:S02]  /*3a00*/  ISETP.GT.AND P2, PT, R72, 0x11, !P2 ;  /* 0x000000114800780c */ /* 0x000fe40005744270 */
[----:B------:R-:W-:Y:S02]  /*3a10*/  FMNMX.FTZ R6, R94, R5, !PT ;  /* 0x000000055e067209 */ /* 0x000fe40007810000 */
[----:B------:R-:W-:Y:S02]  /*3a20*/  ISETP.LT.OR P2, PT, R70, 0x12, P2 ;  /* 0x000000124600780c */ /* 0x000fe40001741670 */
[----:B------:R-:W-:Y:S02]  /*3a30*/  FMNMX.FTZ R5, R61, R6, !PT ;  /* 0x000000063d057209 */ /* 0x000fe40007810000 */
[----:B------:R-:W-:Y:S02]  /*3a40*/  FSEL R7, R7, -INF , !P2 ;  /* 0xff80000007077808 */ /* 0x000fe40005000000 */
[----:B------:R-:W-:-:S02]  /*3a50*/  LOP3.LUT P2, RZ, R18, 0x1000000, RZ, 0xc0, !PT ;  /* 0x0100000012ff7812 */ /* 0x000fc4000784c0ff */
[----:B------:R-:W-:Y:S02]  /*3a60*/  FMNMX.FTZ R6, R62, R5, !PT ;  /* 0x000000053e067209 */ /* 0x000fe40007810000 */
[----:B------:R-:W-:Y:S02]  /*3a70*/  ISETP.GT.AND P2, PT, R72, 0x18, !P2 ;  /* 0x000000184800780c */ /* 0x000fe40005744270 */
[----:B------:R-:W-:Y:S02]  /*3a80*/  FMNMX.FTZ R5, R67, R6, !PT ;  /* 0x0000000643057209 */ /* 0x000fe40007810000 */
[----:B------:R-:W-:Y:S02]  /*3a90*/  ISETP.LT.OR P2, PT, R70, 0x19, P2 ;  /* 0x000000194600780c */ /* 0x000fe40001741670 */
[----:B------:R-:W-:Y:S02]  /*3aa0*/  LOP3.LUT P6, RZ, R18, 0x8000, RZ, 0xc0, !PT ;  /* 0x0000800012ff7812 */ /* 0x000fe400078cc0ff */
[----:B------:R-:W-:-:S02]  /*3ab0*/  FSEL R10, R10, -INF , !P2 ;  /* 0xff8000000a0a7808 */ /* 0x000fc40005000000 */
[----:B------:R-:W-:Y:S02]  /*3ac0*/  LOP3.LUT P2, RZ, R18, 0x800000, RZ, 0xc0, !PT ;  /* 0x0080000012ff7812 */ /* 0x000fe4000784c0ff */
[----:B------:R-:W-:Y:S02]  /*3ad0*/  FMNMX.FTZ R6, R66, R5, !PT ;  /* 0x0000000542067209 */ /* 0x000fe40007810000 */
[----:B------:R-:W-:Y:S02]  /*3ae0*/  ISETP.GT.AND P2, PT, R72, 0x19, !P2 ;  /* 0x000000194800780c */ /* 0x000fe40005744270 */
[----:B------:R-:W-:Y:S02]  /*3af0*/  FMNMX.FTZ R5, R59, R6, !PT ;  /* 0x000000063b057209 */ /* 0x000fe40007810000 */
[----:B------:R-:W-:Y:S02]  /*3b00*/  ISETP.LT.OR P2, PT, R70, 0x1a, P2 ;  /* 0x0000001a4600780c */ /* 0x000fe40001741670 */
[----:B------:R-:W-:-:S02]  /*3b10*/  FMNMX.FTZ R6, R68, R5, !PT ;  /* 0x0000000544067209 */ /* 0x000fc40007810000 */
[----:B------:R-:W-:Y:S02]  /*3b20*/  FSEL R9, R9, -INF , !P2 ;  /* 0xff80000009097808 */ /* 0x000fe40005000000 */
[----:B------:R-:W-:Y:S02]  /*3b30*/  LOP3.LUT P2, RZ, R18, 0x400000, RZ, 0xc0, !PT ;  /* 0x0040000012ff7812 */ /* 0x000fe4000784c0ff */
[----:B------:R-:W-:Y:S02]  /*3b40*/  FMNMX.FTZ R5, R65, R6, !PT ;  /* 0x0000000641057209 */ /* 0x000fe40007810000 */
[----:B------:R-:W-:Y:S02]  /*3b50*/  ISETP.GT.AND P2, PT, R72, 0x20, !P2 ;  /* 0x000000204800780c */ /* 0x000fe40005744270 */
[----:B------:R-:W-:Y:S02]  /*3b60*/  FMNMX.FTZ R6, R64, R5, !PT ;  /* 0x0000000540067209 */ /* 0x000fe40007810000 */
[----:B------:R-:W-:-:S02]  /*3b70*/  ISETP.LT.OR P2, PT, R70, 0x21, P2 ;  /* 0x000000214600780c */ /* 0x000fc40001741670 */
[----:B------:R-:W-:Y:S02]  /*3b80*/  FMNMX.FTZ R6, R63, R6, !PT ;  /* 0x000000063f067209 */ /* 0x000fe40007810000 */
[----:B------:R-:W-:Y:S02]  /*3b90*/  FSEL R12, R12, -INF , !P2 ;  /* 0xff8000000c0c7808 */ /* 0x000fe40005000000 */
[----:B------:R-:W-:Y:S02]  /*3ba0*/  LOP3.LUT P2, RZ, R18, 0x200000, RZ, 0xc0, !PT ;  /* 0x0020000012ff7812 */ /* 0x000fe4000784c0ff */
[----:B------:R-:W-:Y:S02]  /*3bb0*/  FMNMX.FTZ R6, R69, R6, !PT ;  /* 0x0000000645067209 */ /* 0x000fe40007810000 */
[----:B------:R-:W-:Y:S02]  /*3bc0*/  ISETP.GT.AND P2, PT, R72, 0x21, !P2 ;  /* 0x000000214800780c */ /* 0x000fe40005744270 */
[----:B------:R-:W-:-:S02]  /*3bd0*/  FMNMX.FTZ R5, R57, R6, !PT ;  /* 0x0000000639057209 */ /* 0x000fc40007810000 */
[----:B------:R-:W-:Y:S02]  /*3be0*/  ISETP.LT.OR P2, PT, R70, 0x22, P2 ;  /* 0x000000224600780c */ /* 0x000fe40001741670 */
[----:B------:R-:W-:Y:S02]  /*3bf0*/  FMNMX.FTZ R6, R52, R5, !PT ;  /* 0x0000000534067209 */ /* 0x000fe40007810000 */
[----:B------:R-:W-:Y:S02]  /*3c00*/  FSEL R11, R11, -INF , !P2 ;  /* 0xff8000000b0b7808 */ /* 0x000fe40005000000 */
[----:B------:R-:W-:Y:S02]  /*3c10*/  LOP3.LUT P2, RZ, R18, 0x100000, RZ, 0xc0, !PT ;  /* 0x0010000012ff7812 */ /* 0x000fe4000784c0ff */
[----:B------:R-:W-:Y:S02]  /*3c20*/  FMNMX.FTZ R5, R53, R6, !PT ;  /* 0x0000000635057209 */ /* 0x000fe40007810000 */
        /* <DEDUP_REMOVED lines=17> */
[----:B------:R-:W-:Y:S02]  /*3d40*/  FMNMX.FTZ R6, R40, R5, !PT ;  /* 0x0000000528067209 */ /* 0x000fe40007810000 */
        /* <DEDUP_REMOVED lines=13> */
[----:B------:R-:W-:Y:S01]  /*3e20*/  ISETP.LT.OR P5, PT, R70, 0x79, P5 ;  /* 0x000000794600780c */ /* 0x000fe20002fa1670 */
[----:B------:R-:W0:Y:S01]  /*3e30*/  SHFL.BFLY PT, R6, R5, 0x2, 0x1f ;  /* 0x0c401f0005067f89 */ /* 0x000e2200000e0000 */
[----:B------:R-:W-:Y:S02]  /*3e40*/  FSEL R29, R29, -INF , !P2 ;  /* 0xff8000001d1d7808 */ /* 0x000fe40005000000 */
[----:B------:R-:W-:Y:S02]  /*3e50*/  ISETP.GT.AND P2, PT, R72, 0x39, !P6 ;  /* 0x000000394800780c */ /* 0x000fe40007744270 */
[----:B------:R-:W-:Y:S02]  /*3e60*/  LOP3.LUT P6, RZ, R18, 0x10, RZ, 0xc0, !PT ;  /* 0x0000001012ff7812 */ /* 0x000fe400078cc0ff */
[----:B------:R-:W-:Y:S02]  /*3e70*/  ISETP.LT.OR P2, PT, R70, 0x3a, P2 ;  /* 0x0000003a4600780c */ /* 0x000fe40001741670 */
[----:B------:R-:W-:-:S02]  /*3e80*/  FSEL R21, R21, -INF , !P4 ;  /* 0xff80000015157808 */ /* 0x000fc40006000000 */
[----:B------:R-:W-:Y:S02]  /*3e90*/  FSEL R28, R28, -INF , !P2 ;  /* 0xff8000001c1c7808 */ /* 0x000fe40005000000 */
[----:B------:R-:W-:Y:S02]  /*3ea0*/  LOP3.LUT P2, RZ, R18, 0x4000, RZ, 0xc0, !PT ;  /* 0x0000400012ff7812 */ /* 0x000fe4000784c0ff */
[----:B------:R-:W-:Y:S02]  /*3eb0*/  FSEL R24, R24, -INF , !P5 ;  /* 0xff80000018187808 */ /* 0x000fe40006800000 */
[----:B------:R-:W-:-:S04]  /*3ec0*/  ISETP.GT.AND P2, PT, R72, 0x40, !P2 ;  /* 0x000000404800780c */ /* 0x000fc80005744270 */
[----:B------:R-:W-:Y:S02]  /*3ed0*/  ISETP.LT.OR P2, PT, R70, 0x41, P2 ;  /* 0x000000414600780c */ /* 0x000fe40001741670 */
[----:B0-----:R-:W-:Y:S02]  /*3ee0*/  FMNMX.FTZ R71, R5, R6, !PT ;  /* 0x0000000605477209 */ /* 0x001fe40007810000 */
[----:B------:R-:W-:Y:S02]  /*3ef0*/  FSEL R31, R31, -INF , !P2 ;  /* 0xff8000001f1f7808 */ /* 0x000fe40005000000 */
[----:B------:R-:W-:Y:S01]  /*3f00*/  LOP3.LUT P2, RZ, R18, 0x2000, RZ, 0xc0, !PT ;  /* 0x0000200012ff7812 */ /* 0x000fe2000784c0ff */
[----:B------:R-:W0:Y:S03]  /*3f10*/  SHFL.BFLY PT, R6, R71, 0x1, 0x1f ;  /* 0x0c201f0047067f89 */ /* 0x000e2600000e0000 */
[----:B------:R-:W-:-:S04]  /*3f20*/  ISETP.GT.AND P2, PT, R72, 0x41, !P2 ;  /* 0x000000414800780c */ /* 0x000fc80005744270 */
[----:B------:R-:W-:-:S04]  /*3f30*/  ISETP.LT.OR P2, PT, R70, 0x42, P2 ;  /* 0x000000424600780c */ /* 0x000fc80001741670 */
[----:B------:R-:W-:Y:S02]  /*3f40*/  FSEL R30, R30, -INF , !P2 ;  /* 0xff8000001e1e7808 */ /* 0x000fe40005000000 */
[----:B------:R-:W-:-:S04]  /*3f50*/  LOP3.LUT P2, RZ, R18, 0x1000, RZ, 0xc0, !PT ;  /* 0x0000100012ff7812 */ /* 0x000fc8000784c0ff */
[----:B------:R-:W-:-:S04]  /*3f60*/  ISETP.GT.AND P2, PT, R72, 0x48, !P2 ;  /* 0x000000484800780c */ /* 0x000fc80005744270 */
[----:B------:R-:W-:Y:S02]  /*3f70*/  ISETP.LT.OR P2, PT, R70, 0x49, P2 ;  /* 0x000000494600780c */ /* 0x000fe40001741670 */
[----:B0-----:R-:W-:Y:S02]  /*3f80*/  FMNMX.FTZ R6, R71, R6, !PT ;  /* 0x0000000647067209 */ /* 0x001fe40007810000 */
[----:B------:R-:W-:Y:S02]  /*3f90*/  FSEL R32, R32, -INF , !P2 ;  /* 0xff80000020207808 */ /* 0x000fe40005000000 */
[----:B------:R-:W-:Y:S01]  /*3fa0*/  LOP3.LUT P2, RZ, R18, 0x800, RZ, 0xc0, !PT ;  /* 0x0000080012ff7812 */ /* 0x000fe2000784c0ff */
[----:B------:R-:W-:-:S03]  /*3fb0*/  FFMA.FTZ R79, R6, R79, -8 ;  /* 0xc1000000064f7423 */ /* 0x000fc6000001004f */
[----:B------:R-:W-:-:S04]  /*3fc0*/  ISETP.GT.AND P2, PT, R72, 0x49, !P2 ;  /* 0x000000494800780c */ /* 0x000fc80005744270 */
[----:B------:R-:W-:-:S04]  /*3fd0*/  ISETP.LT.OR P2, PT, R70, 0x4a, P2 ;  /* 0x0000004a4600780c */ /* 0x000fc80001741670 */
[----:B------:R-:W-:Y:S02]  /*3fe0*/  FSEL R33, R33, -INF , !P2 ;  /* 0xff80000021217808 */ /* 0x000fe40005000000 */
[----:B------:R-:W-:-:S04]  /*3ff0*/  LOP3.LUT P2, RZ, R18, 0x400, RZ, 0xc0, !PT ;  /* 0x0000040012ff7812 */ /* 0x000fc8000784c0ff */
        /* <DEDUP_REMOVED lines=23> */
[----:B------:R-:W-:Y:S02]  /*4170*/  ISETP.GT.AND P2, PT, R72, 0x68, !P6 ;  /* 0x000000684800780c */ /* 0x000fe40007744270 */
[----:B------:R-:W-:Y:S02]  /*4180*/  LOP3.LUT P6, RZ, R18, 0x1, RZ, 0xc0, !PT ;  /* 0x0000000112ff7812 */ /* 0x000fe400078cc0ff */
[----:B------:R-:W-:-:S04]  /*4190*/  ISETP.LT.OR P2, PT, R70, 0x69, P2 ;  /* 0x000000694600780c */ /* 0x000fc80001741670 */
[----:B------:R-:W-:Y:S02]  /*41a0*/  FSEL R51, R51, -INF , !P2 ;  /* 0xff80000033337808 */ /* 0x000fe40005000000 */
[----:B------:R-:W-:-:S04]  /*41b0*/  FSETP.NEU.FTZ.AND P2, PT, R6, -INF , PT ;  /* 0xff8000000600780b */ /* 0x000fc80003f5d000 */
[----:B------:R-:W-:Y:S02]  /*41c0*/  FSEL R79, R79, RZ, P2 ;  /* 0x000000ff4f4f7208 */ /* 0x000fe40001000000 */
[----:B------:R-:W-:Y:S02]  /*41d0*/  ISETP.GT.AND P2, PT, R72, RZ, !P6 ;  /* 0x000000ff4800720c */ /* 0x000fe40007744270 */
[----:B------:R-:W-:Y:S01]  /*41e0*/  LOP3.LUT P6, RZ, R18, 0x8000000, RZ, 0xc0, !PT ;  /* 0x0800000012ff7812 */ /* 0x000fe200078cc0ff */
[----:B------:R-:W-:-:S01]  /*41f0*/  FFMA.FTZ R69, R69, UR10, -R79 ;  /* 0x0000000a45457c23 */ /* 0x000fc2000801084f */
[----:B------:R-:W-:Y:S01]  /*4200*/  ISETP.LT.OR P2, PT, R70, 0x1, P2 ;  /* 0x000000014600780c */ /* 0x000fe20001741670 */
[----:B------:R-:W-:-:S01]  /*4210*/  FFMA.FTZ R71, R89, UR10, -R79 ;  /* 0x0000000a59477c23 */ /* 0x000fc2000801084f */
[----:B------:R-:W-:Y:S01]  /*4220*/  ISETP.GT.AND P6, PT, R72, 0x79, !P6 ;  /* 0x000000794800780c */ /* 0x000fe200077c4270 */
[----:B------:R-:W-:-:S01]  /*4230*/  FFMA.FTZ R73, R91, UR10, -R79 ;  /* 0x0000000a5b497c23 */ /* 0x000fc2000801084f */
[----:B------:R-:W-:Y:S01]  /*4240*/  FSEL R77, R2, -INF , !P2 ;  /* 0xff800000024d7808 */ /* 0x000fe20005000000 */
[----:B------:R-:W-:-:S01]  /*4250*/  FFMA.FTZ R2, R74, UR10, -R79 ;  /* 0x0000000a4a027c23 */ /* 0x000fc2000801084f */
[----:B------:R-:W-:Y:S01]  /*4260*/  LOP3.LUT P2, RZ, R18, 0x4000000, RZ, 0xc0, !PT ;  /* 0x0400000012ff7812 */ /* 0x000fe2000784c0ff */
[----:B------:R-:W-:Y:S01]  /*4270*/  MUFU.EX2 R71, R71 ;  /* 0x0000004700477308 */ /* 0x000fe20000000800 */
[----:B------:R-:W-:Y:S01]  /*4280*/  FMNMX.FTZ R5, R77, R50, !PT ;  /* 0x000000324d057209 */ /* 0x000fe20007810000 */
[--C-:B------:R-:W-:Y:S01]  /*4290*/  FFMA.FTZ R74, R92, UR10, -R79.reuse ;  /* 0x0000000a5c4a7c23 */ /* 0x100fe2000801084f */
[----:B------:R-:W-:Y:S01]  /*42a0*/  ISETP.GT.AND P2, PT, R72, 0x69, !P2 ;  /* 0x000000694800780c */ /* 0x000fe20005744270 */
[--C-:B------:R-:W-:Y:S01]  /*42b0*/  FFMA.FTZ R75, R93, UR10, -R79.reuse ;  /* 0x0000000a5d4b7c23 */ /* 0x100fe2000801084f */
[----:B------:R-:W-:Y:S01]  /*42c0*/  FMNMX.FTZ R5, R48, R5, !PT ;  /* 0x0000000530057209 */ /* 0x000fe20007810000 */
[--C-:B------:R-:W-:Y:S01]  /*42d0*/  FFMA.FTZ R76, R94, UR10, -R79.reuse ;  /* 0x0000000a5e4c7c23 */ /* 0x100fe2000801084f */
[----:B------:R-:W-:Y:S01]  /*42e0*/  ISETP.LT.OR P2, PT, R70, 0x6a, P2 ;  /* 0x0000006a4600780c */ /* 0x000fe20001741670 */
[----:B------:R0:W-:Y:S01]  /*42f0*/  MUFU.EX2 R72, R69 ;  /* 0x0000004500487308 */ /* 0x0001e20000000800 */
[----:B------:R-:W-:Y:S01]  /*4300*/  FMNMX.FTZ R5, R4, R5, !PT ;  /* 0x0000000504057209 */ /* 0x000fe20007810000 */
[--C-:B------:R-:W-:Y:S01]  /*4310*/  FFMA.FTZ R61, R61, UR10, -R79.reuse ;  /* 0x0000000a3d3d7c23 */ /* 0x100fe2000801084f */
[----:B------:R-:W-:Y:S01]  /*4320*/  FSEL R15, R15, -INF , !P2 ;  /* 0xff8000000f0f7808 */ /* 0x000fe20005000000 */
[--C-:B------:R-:W-:Y:S01]  /*4330*/  FFMA.FTZ R62, R62, UR10, -R79.reuse ;  /* 0x0000000a3e3e7c23 */ /* 0x100fe2000801084f */
[----:B------:R-:W-:Y:S01]  /*4340*/  FMNMX.FTZ R78, R8, R5, !PT ;  /* 0x00000005084e7209 */ /* 0x000fe20007810000 */
[--C-:B------:R-:W-:Y:S01]  /*4350*/  FFMA.FTZ R67, R67, UR10, -R79.reuse ;  /* 0x0000000a43437c23 */ /* 0x100fe2000801084f */
[----:B------:R-:W-:Y:S01]  /*4360*/  ISETP.LT.OR P6, PT, R70, 0x7a, P6 ;  /* 0x0000007a4600780c */ /* 0x000fe200037c1670 */
[----:B------:R-:W-:Y:S01]  /*4370*/  MUFU.EX2 R2, R2 ;  /* 0x0000000200027308 */ /* 0x000fe20000000800 */
[----:B------:R-:W-:Y:S01]  /*4380*/  FMNMX.FTZ R5, R7, R78, !PT ;  /* 0x0000004e07057209 */ /* 0x000fe20007810000 */
[--C-:B0-----:R-:W-:Y:S01]  /*4390*/  FFMA.FTZ R69, R44, UR10, -R79.reuse ;  /* 0x0000000a2c457c23 */ /* 0x101fe2000801084f */
[----:B------:R-:W-:Y:S01]  /*43a0*/  FSEL R25, R25, -INF , !P6 ;  /* 0xff80000019197808 */ /* 0x000fe20007000000 */
[--C-:B------:R-:W-:Y:S01]  /*43b0*/  FFMA.FTZ R66, R66, UR10, -R79.reuse ;  /* 0x0000000a42427c23 */ /* 0x100fe2000801084f */
[----:B------:R-:W-:Y:S01]  /*43c0*/  FMNMX.FTZ R78, R10, R5, !PT ;  /* 0x000000050a4e7209 */ /* 0x000fe20007810000 */
[--C-:B------:R-:W-:Y:S01]  /*43d0*/  FFMA.FTZ R59, R59, UR10, -R79.reuse ;  /* 0x0000000a3b3b7c23 */ /* 0x100fe2000801084f */
[----:B------:R-:W-:-:S01]  /*43e0*/  FFMA.FTZ R68, R68, UR10, -R79 ;  /* 0x0000000a44447c23 */ /* 0x000fc2000801084f */
[----:B------:R-:W-:Y:S01]  /*43f0*/  MUFU.EX2 R73, R73 ;  /* 0x0000004900497308 */ /* 0x000fe20000000800 */
[----:B------:R-:W-:Y:S01]  /*4400*/  FMNMX.FTZ R5, R9, R78, !PT ;  /* 0x0000004e09057209 */ /* 0x000fe20007810000 */
[--C-:B------:R-:W-:Y:S01]  /*4410*/  FFMA.FTZ R65, R65, UR10, -R79.reuse ;  /* 0x0000000a41417c23 */ /* 0x100fe2000801084f */
        /* <DEDUP_REMOVED lines=21> */
[----:B------:R-:W-:Y:S01]  /*4570*/  FFMA.FTZ R3, R3, UR10, -R79 ;  /* 0x0000000a03037c23 */ /* 0x000fe2000801084f */
[----:B------:R-:W-:Y:S01]  /*4580*/  FMNMX.FTZ R78, R26, R5, !PT ;  /* 0x000000051a4e7209 */ /* 0x000fe20007810000 */
[----:B------:R-:W0:Y:S03]  /*4590*/  MUFU.EX2 R74, R74 ;  /* 0x0000004a004a7308 */ /* 0x000e260000000800 */
[----:B------:R-:W-:-:S04]  /*45a0*/  FMNMX.FTZ R5, R29, R78, !PT ;  /* 0x0000004e1d057209 */ /* 0x000fc80007810000 */
[----:B------:R-:W-:Y:S01]  /*45b0*/  FMNMX.FTZ R78, R28, R5, !PT ;  /* 0x000000051c4e7209 */ /* 0x000fe20007810000 */
[----:B------:R-:W-:Y:S03]  /*45c0*/  MUFU.EX2 R75, R75 ;  /* 0x0000004b004b7308 */ /* 0x000fe60000000800 */
[----:B------:R-:W-:-:S04]  /*45d0*/  FMNMX.FTZ R5, R31, R78, !PT ;  /* 0x0000004e1f057209 */ /* 0x000fc80007810000 */
[----:B------:R-:W-:Y:S01]  /*45e0*/  FMNMX.FTZ R5, R30, R5, !PT ;  /* 0x000000051e057209 */ /* 0x000fe20007810000 */
[----:B------:R-:W-:Y:S01]  /*45f0*/  MUFU.EX2 R76, R76 ;  /* 0x0000004c004c7308 */ /* 0x000fe20000000800 */
[----:B0-----:R-:W-:Y:S02]  /*4600*/  F2FP.SATFINITE.E4M3.F32.PACK_AB_MERGE_C R148, R74, R73, RZ ;  /* 0x000000494a94723e */ /* 0x001fe400048070ff */
[----:B------:R-:W-:Y:S02]  /*4610*/  FMNMX.FTZ R78, R32, R5, !PT ;  /* 0x00000005204e7209 */ /* 0x000fe40007810000 */
[----:B------:R-:W-:Y:S02]  /*4620*/  F2FP.SATFINITE.E4M3.F32.PACK_AB_MERGE_C R148, R71, R2, R148 ;  /* 0x000000024794723e */ /* 0x000fe40004807094 */
[----:B------:R-:W-:Y:S01]  /*4630*/  FMNMX.FTZ R78, R33, R78, !PT ;  /* 0x0000004e214e7209 */ /* 0x000fe20007810000 */
[----:B------:R-:W-:Y:S03]  /*4640*/  MUFU.EX2 R61, R61 ;  /* 0x0000003d003d7308 */ /* 0x000fe60000000800 */
[----:B------:R-:W-:-:S04]  /*4650*/  FMNMX.FTZ R78, R39, R78, !PT ;  /* 0x0000004e274e7209 */ /* 0x000fc80007810000 */
        /* <DEDUP_REMOVED lines=18> */
[----:B------:R-:W-:Y:S04]  /*4780*/  MUFU.EX2 R65, R65 ;  /* 0x0000004100417308 */ /* 0x000fe80000000800 */
[----:B------:R-:W1:Y:S04]  /*4790*/  SHFL.BFLY PT, R5, R70, 0x2, 0x1f ;  /* 0x0c401f0046057f89 */ /* 0x000e6800000e0000 */
[----:B------:R-:W-:Y:S01]  /*47a0*/  MUFU.EX2 R64, R64 ;  /* 0x0000004000407308 */ /* 0x000fe20000000800 */
[----:B0-----:R-:W-:-:S04]  /*47b0*/  F2FP.SATFINITE.E4M3.F32.PACK_AB_MERGE_C R144, R68, R59, RZ ;  /* 0x0000003b4490723e */ /* 0x001fc800048070ff */
[----:B------:R-:W-:-:S03]  /*47c0*/  F2FP.SATFINITE.E4M3.F32.PACK_AB_MERGE_C R144, R66, R67, R144 ;  /* 0x000000434290723e */ /* 0x000fc60004807090 */
[----:B------:R-:W0:Y:S08]  /*47d0*/  MUFU.EX2 R63, R63 ;  /* 0x0000003f003f7308 */ /* 0x000e300000000800 */
[----:B------:R-:W-:Y:S01]  /*47e0*/  MUFU.EX2 R53, R53 ;  /* 0x0000003500357308 */ /* 0x000fe20000000800 */
[----:B-1----:R-:W-:-:S07]  /*47f0*/  FMNMX.FTZ R44, R70, R5, !PT ;  /* 0x00000005462c7209 */ /* 0x002fce0007810000 */
[----:B------:R-:W-:Y:S01]  /*4800*/  MUFU.EX2 R54, R54 ;  /* 0x0000003600367308 */ /* 0x000fe20000000800 */
[----:B------:R-:W1:Y:S01]  /*4810*/  SHFL.BFLY PT, R5, R44, 0x1, 0x1f ;  /* 0x0c201f002c057f89 */ /* 0x000e6200000e0000 */
[----:B0-----:R-:W-:-:S04]  /*4820*/  F2FP.SATFINITE.E4M3.F32.PACK_AB_MERGE_C R146, R72, R63, RZ ;  /* 0x0000003f4892723e */ /* 0x001fc800048070ff */
[----:B------:R-:W-:Y:S02]  /*4830*/  F2FP.SATFINITE.E4M3.F32.PACK_AB_MERGE_C R146, R64, R65, R146 ;  /* 0x000000414092723e */ /* 0x000fe40004807092 */
[----:B------:R-:W-:Y:S08]  /*4840*/  MUFU.EX2 R57, R57 ;  /* 0x0000003900397308 */ /* 0x000ff00000000800 */
[----:B------:R-:W-:Y:S08]  /*4850*/  MUFU.EX2 R52, R52 ;  /* 0x0000003400347308 */ /* 0x000ff00000000800 */
[----:B------:R-:W-:Y:S01]  /*4860*/  MUFU.EX2 R46, R46 ;  /* 0x0000002e002e7308 */ /* 0x000fe20000000800 */
[----:B-1----:R-:W-:Y:S01]  /*4870*/  FMNMX.FTZ R5, R44, R5, !PT ;  /* 0x000000052c057209 */ /* 0x002fe20007810000 */
[----:B------:R-:W-:-:S03]  /*4880*/  IMAD.U32 R44, RZ, RZ, UR10 ;  /* 0x0000000aff2c7e24 */ /* 0x000fc6000f8e00ff */
[C---:B------:R-:W-:Y:S01]  /*4890*/  FSETP.NEU.FTZ.AND P2, PT, R5.reuse, -INF , PT ;  /* 0xff8000000500780b */ /* 0x040fe20003f5d000 */
[----:B------:R-:W-:-:S02]  /*48a0*/  FFMA.FTZ R44, R5, R44, -8 ;  /* 0xc1000000052c7423 */ /* 0x000fc4000001002c */
        /* <DEDUP_REMOVED lines=16> */
[----:B------:R-:W-:Y:S01]  /*49b0*/  MUFU.EX2 R42, R42 ;  /* 0x0000002a002a7308 */ /* 0x000fe20000000800 */
[----:B------:R-:W-:-:S01]  /*49c0*/  FADD.FTZ R30, R2, R71 ;  /* 0x00000047021e7221 */ /* 0x000fc20000010000 */
[--C-:B------:R-:W-:Y:S01]  /*49d0*/  FFMA.FTZ R7, R7, UR10, -R44.reuse ;  /* 0x0000000a07077c23 */ /* 0x100fe2000801082c */
[----:B------:R-:W-:-:S01]  /*49e0*/  FFMA.FTZ R83, R9, UR10, -R44 ;  /* 0x0000000a09537c23 */ /* 0x000fc2000801082c */
[----:B------:R-:W-:Y:S01]  /*49f0*/  FFMA.FTZ R9, R12, UR10, -R44 ;  /* 0x0000000a0c097c23 */ /* 0x000fe2000801082c */
[----:B------:R-:W-:-:S01]  /*4a00*/  FADD.FTZ R85, R73, R30 ;  /* 0x0000001e49557221 */ /* 0x000fc20000010000 */
[--C-:B------:R-:W-:Y:S01]  /*4a10*/  FFMA.FTZ R12, R27, UR10, -R44.reuse ;  /* 0x0000000a1b0c7c23 */ /* 0x100fe2000801082c */
[----:B------:R-:W-:-:S01]  /*4a20*/  FFMA.FTZ R27, R31, UR10, -R44 ;  /* 0x0000000a1f1b7c23 */ /* 0x000fc2000801082c */
[----:B------:R-:W0:Y:S01]  /*4a30*/  MUFU.EX2 R77, R77 ;  /* 0x0000004d004d7308 */ /* 0x000e220000000800 */
[----:B------:R-:W-:-:S01]  /*4a40*/  FADD.FTZ R30, R74, R85 ;  /* 0x000000554a1e7221 */ /* 0x000fc20000010000 */
[--C-:B------:R-:W-:Y:S01]  /*4a50*/  FFMA.FTZ R31, R32, UR10, -R44.reuse ;  /* 0x0000000a201f7c23 */ /* 0x100fe2000801082c */
[----:B------:R-:W-:-:S01]  /*4a60*/  FFMA.FTZ R32, R33, UR10, -R44 ;  /* 0x0000000a21207c23 */ /* 0x000fc2000801082c */
[----:B------:R-:W-:Y:S01]  /*4a70*/  FFMA.FTZ R43, R43, UR10, -R44 ;  /* 0x0000000a2b2b7c23 */ /* 0x000fe2000801082c */
[----:B------:R-:W-:-:S01]  /*4a80*/  FADD.FTZ R85, R75, R30 ;  /* 0x0000001e4b557221 */ /* 0x000fc20000010000 */
        /* <DEDUP_REMOVED lines=14> */
[----:B------:R-:W-:-:S02]  /*4b70*/  FFMA.FTZ R25, R25, UR10, -R44 ;  /* 0x0000000a19197c23 */ /* 0x000fc4000801082c */
[----:B------:R-:W-:-:S02]  /*4b80*/  FADD.FTZ R73, R67, R70 ;  /* 0x0000004643497221 */ /* 0x000fc40000010000 */
[----:B------:R-:W0:Y:S01]  /*4b90*/  MUFU.EX2 R4, R4 ;  /* 0x0000000400047308 */ /* 0x000e220000000800 */
[----:B-1----:R-:W-:-:S01]  /*4ba0*/  FADD.FTZ R50, R48, R33 ;  /* 0x0000002130327221 */ /* 0x002fc20000010000 */
[----:B------:R-:W-:Y:S01]  /*4bb0*/  FADD.FTZ R62, R66, R73 ;  /* 0x00000049423e7221 */ /* 0x000fe20000010000 */
[----:B------:R-:W-:-:S03]  /*4bc0*/  FFMA.FTZ R33, R41, UR10, -R44 ;  /* 0x0000000a29217c23 */ /* 0x000fc6000801082c */
[----:B------:R-:W-:Y:S02]  /*4bd0*/  FADD.FTZ R41, R59, R62 ;  /* 0x0000003e3b297221 */ /* 0x000fe40000010000 */
[----:B------:R-:W1:Y:S01]  /*4be0*/  MUFU.EX2 R7, R7 ;  /* 0x0000000700077308 */ /* 0x000e620000000800 */
[----:B--2---:R-:W-:-:S01]  /*4bf0*/  FADD.FTZ R39, R79, R50 ;  /* 0x000000324f277221 */ /* 0x004fc20000010000 */
[----:B------:R-:W-:Y:S01]  /*4c00*/  FADD.FTZ R68, R68, R41 ;  /* 0x0000002944447221 */ /* 0x000fe20000010000 */
[----:B------:R-:W-:-:S03]  /*4c10*/  F2FP.SATFINITE.E4M3.F32.PACK_AB_MERGE_C R48, R79, R48, RZ ;  /* 0x000000304f30723e */ /* 0x000fc600048070ff */
[----:B------:R-:W-:Y:S01]  /*4c20*/  FADD.FTZ R41, R65, R68 ;  /* 0x0000004441297221 */ /* 0x000fe20000010000 */
[----:B------:R-:W-:Y:S01]  /*4c30*/  F2FP.SATFINITE.E4M3.F32.PACK_AB_MERGE_C R149, R77, R42, R48 ;  /* 0x0000002a4d95723e */ /* 0x000fe20004807030 */
[----:B------:R-:W2:Y:S01]  /*4c40*/  MUFU.EX2 R8, R8 ;  /* 0x0000000800087308 */ /* 0x000ea20000000800 */
[----:B0-----:R-:W-:-:S01]  /*4c50*/  FADD.FTZ R50, R4, R39 ;  /* 0x0000002704327221 */ /* 0x001fc20000010000 */
[----:B------:R-:W-:-:S04]  /*4c60*/  FADD.FTZ R62, R64, R41 ;  /* 0x00000029403e7221 */ /* 0x000fc80000010000 */
[----:B------:R-:W-:Y:S02]  /*4c70*/  FADD.FTZ R63, R63, R62 ;  /* 0x0000003e3f3f7221 */ /* 0x000fe40000010000 */
[----:B------:R-:W0:Y:S01]  /*4c80*/  MUFU.EX2 R83, R83 ;  /* 0x0000005300537308 */ /* 0x000e220000000800 */
[----:B-1----:R-:W-:-:S01]  /*4c90*/  FADD.FTZ R39, R7, R50 ;  /* 0x0000003207277221 */ /* 0x002fc20000010000 */
[----:B------:R-:W-:-:S04]  /*4ca0*/  FADD.FTZ R72, R72, R63 ;  /* 0x0000003f48487221 */ /* 0x000fc80000010000 */
[----:B------:R-:W-:Y:S02]  /*4cb0*/  FADD.FTZ R41, R57, R72 ;  /* 0x0000004839297221 */ /* 0x000fe40000010000 */
[----:B------:R-:W1:Y:S01]  /*4cc0*/  MUFU.EX2 R9, R9 ;  /* 0x0000000900097308 */ /* 0x000e620000000800 */
[----:B--2---:R-:W-:-:S07]  /*4cd0*/  FADD.FTZ R2, R8, R39 ;  /* 0x0000002708027221 */ /* 0x004fce0000010000 */
[----:B------:R-:W2:Y:S01]  /*4ce0*/  MUFU.EX2 R10, R10 ;  /* 0x0000000a000a7308 */ /* 0x000ea20000000800 */
[----:B0-----:R-:W-:-:S01]  /*4cf0*/  FADD.FTZ R2, R83, R2 ;  /* 0x0000000253027221 */ /* 0x001fc20000010000 */
[----:B------:R-:W-:-:S04]  /*4d00*/  F2FP.SATFINITE.E4M3.F32.PACK_AB_MERGE_C R83, R83, R8, RZ ;  /* 0x000000085353723e */ /* 0x000fc800048070ff */
[----:B------:R-:W-:Y:S02]  /*4d10*/  F2FP.SATFINITE.E4M3.F32.PACK_AB_MERGE_C R151, R7, R4, R83 ;  /* 0x000000040797723e */ /* 0x000fe40004807053 */
[----:B------:R-:W0:Y:S01]  /*4d20*/  MUFU.EX2 R11, R11 ;  /* 0x0000000b000b7308 */ /* 0x000e220000000800 */
[----:B-1----:R-:W-:-:S07]  /*4d30*/  FADD.FTZ R39, R9, R2 ;  /* 0x0000000209277221 */ /* 0x002fce0000010000 */
[----:B------:R-:W1:Y:S01]  /*4d40*/  MUFU.EX2 R14, R14 ;  /* 0x0000000e000e7308 */ /* 0x000e620000000800 */
[----:B--2---:R-:W-:-:S07]  /*4d50*/  FADD.FTZ R50, R10, R39 ;  /* 0x000000270a327221 */ /* 0x004fce0000010000 */
[----:B------:R-:W2:Y:S01]  /*4d60*/  MUFU.EX2 R12, R12 ;  /* 0x0000000c000c7308 */ /* 0x000ea20000000800 */
[----:B0-----:R-:W-:-:S01]  /*4d70*/  FADD.FTZ R39, R11, R50 ;  /* 0x000000320b277221 */ /* 0x001fc20000010000 */
[----:B------:R-:W-:-:S04]  /*4d80*/  F2FP.SATFINITE.E4M3.F32.PACK_AB_MERGE_C R50, R54, R53, RZ ;  /* 0x000000353632723e */ /* 0x000fc800048070ff */
[C---:B------:R-:W-:Y:S01]  /*4d90*/  F2FP.SATFINITE.E4M3.F32.PACK_AB_MERGE_C R140, R52.reuse, R57, R50 ;  /* 0x00000039348c723e */ /* 0x040fe20004807032 */
[----:B------:R-:W-:-:S01]  /*4da0*/  FADD.FTZ R52, R52, R41 ;  /* 0x0000002934347221 */ /* 0x000fc20000010000 */
[----:B------:R-:W0:Y:S01]  /*4db0*/  MUFU.EX2 R13, R13 ;  /* 0x0000000d000d7308 */ /* 0x000e220000000800 */
[----:B-1----:R-:W-:-:S02]  /*4dc0*/  FADD.FTZ R39, R14, R39 ;  /* 0x000000270e277221 */ /* 0x002fc40000010000 */
[----:B------:R-:W-:-:S04]  /*4dd0*/  FADD.FTZ R53, R53, R52 ;  /* 0x0000003435357221 */ /* 0x000fc80000010000 */
[----:B------:R-:W-:Y:S01]  /*4de0*/  FADD.FTZ R54, R54, R53 ;  /* 0x0000003536367221 */ /* 0x000fe20000010000 */
[----:B------:R-:W1:Y:S01]  /*4df0*/  MUFU.EX2 R26, R26 ;  /* 0x0000001a001a7308 */ /* 0x000e620000000800 */
[----:B--2---:R-:W-:-:S01]  /*4e00*/  FADD.FTZ R62, R12, R39 ;  /* 0x000000270c3e7221 */ /* 0x004fc20000010000 */
[----:B------:R-:W-:Y:S01]  /*4e10*/  FFMA.FTZ R39, R20, UR10, -R44 ;  /* 0x0000000a14277c23 */ /* 0x000fe2000801082c */
[----:B------:R-:W-:-:S05]  /*4e20*/  F2FP.SATFINITE.E4M3.F32.PACK_AB_MERGE_C R44, R69, R46, RZ ;  /* 0x0000002e452c723e */ /* 0x000fca00048070ff */
[----:B------:R-:W2:Y:S01]  /*4e30*/  MUFU.EX2 R29, R29 ;  /* 0x0000001d001d7308 */ /* 0x000ea20000000800 */
[----:B0-----:R-:W-:-:S07]  /*4e40*/  FADD.FTZ R41, R13, R62 ;  /* 0x0000003e0d297221 */ /* 0x001fce0000010000 */
[----:B------:R-:W0:Y:S01]  /*4e50*/  MUFU.EX2 R27, R27 ;  /* 0x0000001b001b7308 */ /* 0x000e220000000800 */
[----:B-1----:R-:W-:-:S07]  /*4e60*/  FADD.FTZ R20, R26, R41 ;  /* 0x000000291a147221 */ /* 0x002fce0000010000 */
[----:B------:R-:W-:Y:S01]  /*4e70*/  MUFU.EX2 R55, R55 ;  /* 0x0000003700377308 */ /* 0x000fe20000000800 */
[----:B--2---:R-:W-:-:S01]  /*4e80*/  FADD.FTZ R20, R29, R20 ;  /* 0x000000141d147221 */ /* 0x004fc20000010000 */
[----:B------:R-:W-:-:S04]  /*4e90*/  F2FP.SATFINITE.E4M3.F32.PACK_AB_MERGE_C R26, R29, R26, RZ ;  /* 0x0000001a1d1a723e */ /* 0x000fc800048070ff */
[----:B------:R-:W-:Y:S02]  /*4ea0*/  F2FP.SATFINITE.E4M3.F32.PACK_AB_MERGE_C R147, R13, R12, R26 ;  /* 0x0000000c0d93723e */ /* 0x000fe4000480701a */
[----:B------:R-:W1:Y:S01]  /*4eb0*/  MUFU.EX2 R56, R56 ;  /* 0x0000003800387308 */ /* 0x000e620000000800 */
[----:B0-----:R-:W-:-:S07]  /*4ec0*/  FADD.FTZ R41, R27, R20 ;  /* 0x000000141b297221 */ /* 0x001fce0000010000 */
[----:B------:R-:W0:Y:S08]  /*4ed0*/  MUFU.EX2 R28, R28 ;  /* 0x0000001c001c7308 */ /* 0x000e300000000800 */
[----:B------:R-:W2:Y:S01]  /*4ee0*/  MUFU.EX2 R31, R31 ;  /* 0x0000001f001f7308 */ /* 0x000ea20000000800 */
[----:B-1----:R-:W-:Y:S01]  /*4ef0*/  F2FP.SATFINITE.E4M3.F32.PACK_AB_MERGE_C R142, R56, R55, R44 ;  /* 0x00000037388e723e */ /* 0x002fe2000480702c */
[----:B------:R-:W-:-:S04]  /*4f00*/  FADD.FTZ R55, R55, R54 ;  /* 0x0000003637377221 */ /* 0x000fc80000010000 */
[----:B------:R-:W-:Y:S02]  /*4f10*/  FADD.FTZ R55, R56, R55 ;  /* 0x0000003738377221 */ /* 0x000fe40000010000 */
[----:B------:R-:W1:Y:S01]  /*4f20*/  MUFU.EX2 R32, R32 ;  /* 0x0000002000207308 */ /* 0x000e620000000800 */
[----:B0-----:R-:W-:-:S01]  /*4f30*/  FADD.FTZ R44, R28, R41 ;  /* 0x000000291c2c7221 */ /* 0x001fc20000010000 */
[----:B------:R-:W-:Y:S01]  /*4f40*/  F2FP.SATFINITE.E4M3.F32.PACK_AB_MERGE_C R41, R14, R11, RZ ;  /* 0x0000000b0e29723e */ /* 0x000fe200048070ff */
[----:B------:R-:W-:-:S03]  /*4f50*/  FADD.FTZ R46, R46, R55 ;  /* 0x000000372e2e7221 */ /* 0x000fc60000010000 */
[----:B------:R-:W-:Y:S01]  /*4f60*/  F2FP.SATFINITE.E4M3.F32.PACK_AB_MERGE_C R145, R10, R9, R41 ;  /* 0x000000090a91723e */ /* 0x000fe20004807029 */
[----:B------:R-:W-:-:S01]  /*4f70*/  FADD.FTZ R69, R69, R46 ;  /* 0x0000002e45457221 */ /* 0x000fc20000010000 */
[----:B------:R-:W0:Y:S01]  /*4f80*/  MUFU.EX2 R30, R30 ;  /* 0x0000001e001e7308 */ /* 0x000e220000000800 */
[----:B--2---:R-:W-:-:S07]  /*4f90*/  FADD.FTZ R11, R31, R44 ;  /* 0x0000002c1f0b7221 */ /* 0x004fce0000010000 */
[----:B------:R-:W2:Y:S01]  /*4fa0*/  MUFU.EX2 R33, R33 ;  /* 0x0000002100217308 */ /* 0x000ea20000000800 */
[----:B-1----:R-:W-:-:S01]  /*4fb0*/  FADD.FTZ R11, R32, R11 ;  /* 0x0000000b200b7221 */ /* 0x002fc20000010000 */
[----:B------:R-:W-:-:S04]  /*4fc0*/  F2FP.SATFINITE.E4M3.F32.PACK_AB_MERGE_C R31, R32, R31, RZ ;  /* 0x0000001f201f723e */ /* 0x000fc800048070ff */
[----:B------:R-:W-:Y:S02]  /*4fd0*/  F2FP.SATFINITE.E4M3.F32.PACK_AB_MERGE_C R141, R28, R27, R31 ;  /* 0x0000001b1c8d723e */ /* 0x000fe4000480701f */
[----:B------:R-:W1:Y:S01]  /*4fe0*/  MUFU.EX2 R43, R43 ;  /* 0x0000002b002b7308 */ /* 0x000e620000000800 */
[----:B0-----:R-:W-:-:S07]  /*4ff0*/  FADD.FTZ R14, R30, R11 ;  /* 0x0000000b1e0e7221 */ /* 0x001fce0000010000 */
[----:B------:R-:W-:Y:S01]  /*5000*/  MUFU.EX2 R40, R40 ;  /* 0x0000002800287308 */ /* 0x000fe20000000800 */
[----:B--2---:R-:W-:-:S07]  /*5010*/  FADD.FTZ R14, R33, R14 ;  /* 0x0000000e210e7221 */ /* 0x004fce0000010000 */
[----:B------:R-:W-:Y:S01]  /*5020*/  MUFU.EX2 R37, R37 ;  /* 0x0000002500257308 */ /* 0x000fe20000000800 */
[----:B-1----:R-:W-:-:S07]  /*5030*/  FADD.FTZ R7, R43, R14 ;  /* 0x0000000e2b077221 */ /* 0x002fce0000010000 */
[----:B------:R-:W0:Y:S08]  /*5040*/  MUFU.EX2 R2, R45 ;  /* 0x0000002d00027308 */ /* 0x000e300000000800 */
[----:B------:R-:W-:Y:S08]  /*5050*/  MUFU.EX2 R38, R38 ;  /* 0x0000002600267308 */ /* 0x000ff00000000800 */
[----:B------:R-:W-:Y:S01]  /*5060*/  MUFU.EX2 R81, R81 ;  /* 0x0000005100517308 */ /* 0x000fe20000000800 */
[C---:B0-----:R-:W-:Y:S01]  /*5070*/  F2FP.SATFINITE.E4M3.F32.PACK_AB_MERGE_C R43, R2.reuse, R43, RZ ;  /* 0x0000002b022b723e */ /* 0x041fe200048070ff */
[----:B------:R-:W-:-:S03]  /*5080*/  FADD.FTZ R2, R2, R7 ;  /* 0x0000000702027221 */ /* 0x000fc60000010000 */
[----:B------:R-:W-:-:S03]  /*5090*/  F2FP.SATFINITE.E4M3.F32.PACK_AB_MERGE_C R143, R33, R30, R43 ;  /* 0x0000001e218f723e */ /* 0x000fc6000480702b */
[----:B------:R-:W0:Y:S08]  /*50a0*/  MUFU.EX2 R47, R47 ;  /* 0x0000002f002f7308 */ /* 0x000e300000000800 */
[----:B------:R-:W1:Y:S08]  /*50b0*/  MUFU.EX2 R50, R49 ;  /* 0x0000003100327308 */ /* 0x000e700000000800 */
[----:B------:R-:W2:Y:S01]  /*50c0*/  MUFU.EX2 R51, R51 ;  /* 0x0000003300337308 */ /* 0x000ea20000000800 */
[----:B0-----:R-:W-:-:S07]  /*50d0*/  FADD.FTZ R7, R47, R2 ;  /* 0x000000022f077221 */ /* 0x001fce0000010000 */
[----:B------:R-:W-:Y:S01]  /*50e0*/  MUFU.EX2 R34, R34 ;  /* 0x0000002200227308 */ /* 0x000fe20000000800 */
[----:B-1----:R-:W-:-:S07]  /*50f0*/  FADD.FTZ R2, R50, R7 ;  /* 0x0000000732027221 */ /* 0x002fce0000010000 */
[----:B------:R-:W0:Y:S01]  /*5100*/  MUFU.EX2 R3, R3 ;  /* 0x0000000300037308 */ /* 0x000e220000000800 */
[----:B--2---:R-:W-:-:S07]  /*5110*/  FADD.FTZ R7, R51, R2 ;  /* 0x0000000233077221 */ /* 0x004fce0000010000 */
[----:B------:R1:W2:Y:S08]  /*5120*/  MUFU.EX2 R20, R15 ;  /* 0x0000000f00147308 */ /* 0x0002b00000000800 */
[----:B------:R-:W-:Y:S01]  /*5130*/  MUFU.EX2 R36, R36 ;  /* 0x0000002400247308 */ /* 0x000fe20000000800 */
[----:B-1----:R-:W-:Y:S02]  /*5140*/  F2FP.SATFINITE.E4M3.F32.PACK_AB_MERGE_C R15, R37, R40, RZ ;  /* 0x00000028250f723e */ /* 0x002fe400048070ff */
[----:B0-----:R-:W-:-:S02]  /*5150*/  F2FP.SATFINITE.E4M3.F32.PACK_AB_MERGE_C R4, R3, R34, RZ ;  /* 0x000000220304723e */ /* 0x001fc400048070ff */
[C---:B------:R-:W-:Y:S01]  /*5160*/  F2FP.SATFINITE.E4M3.F32.PACK_AB_MERGE_C R136, R81.reuse, R38, R15 ;  /* 0x000000265188723e */ /* 0x040fe2000480700f */
[----:B------:R-:W-:Y:S02]  /*5170*/  FADD.FTZ R38, R38, R69 ;  /* 0x0000004526267221 */ /* 0x000fe40000010000 */
[----:B------:R-:W0:Y:S01]  /*5180*/  MUFU.EX2 R35, R35 ;  /* 0x0000002300237308 */ /* 0x000e220000000800 */
[C---:B--2---:R-:W-:Y:S01]  /*5190*/  F2FP.SATFINITE.E4M3.F32.PACK_AB_MERGE_C R51, R20.reuse, R51, RZ ;  /* 0x000000331433723e */ /* 0x044fe200048070ff */
[----:B------:R-:W-:Y:S01]  /*51a0*/  FADD.FTZ R81, R81, R38 ;  /* 0x0000002651517221 */ /* 0x000fe20000010000 */
[----:B------:R-:W-:-:S02]  /*51b0*/  FADD.FTZ R20, R20, R7 ;  /* 0x0000000714147221 */ /* 0x000fc40000010000 */
[----:B------:R-:W-:Y:S01]  /*51c0*/  F2FP.SATFINITE.E4M3.F32.PACK_AB_MERGE_C R137, R50, R47, R51 ;  /* 0x0000002f3289723e */ /* 0x000fe20004807033 */
[----:B------:R-:W-:-:S02]  /*51d0*/  FADD.FTZ R40, R40, R81 ;  /* 0x0000005128287221 */ /* 0x000fc40000010000 */
[----:B------:R-:W1:Y:S02]  /*51e0*/  MUFU.EX2 R39, R39 ;  /* 0x0000002700277308 */ /* 0x000e640000000800 */
[----:B------:R-:W-:-:S06]  /*51f0*/  FADD.FTZ R37, R37, R40 ;  /* 0x0000002825257221 */ /* 0x000fcc0000010000 */
[----:B------:R-:W2:Y:S01]  /*5200*/  MUFU.EX2 R8, R21 ;  /* 0x0000001500087308 */ /* 0x000ea20000000800 */
[----:B0-----:R-:W-:Y:S01]  /*5210*/  F2FP.SATFINITE.E4M3.F32.PACK_AB_MERGE_C R138, R35, R36, R4 ;  /* 0x00000024238a723e */ /* 0x001fe20004807004 */
[----:B------:R-:W-:-:S04]  /*5220*/  FADD.FTZ R36, R36, R37 ;  /* 0x0000002524247221 */ /* 0x000fc80000010000 */
[----:B------:R-:W-:Y:S02]  /*5230*/  FADD.FTZ R35, R35, R36 ;  /* 0x0000002423237221 */ /* 0x000fe40000010000 */
[----:B------:R-:W-:Y:S01]  /*5240*/  MUFU.EX2 R24, R24 ;  /* 0x0000001800187308 */ /* 0x000fe20000000800 */
[----:B-1----:R-:W-:-:S01]  /*5250*/  FADD.FTZ R7, R39, R20 ;  /* 0x0000001427077221 */ /* 0x002fc20000010000 */
[----:B------:R-:W-:-:S04]  /*5260*/  FADD.FTZ R4, R34, R35 ;  /* 0x0000002322047221 */ /* 0x000fc80000010000 */
[----:B------:R-:W-:Y:S02]  /*5270*/  FADD.FTZ R4, R3, R4 ;  /* 0x0000000403047221 */ /* 0x000fe40000010000 */
[----:B------:R-:W0:Y:S01]  /*5280*/  MUFU.EX2 R25, R25 ;  /* 0x0000001900197308 */ /* 0x000e220000000800 */
[----:B--2---:R-:W-:-:S01]  /*5290*/  FADD.FTZ R7, R8, R7 ;  /* 0x0000000708077221 */ /* 0x004fc20000010000 */
[----:B0-----:R-:W-:-:S03]  /*52a0*/  F2FP.SATFINITE.E4M3.F32.PACK_AB_MERGE_C R2, R25, R24, RZ ;  /* 0x000000181902723e */ /* 0x001fc600048070ff */
[----:B------:R-:W-:Y:S01]  /*52b0*/  FADD.FTZ R24, R24, R7 ;  /* 0x0000000718187221 */ /* 0x000fe20000010000 */
[----:B------:R-:W-:-:S03]  /*52c0*/  F2FP.SATFINITE.E4M3.F32.PACK_AB_MERGE_C R139, R8, R39, R2 ;  /* 0x00000027088b723e */ /* 0x000fc60004807002 */
[----:B------:R-:W-:Y:S01]  /*52d0*/  FADD.FTZ R3, R25, R24 ;  /* 0x0000001819037221 */ /* 0x000fe20000010000 */
[----:B------:R-:W-:Y:S01]  /*52e0*/  VIADD R2, R88, 0xfffffffe ;  /* 0xfffffffe58027836 */ /* 0x000fe20000000000 */
[----:B------:R-:W-:Y:S06]  /*52f0*/  @P2 BRA `(.L_x_689) ;  /* 0x0000000000442947 */ /* 0x000fec0003800000 */
        /* <DEDUP_REMOVED lines=10> */
.L_x_690:
[----:B------:R-:W-:-:S11]  /*53a0*/  UISETP.NE.AND UP2, UPT, UR7, 0x1, UPT ;  /* 0x000000010700788c */ /* 0x000fd6000bf45270 */
[----:B------:R-:W-:Y:S02]  /*53b0*/  @UP2 ULDC.64 UR18, c[0x0][0x9e8] ;  /* 0x00027a0000122ab9 */ /* 0x000fe40000000a00 */
[----:B------:R-:W-:-:S04]  /*53c0*/  UIMAD.WIDE.U32 UR14, UR11, UR18, URZ ;  /* 0x000000120b0e72a5 */ /* 0x000fc8000f8e003f */
[----:B------:R-:W-:-:S12]  /*53d0*/  @UP2 USHF.R.U32.HI UR11, URZ, UR19, UR15 ;  /* 0x000000133f0b2299 */ /* 0x000fd8000801160f */
.L_x_691:
[----:B------:R-:W-:-:S04]  /*53e0*/  UIMAD UR7, UR11, UR7, UR7 ;  /* 0x000000070b0772a4 */ /* 0x000fc8000f8e0207 */
[----:B------:R-:W-:-:S04]  /*53f0*/  UISETP.LT.AND UP2, UPT, UR6, UR7, UPT ;  /* 0x000000070600728c */ /* 0x000fc8000bf41270 */
[----:B------:R-:W-:-:S12]  /*5400*/  USEL UR6, UR6, UR7, UP2 ;  /* 0x0000000706067287 */ /* 0x000fd80009000000 */
.L_x_689:
[----:B------:R-:W-:Y:S01]  /*5410*/  USHF.R.S32.HI UR7, URZ, 0x1f, UR6 ;  /* 0x0000001f3f077899 */ /* 0x000fe20008011406 */
[----:B------:R-:W-:Y:S02]  /*5420*/  CS2R R134, SRZ ;  /* 0x0000000000867805 */ /* 0x000fe4000001ff00 */
[----:B------:R-:W-:Y:S02]  /*5430*/  CS2R R132, SRZ ;  /* 0x0000000000847805 */ /* 0x000fe4000001ff00 */
[----:B------:R-:W-:Y:S01]  /*5440*/  CS2R R130, SRZ ;  /* 0x0000000000827805 */ /* 0x000fe2000001ff00 */
[----:B------:R-:W-:Y:S01]  /*5450*/  ULEA.HI UR7, UR7, UR6, URZ, 0x7 ;  /* 0x0000000607077291 */ /* 0x000fe2000f8f383f */
[----:B------:R-:W-:Y:S02]  /*5460*/  CS2R R128, SRZ ;  /* 0x0000000000807805 */ /* 0x000fe4000001ff00 */
[----:B------:R-:W-:Y:S02]  /*5470*/  CS2R R126, SRZ ;  /* 0x00000000007e7805 */ /* 0x000fe4000001ff00 */
[----:B------:R-:W-:Y:S01]  /*5480*/  CS2R R124, SRZ ;  /* 0x00000000007c7805 */ /* 0x000fe2000001ff00 */
[----:B------:R-:W-:Y:S01]  /*5490*/  USHF.R.S32.HI UR7, URZ, 0x7, UR7 ;  /* 0x000000073f077899 */ /* 0x000fe20008011407 */
[----:B------:R-:W-:-:S02]  /*54a0*/  CS2R R122, SRZ ;  /* 0x00000000007a7805 */ /* 0x000fc4000001ff00 */
[----:B------:R-:W-:Y:S02]  /*54b0*/  CS2R R120, SRZ ;  /* 0x0000000000787805 */ /* 0x000fe4000001ff00 */
[----:B------:R-:W-:Y:S01]  /*54c0*/  CS2R R118, SRZ ;  /* 0x0000000000767805 */ /* 0x000fe2000001ff00 */
[----:B------:R-:W-:Y:S01]  /*54d0*/  UISETP.LT.AND UP2, UPT, UR43, UR7, UPT ;  /* 0x000000072b00728c */ /* 0x000fe2000bf41270 */
[----:B------:R-:W-:Y:S02]  /*54e0*/  CS2R R116, SRZ ;  /* 0x0000000000747805 */ /* 0x000fe4000001ff00 */
[----:B------:R-:W-:Y:S02]  /*54f0*/  CS2R R114, SRZ ;  /* 0x0000000000727805 */ /* 0x000fe4000001ff00 */
[----:B------:R-:W-:Y:S01]  /*5500*/  CS2R R112, SRZ ;  /* 0x0000000000707805 */ /* 0x000fe2000001ff00 */
[----:B------:R-:W-:Y:S01]  /*5510*/  USEL UR18, UR43, UR7, !UP2 ;  /* 0x000000072b127287 */ /* 0x000fe2000d000000 */
[----:B------:R-:W-:-:S02]  /*5520*/  CS2R R110, SRZ ;  /* 0x00000000006e7805 */ /* 0x000fc4000001ff00 */
[----:B------:R-:W-:Y:S02]  /*5530*/  CS2R R108, SRZ ;  /* 0x00000000006c7805 */ /* 0x000fe4000001ff00 */
[----:B------:R-:W-:Y:S02]  /*5540*/  CS2R R106, SRZ ;  /* 0x00000000006a7805 */ /* 0x000fe4000001ff00 */
[----:B------:R-:W-:Y:S02]  /*5550*/  CS2R R104, SRZ ;  /* 0x0000000000687805 */ /* 0x000fe4000001ff00 */
[----:B------:R-:W-:Y:S02]  /*5560*/  CS2R R102, SRZ ;  /* 0x0000000000667805 */ /* 0x000fe4000001ff00 */
[----:B------:R-:W-:Y:S02]  /*5570*/  ISETP.GE.AND P2, PT, R2, UR18, PT ;  /* 0x0000001202007c0c */ /* 0x000fe4000bf46270 */
[----:B------:R-:W-:-:S02]  /*5580*/  CS2R R100, SRZ ;  /* 0x0000000000647805 */ /* 0x000fc4000001ff00 */
[----:B------:R-:W-:Y:S02]  /*5590*/  CS2R R98, SRZ ;  /* 0x0000000000627805 */ /* 0x000fe4000001ff00 */
[----:B------:R-:W-:Y:S02]  /*55a0*/  CS2R R96, SRZ ;  /* 0x0000000000607805 */ /* 0x000fe4000001ff00 */
[----:B------:R-:W-:Y:S02]  /*55b0*/  CS2R R94, SRZ ;  /* 0x00000000005e7805 */ /* 0x000fe4000001ff00 */
[----:B------:R-:W-:Y:S02]  /*55c0*/  CS2R R92, SRZ ;  /* 0x00000000005c7805 */ /* 0x000fe4000001ff00 */
[----:B------:R-:W-:Y:S02]  /*55d0*/  CS2R R90, SRZ ;  /* 0x00000000005a7805 */ /* 0x000fe4000001ff00 */
[----:B------:R-:W-:Y:S01]  /*55e0*/  CS2R R88, SRZ ;  /* 0x0000000000587805 */ /* 0x000fe2000001ff00 */
[----:B------:R-:W-:Y:S06]  /*55f0*/  @!P2 BRA `(.L_x_692) ;  /* 0x000000340038a947 */ /* 0x000fec0003800000 */
[----:B------:R-:W-:Y:S01]  /*5600*/  IMAD.MOV.U32 R135, RZ, RZ, RZ ;  /* 0x000000ffff877224 */ /* 0x000fe200078e00ff */
[----:B------:R-:W-:Y:S01]  /*5610*/  ULDC UR22, c[0x0][0x9e4] ;  /* 0x0002790000167ab9 */ /* 0x000fe20000000800 */
[----:B------:R-:W-:Y:S01]  /*5620*/  ULDC UR19, c[0x0][0x988] ;  /* 0x0002620000137ab9 */ /* 0x000fe20000000800 */
[----:B------:R-:W-:-:S05]  /*5630*/  ULDC UR23, c[0x0][0x9e0] ;  /* 0x0002780000177ab9 */ /* 0x000fca0000000800 */
.L_x_710:
[----:B------:R-:W-:-:S04]  /*5640*/  UIADD3 UR20, UR37, 0x1, URZ ;  /* 0x0000000125147890 */ /* 0x000fc8000fffe03f */
[----:B------:R-:W-:-:S04]  /*5650*/  UISETP.NE.AND UP2, UPT, UR20, 0x2, UPT ;  /* 0x000000021400788c */ /* 0x000fc8000bf45270 */
[----:B------:R-:W-:Y:S02]  /*5660*/  USEL UR21, URZ, 0x1, UP2 ;  /* 0x000000013f157887 */ /* 0x000fe40009000000 */
[----:B------:R-:W-:Y:S02]  /*5670*/  USEL UR20, UR20, URZ, UP2 ;  /* 0x0000003f14147287 */ /* 0x000fe40009000000 */
[----:B------:R-:W-:Y:S01]  /*5680*/  ULOP3.LUT UR21, UR36, UR21, URZ, 0x3c, !UPT ;  /* 0x0000001524157292 */ /* 0x000fe2000f8e3c3f */
[----:B------:R-:W-:Y:S11]  /*5690*/  @!P0 BRA `(.L_x_693) ;  /* 0x0000000000048947 */ /* 0x000ff60003800000 */
[----:B------:R-:W-:Y:S01]  /*56a0*/  BPT.TRAP 0x1 ;  /* 0x000000040000795c */ /* 0x000fe20000300000 */
.L_x_693:
[----:B------:R-:W-:Y:S01]  /*56b0*/  ULEA UR6, UR20, UR45, 0x3 ;  /* 0x0000002d14067291 */ /* 0x000fe2000f8e183f */
[----:B------:R-:W-:-:S05]  /*56c0*/  IMAD.U32 R7, RZ, RZ, UR21 ;  /* 0x00000015ff077e24 */ /* 0x000fca000f8e00ff */
[----:B------:R-:W-:-:S04]  /*56d0*/  SHF.L.U32 R7, R7, 0x1f, RZ ;  /* 0x0000001f07077819 */ /* 0x000fc800000006ff */
[----:B------:R0:W1:Y:S01]  /*56e0*/  SYNCS.PHASECHK.TRANS64.TRYWAIT P2, [UR6+0x19c30], R7 ;  /* 0x019c3007ff0075a7 */ /* 0x0000620008040146 */
[----:B------:R-:W-:Y:S05]  /*56f0*/  @!P0 BRA `(.L_x_694) ;  /* 0x0000000000048947 */ /* 0x000fea0003800000 */
[----:B------:R-:W-:Y:S01]  /*5700*/  BPT.TRAP 0x1 ;  /* 0x000000040000795c */ /* 0x000fe20000300000 */
.L_x_694:
[----:B-1----:R-:W-:Y:S05]  /*5710*/  @P2 BRA `(.L_x_695) ;  /* 0x0000000000082947 */ /* 0x002fea0003800000 */
[----:B------:R-:W1:Y:S02]  /*5720*/  SYNCS.PHASECHK.TRANS64.TRYWAIT P2, [UR6+0x19c30], R7 ;  /* 0x019c3007ff0075a7 */ /* 0x000e640008040146 */
[----:B-1----:R-:W-:Y:S05]  /*5730*/  @!P2 BRA `(.L_x_696) ;  /* 0x000000f40098a947 */ /* 0x002fea0003800000 */
.L_x_695:
        /* <DEDUP_REMOVED lines=17> */
.L_x_697:
[----:B------:R-:W-:Y:S01]  /*5850*/  ULEA UR11, UR37, UR45, 0x3 ;  /* 0x0000002d250b7291 */ /* 0x000fe2000f8e183f */
[----:B01----:R-:W-:-:S05]  /*5860*/  IMAD.U32 R7, RZ, RZ, UR36 ;  /* 0x00000024ff077e24 */ /* 0x003fca000f8e00ff */
[----:B------:R-:W-:-:S04]  /*5870*/  SHF.L.U32 R7, R7, 0x1f, RZ ;  /* 0x0000001f07077819 */ /* 0x000fc800000006ff */
[----:B------:R0:W1:Y:S01]  /*5880*/  SYNCS.PHASECHK.TRANS64.TRYWAIT P2, [UR11+0x19c50], R7 ;  /* 0x019c5007ff0075a7 */ /* 0x000062000804014b */
[----:B------:R-:W-:Y:S05]  /*5890*/  @!P0 BRA `(.L_x_698) ;  /* 0x0000000000048947 */ /* 0x000fea0003800000 */
[----:B------:R-:W-:Y:S01]  /*58a0*/  BPT.TRAP 0x1 ;  /* 0x000000040000795c */ /* 0x000fe20000300000 */
.L_x_698:
[----:B-1----:R-:W-:Y:S05]  /*58b0*/  @P2 BRA `(.L_x_699) ;  /* 0x0000000000082947 */ /* 0x002fea0003800000 */
[----:B------:R-:W1:Y:S02]  /*58c0*/  SYNCS.PHASECHK.TRANS64.TRYWAIT P2, [UR11+0x19c50], R7 ;  /* 0x019c5007ff0075a7 */ /* 0x000e64000804014b */
[----:B-1----:R-:W-:Y:S05]  /*58d0*/  @!P2 BRA `(.L_x_700) ;  /* 0x000000f40048a947 */ /* 0x002fea0003800000 */
.L_x_699:
[----:B------:R-:W-:Y:S01]  /*58e0*/  UIADD3 UR6, UR45, 0x3000, URZ ;  /* 0x000030002d067890 */ /* 0x000fe2000fffe03f */
[----:B------:R-:W-:Y:S01]  /*58f0*/  WARPGROUP.ARRIVE ;  /* 0x00000000000079c5 */ /* 0x000fe20000000000 */
[----:B------:R-:W-:Y:S01]  /*5900*/  UMOV UR7, 0x40000040 ;  /* 0x4000004000077882 */ /* 0x000fe20000000000 */
[----:B------:R-:W-:Y:S01]  /*5910*/  PLOP3.LUT P2, PT, PT, PT, UP0, 0x80, 0x0 ;  /* 0x000000000000781c */ /* 0x000fe20003f4f008 */
[----:B------:R-:W-:Y:S01]  /*5920*/  USHF.R.U32.HI UR6, URZ, 0x4, UR6 ;  /* 0x000000043f067899 */ /* 0x000fe20008011606 */
[----:B------:R-:W-:Y:S01]  /*5930*/  PLOP3.LUT P3, PT, PT, PT, UP0, 0x80, 0x0 ;  /* 0x000000000000781c */ /* 0x000fe20003f6f008 */
[C---:B------:R-:W-:Y:S01]  /*5940*/  FMUL.FTZ R12, R0.reuse, R29 ;  /* 0x0000001d000c7220 */ /* 0x040fe20000410000 */
[C---:B------:R-:W-:Y:S01]  /*5950*/  FMUL.FTZ R29, R0.reuse, R40 ;  /* 0x00000028001d7220 */ /* 0x040fe20000410000 */
[----:B------:R-:W-:Y:S01]  /*5960*/  ULOP3.LUT UR6, UR6, 0x3fff, URZ, 0xc0, !UPT ;  /* 0x00003fff06067892 */ /* 0x000fe2000f8ec03f */
[C---:B------:R-:W-:Y:S01]  /*5970*/  FMUL.FTZ R40, R0.reuse, R49 ;  /* 0x0000003100287220 */ /* 0x040fe20000410000 */
[C---:B------:R-:W-:Y:S01]  /*5980*/  FMUL.FTZ R49, R0.reuse, R58 ;  /* 0x0000003a00317220 */ /* 0x040fe20000410000 */
[C---:B-1----:R-:W-:Y:S01]  /*5990*/  FMUL.FTZ R8, R0.reuse, R25 ;  /* 0x0000001900087220 */ /* 0x042fe20000410000 */
[----:B------:R-:W-:Y:S01]  /*59a0*/  ULOP3.LUT UR6, UR6, 0x10000, URZ, 0xfc, !UPT ;  /* 0x0001000006067892 */ /* 0x000fe2000f8efc3f */
[C---:B------:R-:W-:Y:S01]  /*59b0*/  FMUL.FTZ R14, R0.reuse, R31 ;  /* 0x0000001f000e7220 */ /* 0x040fe20000410000 */
[----:B------:R-:W1:Y:S01]  /*59c0*/  LDC R58, c[0x0][0x2f0] ;  /* 0x0000bc00ff3a7b82 */ /* 0x000e620000000800 */
[C---:B------:R-:W-:Y:S01]  /*59d0*/  FMUL.FTZ R25, R0.reuse, R36 ;  /* 0x0000002400197220 */ /* 0x040fe20000410000 */
[----:B------:R-:W-:Y:S01]  /*59e0*/  UIMAD UR10, UR37, 0x300, UR6 ;  /* 0x00000300250a78a4 */ /* 0x000fe2000f8e0206 */
[C---:B------:R-:W-:Y:S01]  /*59f0*/  FMUL.FTZ R31, R0.reuse, R42 ;  /* 0x0000002a001f7220 */ /* 0x040fe20000410000 */
[C---:B------:R-:W-:Y:S01]  /*5a00*/  FMUL.FTZ R42, R0.reuse, R51 ;  /* 0x00000033002a7220 */ /* 0x040fe20000410000 */
[C---:B------:R-:W-:Y:S01]  /*5a10*/  FMUL.FTZ R11, R0.reuse, R28 ;  /* 0x0000001c000b7220 */ /* 0x040fe20000410000 */
[C---:B------:R-:W-:Y:S01]  /*5a20*/  FMUL.FTZ R51, R0.reuse, R60 ;  /* 0x0000003c00337220 */ /* 0x040fe20000410000 */
[C---:B------:R-:W-:Y:S01]  /*5a30*/  FMUL.FTZ R28, R0.reuse, R39 ;  /* 0x00000027001c7220 */ /* 0x040fe20000410000 */
[----:B------:R-:W2:Y:S01]  /*5a40*/  LDC R60, c[0x0][0x288] ;  /* 0x0000a200ff3c7b82 */ /* 0x000ea20000000800 */
[----:B------:R-:W-:Y:S01]  /*5a50*/  UMOV UR6, UR10 ;  /* 0x0000000a00067c82 */ /* 0x000fe20008000000 */
[C---:B------:R-:W-:Y:S01]  /*5a60*/  FMUL.FTZ R39, R0.reuse, R48 ;  /* 0x0000003000277220 */ /* 0x040fe20000410000 */
[----:B------:R-:W-:Y:S01]  /*5a70*/  QGMMA.64x96x32.F32.E4M3.E4M3 R88, R148, gdesc[UR4], R88, gsb0 ;  /* 0x0160000494587df3 */ /* 0x000fe20008000858 */
[----:B------:R-:W-:Y:S01]  /*5a80*/  UIADD3 UR6, UR10, 0x2, URZ ;  /* 0x000000020a067890 */ /* 0x000fe2000fffe03f */
[C---:B------:R-:W-:Y:S01]  /*5a90*/  FMUL.FTZ R48, R0.reuse, R57 ;  /* 0x0000003900307220 */ /* 0x040fe20000410000 */
[----:B------:R-:W-:Y:S01]  /*5aa0*/  UMOV UR7, 0x40000040 ;  /* 0x4000004000077882 */ /* 0x000fe20000000000 */
[C---:B------:R-:W-:Y:S01]  /*5ab0*/  FMUL.FTZ R9, R0.reuse, R26 ;  /* 0x0000001a00097220 */ /* 0x040fe20000410000 */
[C---:B------:R-:W-:Y:S01]  /*5ac0*/  FMUL.FTZ R57, R0.reuse, R64 ;  /* 0x0000004000397220 */ /* 0x040fe20000410000 */
[C---:B------:R-:W-:Y:S01]  /*5ad0*/  FMUL.FTZ R26, R0.reuse, R37 ;  /* 0x00000025001a7220 */ /* 0x040fe20000410000 */
[C---:B------:R-:W-:Y:S01]  /*5ae0*/  FMUL.FTZ R64, R0.reuse, R69 ;  /* 0x0000004500407220 */ /* 0x040fe20000410000 */
[----:B------:R-:W-:Y:S01]  /*5af0*/  FMUL.FTZ R69, R0, R76 ;  /* 0x0000004c00457220 */ /* 0x000fe20000410000 */
[----:B------:R-:W-:-:S02]  /*5b00*/  IMAD.U32 R37, RZ, RZ, UR20 ;  /* 0x00000014ff257e24 */ /* 0x000fc4000f8e00ff */
[----:B0-----:R-:W-:Y:S01]  /*5b10*/  FMUL.FTZ R7, R0, R24 ;  /* 0x0000001800077220 */ /* 0x001fe20000410000 */
[----:B------:R-:W-:Y:S02]  /*5b20*/  IMAD.SHL.U32 R76, R2, 0x80, RZ ;  /* 0x00000080024c7824 */ /* 0x000fe400078e00ff */
        /* <DEDUP_REMOVED lines=44> */
[----:B------:R-:W0:Y:S08]  /*5df0*/  MUFU.TANH R7, R7 ;  /* 0x0000000700077308 */ /* 0x000e300000002400 */
[----:B------:R-:W3:Y:S08]  /*5e00*/  MUFU.TANH R8, R8 ;  /* 0x0000000800087308 */ /* 0x000ef00000002400 */
[----:B------:R-:W4:Y:S08]  /*5e10*/  MUFU.TANH R9, R9 ;  /* 0x0000000900097308 */ /* 0x000f300000002400 */
[----:B------:R-:W0:Y:S08]  /*5e20*/  MUFU.TANH R10, R10 ;  /* 0x0000000a000a7308 */ /* 0x000e300000002400 */
[----:B------:R-:W0:Y:S08]  /*5e30*/  MUFU.TANH R11, R11 ;  /* 0x0000000b000b7308 */ /* 0x000e300000002400 */
[----:B------:R-:W0:Y:S08]  /*5e40*/  MUFU.TANH R12, R12 ;  /* 0x0000000c000c7308 */ /* 0x000e300000002400 */
[----:B------:R-:W0:Y:S01]  /*5e50*/  MUFU.TANH R13, R13 ;  /* 0x0000000d000d7308 */ /* 0x000e220000002400 */
[----:B------:R-:W-:-:S02]  /*5e60*/  WARPGROUP.DEPBAR.LE gsb0, 0x0 ;  /* 0x00008000000079c5 */ /* 0x000fc40000010000 */
[----:B------:R-:W-:-:S05]  /*5e70*/  WARPGROUP.ARRIVE ;  /* 0x00000000000079c5 */ /* 0x000fca0000000000 */
[----:B------:R-:W0:Y:S01]  /*5e80*/  MUFU.TANH R14, R14 ;  /* 0x0000000e000e7308 */ /* 0x000e220000002400 */
[----:B------:R-:W-:Y:S01]  /*5e90*/  QGMMA.64x96x32.F32.E4M3.E4M3 R88, R144, gdesc[UR4], R88, gsb0 ;  /* 0x0160000490587df3 */ /* 0x000fe20008000858 */
[----:B------:R-:W-:Y:S01]  /*5ea0*/  UIADD3 UR6, UR10, 0x4, URZ ;  /* 0x000000040a067890 */ /* 0x000fe2000fffe03f */
[----:B------:R-:W-:-:S05]  /*5eb0*/  UMOV UR7, 0x40000040 ;  /* 0x4000004000077882 */ /* 0x000fca0000000000 */
        /* <DEDUP_REMOVED lines=37> */
[----:B------:R-:W-:-:S06]  /*6110*/  @UP0 ULDC UR6, c[0x0][0x44c] ;  /* 0x0001130000060ab9 */ /* 0x000fcc0000000800 */
        /* <DEDUP_REMOVED lines=15> */
[----:B------:R-:W-:-:S05]  /*6210*/  VIADD R136, R17, UR38 ;  /* 0x0000002611887c36 */ /* 0x000fca0008000000 */
[----:B------:R-:W0:Y:S01]  /*6220*/  MUFU.TANH R66, R66 ;  /* 0x0000004200427308 */ /* 0x000e220000002400 */
[----:B------:R-:W-:Y:S01]  /*6230*/  @P2 IMAD.HI.U32 R36, R136, UR6, RZ ;  /* 0x0000000688242c27 */ /* 0x000fe2000f8e00ff */
[----:B------:R-:W-:Y:S01]  /*6240*/  @UP0 ULDC UR6, c[0x0][0x450] ;  /* 0x0001140000060ab9 */ /* 0x000fe20000000800 */
[----:B------:R-:W-:-:S03]  /*6250*/  PLOP3.LUT P2, PT, PT, PT, UP1, 0x40, 0x0 ;  /* 0x000000000000781c */ /* 0x000fc60003f4e818 */
[----:B------:R-:W-:Y:S02]  /*6260*/  @P3 SHF.R.U32.HI R136, RZ, UR6, R36 ;  /* 0x00000006ff883c19 */ /* 0x000fe40008011624 */
[----:B------:R-:W-:Y:S01]  /*6270*/  @!P1 LEA R36, R37, UR45, 0x3 ;  /* 0x0000002d25249c11 */ /* 0x000fe2000f8e18ff */
[----:B------:R-:W0:Y:S01]  /*6280*/  MUFU.TANH R69, R69 ;  /* 0x0000004500457308 */ /* 0x000e220000002400 */
[----:B------:R-:W-:Y:S01]  /*6290*/  IADD3 R37, -R76, 0x1, RZ ;  /* 0x000000014c257810 */ /* 0x000fe20007ffe1ff */
[----:B------:R-:W5:Y:S02]  /*62a0*/  SHFL.IDX PT, R137, R136, RZ, 0x1c1f ;  /* 0x001c1fff88897589 */ /* 0x000f6400000e0000 */
[----:B------:R-:W-:Y:S02]  /*62b0*/  @!P1 VIADD R36, R36, 0x19c40 ;  /* 0x00019c4024249836 */ /* 0x000fe40000000000 */
[----:B------:R-:W-:Y:S02]  /*62c0*/  IMAD R37, R16, -0x2, R37 ;  /* 0xfffffffe10257824 */ /* 0x000fe400078e0225 */
[----:B------:R-:W0:Y:S01]  /*62d0*/  MUFU.TANH R70, R70 ;  /* 0x0000004600467308 */ /* 0x000e220000002400 */
[----:B------:R-:W-:Y:S01]  /*62e0*/  @!P1 PRMT R36, RZ, 0x654, R36 ;  /* 0x00000654ff249816 */ /* 0x000fe20000000024 */
[----:B-1----:R-:W-:-:S03]  /*62f0*/  IMAD R37, R58, UR40, R37 ;  /* 0x000000283a257c24 */ /* 0x002fc6000f8e0225 */
[----:B------:R1:W-:Y:S01]  /*6300*/  @!P1 SYNCS.ARRIVE.TRANS64.RED.A1T0 RZ, [R36+URZ], RZ ;  /* 0x000000ff24ff99a7 */ /* 0x0003e2000810043f */
[----:B--2---:R-:W-:Y:S02]  /*6310*/  IMAD.IADD R37, R37, 0x1, -R60 ;  /* 0x0000000125257824 */ /* 0x004fe400078e0a3c */
[----:B------:R-:W2:Y:S02]  /*6320*/  MUFU.TANH R71, R71 ;  /* 0x0000004700477308 */ /* 0x000ea40000002400 */
[C---:B------:R-:W-:Y:S02]  /*6330*/  VIADD R85, R37.reuse, UR23 ;  /* 0x0000001725557c36 */ /* 0x040fe40008000000 */
[----:B------:R-:W-:-:S04]  /*6340*/  VIADD R84, R37, UR17 ;  /* 0x0000001125547c36 */ /* 0x000fc80008000000 */
[----:B------:R-:W0:Y:S01]  /*6350*/  MUFU.TANH R72, R72 ;  /* 0x0000004800487308 */ /* 0x000e220000002400 */
[--C-:B-----5:R-:W-:Y:S02]  /*6360*/  IMAD.IADD R83, R85, 0x1, R137.reuse ;  /* 0x0000000155537824 */ /* 0x120fe400078e0289 */
[----:B------:R-:W-:-:S05]  /*6370*/  IMAD.IADD R82, R84, 0x1, R137 ;  /* 0x0000000154527824 */ /* 0x000fca00078e0289 */
        /* <DEDUP_REMOVED lines=14> */
[----:B------:R-:W-:Y:S01]  /*6460*/  IMAD.U32 R86, RZ, RZ, UR22 ;  /* 0x00000016ff567e24 */ /* 0x000fe2000f8e00ff */
[----:B------:R-:W-:-:S04]  /*6470*/  LOP3.LUT R87, RZ, R87, RZ, 0x33, !PT ;  /* 0x00000057ff577212 */ /* 0x000fc800078e33ff */
[----:B------:R-:W-:-:S13]  /*6480*/  ISETP.NE.AND P2, PT, R86, 0x1, PT ;  /* 0x000000015600780c */ /* 0x000fda0003f45270 */
[----:B------:R-:W1:Y:S02]  /*6490*/  @P2 LDC.64 R36, c[0x0][0x9e8] ;  /* 0x00027a00ff242b82 */ /* 0x000e640000000a00 */
[----:B-1----:R-:W-:-:S05]  /*64a0*/  @P2 IMAD.HI.U32 R36, R87, R36, RZ ;  /* 0x0000002457242227 */ /* 0x002fca00078e00ff */
[----:B------:R-:W-:-:S04]  /*64b0*/  @P2 SHF.R.U32.HI R87, RZ, R37, R36 ;  /* 0x00000025ff572219 */ /* 0x000fc80000011624 */
[----:B------:R-:W-:Y:S01]  /*64c0*/  LOP3.LUT R87, RZ, R87, RZ, 0x33, !PT ;  /* 0x00000057ff577212 */ /* 0x000fe200078e33ff */
[----:B------:R-:W-:Y:S06]  /*64d0*/  BRA `(.L_x_704) ;  /* 0x0000000000147947 */ /* 0x000fec0003800000 */
.L_x_703:
[----:B------:R-:W-:-:S05]  /*64e0*/  IMAD.U32 R86, RZ, RZ, UR22 ;  /* 0x00000016ff567e24 */ /* 0x000fca000f8e00ff */
[----:B------:R-:W-:-:S13]  /*64f0*/  ISETP.NE.AND P2, PT, R86, 0x1, PT ;  /* 0x000000015600780c */ /* 0x000fda0003f45270 */
[----:B------:R-:W1:Y:S02]  /*6500*/  @P2 LDC.64 R36, c[0x0][0x9e8] ;  /* 0x00027a00ff242b82 */ /* 0x000e640000000a00 */
[----:B-1----:R-:W-:-:S05]  /*6510*/  @P2 IMAD.HI.U32 R36, R87, R36, RZ ;  /* 0x0000002457242227 */ /* 0x002fca00078e00ff */
[----:B------:R-:W-:-:S07]  /*6520*/  @P2 SHF.R.U32.HI R87, RZ, R37, R36 ;  /* 0x00000025ff572219 */ /* 0x000fce0000011624 */
.L_x_704:
[----:B------:R-:W-:Y:S05]  /*6530*/  BSYNC B0 ;  /* 0x0000000000007941 */ /* 0x000fea0003800000 */
.L_x_702:
[----:B------:R-:W-:-:S04]  /*6540*/  IMAD R87, R87, R86, -R76 ;  /* 0x0000005657577224 */ /* 0x000fc800078e0a4c */
[----:B------:R-:W-:-:S05]  /*6550*/  IMAD R87, R16, -0x2, R87 ;  /* 0xfffffffe10577824 */ /* 0x000fca00078e0257 */
[----:B------:R-:W-:Y:S02]  /*6560*/  VIADDMNMX R83, R87, R86, R83, PT ;  /* 0x0000005657537246 */ /* 0x000fe40003800153 */
[----:B------:R-:W-:-:S07]  /*6570*/  VIMNMX R82, R82, R87, !PT ;  /* 0x0000005752527248 */ /* 0x000fce0007fe0100 */
.L_x_701:
[----:B------:R-:W-:Y:S01]  /*6580*/  ISETP.GT.AND P2, PT, R2, -0x1, PT ;  /* 0xffffffff0200780c */ /* 0x000fe20003f44270 */
[----:B------:R-:W1:Y:S03]  /*6590*/  SHFL.IDX PT, R37, R136, 0x1, 0x1c1f ;  /* 0x003c1f0088257f89 */ /* 0x000e6600000e0000 */
[C---:B------:R-:W-:Y:S02]  /*65a0*/  ISETP.GT.AND P5, PT, R82.reuse, RZ, P2 ;  /* 0x000000ff5200720c */ /* 0x040fe400017a4270 */
[C---:B------:R-:W-:Y:S02]  /*65b0*/  ISETP.GT.AND P4, PT, R82.reuse, 0x1, P2 ;  /* 0x000000015200780c */ /* 0x040fe40001784270 */
[----:B------:R-:W-:Y:S02]  /*65c0*/  ISETP.LT.OR P5, PT, R83, 0x1, P5 ;  /* 0x000000015300780c */ /* 0x000fe40002fa1670 */
[----:B------:R-:W-:-:S02]  /*65d0*/  ISETP.GT.AND P6, PT, R82, 0x8, P2 ;  /* 0x000000085200780c */ /* 0x000fc400017c4270 */
[----:B0-----:R-:W-:Y:S02]  /*65e0*/  FSEL R7, R7, -INF , !P5 ;  /* 0xff80000007077808 */ /* 0x001fe40006800000 */
[C---:B------:R-:W-:Y:S02]  /*65f0*/  ISETP.GT.AND P5, PT, R82.reuse, 0x10, P2 ;  /* 0x000000105200780c */ /* 0x040fe400017a4270 */
[----:B------:R-:W-:Y:S02]  /*6600*/  ISETP.GT.AND P3, PT, R82, 0x9, P2 ;  /* 0x000000095200780c */ /* 0x000fe40001764270 */
[C---:B------:R-:W-:Y:S02]  /*6610*/  ISETP.LT.OR P5, PT, R83.reuse, 0x11, P5 ;  /* 0x000000115300780c */ /* 0x040fe40002fa1670 */
[----:B------:R-:W-:Y:S02]  /*6620*/  ISETP.LT.OR P4, PT, R83, 0x2, P4 ;  /* 0x000000025300780c */ /* 0x000fe40002781670 */
[----:B------:R-:W-:-:S02]  /*6630*/  FSEL R15, R15, -INF , !P5 ;  /* 0xff8000000f0f7808 */ /* 0x000fc40006800000 */
[----:B------:R-:W-:Y:S01]  /*6640*/  ISETP.GT.AND P5, PT, R82, 0x20, P2 ;  /* 0x000000205200780c */ /* 0x000fe200017a4270 */
[--C-:B-1----:R-:W-:Y:S01]  /*6650*/  IMAD.IADD R85, R85, 0x1, R37.reuse ;  /* 0x0000000155557824 */ /* 0x102fe200078e0225 */
[C---:B------:R-:W-:Y:S01]  /*6660*/  ISETP.LT.OR P6, PT, R83.reuse, 0x9, P6 ;  /* 0x000000095300780c */ /* 0x040fe200037c1670 */
[----:B------:R-:W-:Y:S01]  /*6670*/  IMAD.IADD R84, R84, 0x1, R37 ;  /* 0x0000000154547824 */ /* 0x000fe200078e0225 */
[C---:B------:R-:W-:Y:S02]  /*6680*/  ISETP.LT.OR P3, PT, R83.reuse, 0xa, P3 ;  /* 0x0000000a5300780c */ /* 0x040fe40001f61670 */
[----:B------:R-:W-:Y:S02]  /*6690*/  ISETP.LT.OR P5, PT, R83, 0x21, P5 ;  /* 0x000000215300780c */ /* 0x000fe40002fa1670 */
[----:B------:R-:W-:Y:S02]  /*66a0*/  FSEL R8, R8, -INF , !P4 ;  /* 0xff80000008087808 */ /* 0x000fe40006000000 */
[----:B------:R-:W-:-:S02]  /*66b0*/  FSEL R11, R11, -INF , !P6 ;  /* 0xff8000000b0b7808 */ /* 0x000fc40007000000 */
[----:B------:R-:W-:Y:S02]  /*66c0*/  FSEL R12, R12, -INF , !P3 ;  /* 0xff8000000c0c7808 */ /* 0x000fe40005800000 */
[C---:B------:R-:W-:Y:S02]  /*66d0*/  ISETP.GT.AND P4, PT, R82.reuse, 0x11, P2 ;  /* 0x000000115200780c */ /* 0x040fe40001784270 */
[C---:B------:R-:W-:Y:S02]  /*66e0*/  ISETP.GT.AND P6, PT, R82.reuse, 0x18, P2 ;  /* 0x000000185200780c */ /* 0x040fe400017c4270 */
[C---:B------:R-:W-:Y:S02]  /*66f0*/  ISETP.GT.AND P3, PT, R82.reuse, 0x19, P2 ;  /* 0x000000195200780c */ /* 0x040fe40001764270 */
[----:B------:R-:W-:Y:S02]  /*6700*/  FSEL R29, R29, -INF , !P5 ;  /* 0xff8000001d1d7808 */ /* 0x000fe40006800000 */
[----:B------:R-:W-:-:S02]  /*6710*/  ISETP.GT.AND P5, PT, R82, 0x30, P2 ;  /* 0x000000305200780c */ /* 0x000fc400017a4270 */
[C---:B------:R-:W-:Y:S02]  /*6720*/  ISETP.LT.OR P4, PT, R83.reuse, 0x12, P4 ;  /* 0x000000125300780c */ /* 0x040fe40002781670 */
[C---:B------:R-:W-:Y:S02]  /*6730*/  ISETP.LT.OR P6, PT, R83.reuse, 0x19, P6 ;  /* 0x000000195300780c */ /* 0x040fe400037c1670 */
        /* <DEDUP_REMOVED lines=55> */
[----:B------:R-:W-:Y:S02]  /*6ab0*/  ISETP.GT.AND P3, PT, R82, 0x69, P2 ;  /* 0x000000695200780c */ /* 0x000fe40001764270 */
[----:B------:R-:W-:Y:S02]  /*6ac0*/  FSEL R75, R75, -INF , !P5 ;  /* 0xff8000004b4b7808 */ /* 0x000fe40006800000 */
[----:B------:R-:W-:-:S02]  /*6ad0*/  PLOP3.LUT P5, PT, PT, PT, UP1, 0x40, 0x0 ;  /* 0x000000000000781c */ /* 0x000fc40003fae818 */
[C---:B------:R-:W-:Y:S02]  /*6ae0*/  ISETP.LT.OR P4, PT, R83.reuse, 0x62, P4 ;  /* 0x000000625300780c */ /* 0x040fe40002781670 */
[C---:B------:R-:W-:Y:S02]  /*6af0*/  ISETP.LT.OR P6, PT, R83.reuse, 0x69, P6 ;  /* 0x000000695300780c */ /* 0x040fe400037c1670 */
[----:B------:R-:W-:Y:S02]  /*6b00*/  ISETP.LT.OR P3, PT, R83, 0x6a, P3 ;  /* 0x0000006a5300780c */ /* 0x000fe40001f61670 */
[----:B------:R-:W-:Y:S02]  /*6b10*/  FSEL R68, R68, -INF , !P4 ;  /* 0xff80000044447808 */ /* 0x000fe40006000000 */
[----:B------:R-:W-:Y:S02]  /*6b20*/  FSEL R69, R69, -INF , !P6 ;  /* 0xff80000045457808 */ /* 0x000fe40007000000 */
[----:B------:R-:W-:-:S02]  /*6b30*/  FSEL R70, R70, -INF , !P3 ;  /* 0xff80000046467808 */ /* 0x000fc40005800000 */
[C---:B------:R-:W-:Y:S02]  /*6b40*/  ISETP.GT.AND P4, PT, R82.reuse, 0x71, P2 ;  /* 0x000000715200780c */ /* 0x040fe40001784270 */
[C---:B------:R-:W-:Y:S02]  /*6b50*/  ISETP.GT.AND P6, PT, R82.reuse, 0x78, P2 ;  /* 0x000000785200780c */ /* 0x040fe400017c4270 */
[----:B------:R-:W-:Y:S02]  /*6b60*/  ISETP.GT.AND P3, PT, R82, 0x79, P2 ;  /* 0x000000795200780c */ /* 0x000fe40001764270 */
[C---:B------:R-:W-:Y:S02]  /*6b70*/  ISETP.LT.OR P4, PT, R83.reuse, 0x72, P4 ;  /* 0x000000725300780c */ /* 0x040fe40002781670 */
[C---:B------:R-:W-:Y:S02]  /*6b80*/  ISETP.LT.OR P6, PT, R83.reuse, 0x79, P6 ;  /* 0x000000795300780c */ /* 0x040fe400037c1670 */
[----:B------:R-:W-:-:S02]  /*6b90*/  ISETP.LT.OR P3, PT, R83, 0x7a, P3 ;  /* 0x0000007a5300780c */ /* 0x000fc40001f61670 */
[----:B------:R-:W-:Y:S02]  /*6ba0*/  FSEL R77, R77, -INF , !P4 ;  /* 0xff8000004d4d7808 */ /* 0x000fe40006000000 */
[----:B------:R-:W-:Y:S02]  /*6bb0*/  FSEL R80, R80, -INF , !P6 ;  /* 0xff80000050507808 */ /* 0x000fe40007000000 */
[----:B------:R-:W-:Y:S01]  /*6bc0*/  FSEL R81, R81, -INF , !P3 ;  /* 0xff80000051517808 */ /* 0x000fe20005800000 */
[----:B------:R-:W-:Y:S06]  /*6bd0*/  @P5 BRA `(.L_x_705) ;  /* 0x00000000005c5947 */ /* 0x000fec0003800000 */
        /* <DEDUP_REMOVED lines=8> */
[----:B------:R-:W0:Y:S02]  /*6c60*/  @P3 LDC.64 R36, c[0x0][0x9e8] ;  /* 0x00027a00ff243b82 */ /* 0x000e240000000a00 */
[----:B0-----:R-:W-:-:S05]  /*6c70*/  @P3 IMAD.HI.U32 R36, R83, R36, RZ ;  /* 0x0000002453243227 */ /* 0x001fca00078e00ff */
[----:B------:R-:W-:-:S04]  /*6c80*/  @P3 SHF.R.U32.HI R83, RZ, R37, R36 ;  /* 0x00000025ff533219 */ /* 0x000fc80000011624 */
[----:B------:R-:W-:Y:S01]  /*6c90*/  LOP3.LUT R83, RZ, R83, RZ, 0x33, !PT ;  /* 0x00000053ff537212 */ /* 0x000fe200078e33ff */
[----:B------:R-:W-:Y:S06]  /*6ca0*/  BRA `(.L_x_708) ;  /* 0x0000000000147947 */ /* 0x000fec0003800000 */
.L_x_707:
[----:B------:R-:W-:-:S05]  /*6cb0*/  IMAD.U32 R82, RZ, RZ, UR22 ;  /* 0x00000016ff527e24 */ /* 0x000fca000f8e00ff */
[----:B------:R-:W-:-:S13]  /*6cc0*/  ISETP.NE.AND P3, PT, R82, 0x1, PT ;  /* 0x000000015200780c */ /* 0x000fda0003f65270 */
[----:B------:R-:W0:Y:S02]  /*6cd0*/  @P3 LDC.64 R36, c[0x0][0x9e8] ;  /* 0x00027a00ff243b82 */ /* 0x000e240000000a00 */
[----:B0-----:R-:W-:-:S05]  /*6ce0*/  @P3 IMAD.HI.U32 R36, R83, R36, RZ ;  /* 0x0000002453243227 */ /* 0x001fca00078e00ff */
[----:B------:R-:W-:-:S07]  /*6cf0*/  @P3 SHF.R.U32.HI R83, RZ, R37, R36 ;  /* 0x00000025ff533219 */ /* 0x000fce0000011624 */
.L_x_708:
[----:B------:R-:W-:Y:S05]  /*6d00*/  BSYNC B0 ;  /* 0x0000000000007941 */ /* 0x000fea0003800000 */
.L_x_706:
[----:B------:R-:W-:-:S04]  /*6d10*/  IMAD R83, R83, R82, -R76 ;  /* 0x0000005253537224 */ /* 0x000fc800078e0a4c */
[----:B------:R-:W-:-:S05]  /*6d20*/  IMAD R83, R16, -0x2, R83 ;  /* 0xfffffffe10537824 */ /* 0x000fca00078e0253 */
[----:B------:R-:W-:Y:S02]  /*6d30*/  VIADDMNMX R85, R83, R82, R85, PT ;  /* 0x0000005253557246 */ /* 0x000fe40003800155 */
[----:B------:R-:W-:-:S07]  /*6d40*/  VIMNMX R84, R84, R83, !PT ;  /* 0x0000005354547248 */ /* 0x000fce0007fe0100 */
.L_x_705:
[----:B------:R-:W-:Y:S01]  /*6d50*/  FMNMX.FTZ R37, R7, R6, !PT ;  /* 0x0000000607257209 */ /* 0x000fe20007810000 */
[----:B------:R-:W-:Y:S01]  /*6d60*/  UMOV UR10, UR19 ;  /* 0x00000013000a7c82 */ /* 0x000fe20008000000 */
[----:B------:R-:W-:Y:S01]  /*6d70*/  ISETP.GT.AND P5, PT, R84, 0x8, P2 ;  /* 0x000000085400780c */ /* 0x000fe200017a4270 */
[----:B------:R-:W-:Y:S01]  /*6d80*/  IMAD.U32 R87, RZ, RZ, UR10 ;  /* 0x0000000aff577e24 */ /* 0x000fe2000f8e00ff */
[----:B------:R-:W-:Y:S02]  /*6d90*/  FMNMX.FTZ R36, R8, R37, !PT ;  /* 0x0000002508247209 */ /* 0x000fe40007810000 */
[----:B------:R-:W-:Y:S02]  /*6da0*/  ISETP.LT.OR P5, PT, R85, 0x9, P5 ;  /* 0x000000095500780c */ /* 0x000fe40002fa1670 */
[----:B------:R-:W-:Y:S02]  /*6db0*/  FMNMX.FTZ R37, R11, R36, !PT ;  /* 0x000000240b257209 */ /* 0x000fe40007810000 */
[----:B------:R-:W-:-:S02]  /*6dc0*/  FSEL R13, R13, -INF , !P5 ;  /* 0xff8000000d0d7808 */ /* 0x000fc40006800000 */
[----:B------:R-:W-:Y:S02]  /*6dd0*/  FMNMX.FTZ R36, R12, R37, !PT ;  /* 0x000000250c247209 */ /* 0x000fe40007810000 */
[----:B------:R-:W-:Y:S02]  /*6de0*/  ISETP.GT.AND P5, PT, R84, 0x11, P2 ;  /* 0x000000115400780c */ /* 0x000fe400017a4270 */
        /* <DEDUP_REMOVED lines=11> */
[C---:B------:R-:W-:Y:S02]  /*6ea0*/  ISETP.GT.AND P5, PT, R84.reuse, RZ, P2 ;  /* 0x000000ff5400720c */ /* 0x040fe400017a4270 */
[----:B------:R-:W-:Y:S02]  /*6eb0*/  FMNMX.FTZ R37, R33, R36, !PT ;  /* 0x0000002421257209 */ /* 0x000fe40007810000 */
[----:B------:R-:W-:Y:S02]  /*6ec0*/  ISETP.GT.AND P4, PT, R84, 0x1, P2 ;  /* 0x000000015400780c */ /* 0x000fe40001784270 */
[----:B------:R-:W-:Y:S02]  /*6ed0*/  FMNMX.FTZ R36, R34, R37, !PT ;  /* 0x0000002522247209 */ /* 0x000fe40007810000 */
[----:B------:R-:W-:-:S02]  /*6ee0*/  ISETP.LT.OR P5, PT, R85, 0x1, P5 ;  /* 0x000000015500780c */ /* 0x000fc40002fa1670 */
[----:B------:R-:W-:Y:S02]  /*6ef0*/  FMNMX.FTZ R37, R39, R36, !PT ;  /* 0x0000002427257209 */ /* 0x000fe40007810000 */
[----:B------:R-:W-:Y:S02]  /*6f00*/  ISETP.LT.OR P4, PT, R85, 0x2, P4 ;  /* 0x000000025500780c */ /* 0x000fe40002781670 */
[----:B------:R-:W-:Y:S02]  /*6f10*/  FMNMX.FTZ R36, R40, R37, !PT ;  /* 0x0000002528247209 */ /* 0x000fe40007810000 */
[----:B------:R-:W-:Y:S02]  /*6f20*/  ISETP.GT.AND P3, PT, R84, 0x9, P2 ;  /* 0x000000095400780c */ /* 0x000fe40001764270 */
[----:B------:R-:W-:Y:S02]  /*6f30*/  FMNMX.FTZ R37, R43, R36, !PT ;  /* 0x000000242b257209 */ /* 0x000fe40007810000 */
[----:B------:R-:W-:-:S02]  /*6f40*/  ISETP.LT.OR P3, PT, R85, 0xa, P3 ;  /* 0x0000000a5500780c */ /* 0x000fc40001f61670 */
[----:B------:R-:W-:Y:S02]  /*6f50*/  FMNMX.FTZ R36, R44, R37, !PT ;  /* 0x000000252c247209 */ /* 0x000fe40007810000 */
[----:B------:R-:W-:Y:S02]  /*6f60*/  FSEL R14, R14, -INF , !P3 ;  /* 0xff8000000e0e7808 */ /* 0x000fe40005800000 */
        /* <DEDUP_REMOVED lines=14> */
[----:B------:R-:W-:-:S04]  /*7050*/  FMNMX.FTZ R36, R64, R37, !PT ;  /* 0x0000002540247209 */ /* 0x000fc80007810000 */
[----:B------:R-:W-:-:S04]  /*7060*/  FMNMX.FTZ R37, R67, R36, !PT ;  /* 0x0000002443257209 */ /* 0x000fc80007810000 */
[----:B------:R-:W-:-:S04]  /*7070*/  FMNMX.FTZ R36, R68, R37, !PT ;  /* 0x0000002544247209 */ /* 0x000fc80007810000 */
[----:B------:R-:W-:-:S04]  /*7080*/  FMNMX.FTZ R37, R69, R36, !PT ;  /* 0x0000002445257209 */ /* 0x000fc80007810000 */
[----:B------:R-:W-:-:S04]  /*7090*/  FMNMX.FTZ R36, R70, R37, !PT ;  /* 0x0000002546247209 */ /* 0x000fc80007810000 */
[----:B------:R-:W-:-:S04]  /*70a0*/  FMNMX.FTZ R36, R75, R36, !PT ;  /* 0x000000244b247209 */ /* 0x000fc80007810000 */
[----:B------:R-:W-:-:S04]  /*70b0*/  FMNMX.FTZ R37, R77, R36, !PT ;  /* 0x000000244d257209 */ /* 0x000fc80007810000 */
[----:B------:R-:W-:-:S04]  /*70c0*/  FMNMX.FTZ R36, R80, R37, !PT ;  /* 0x0000002550247209 */ /* 0x000fc80007810000 */
[----:B------:R-:W-:-:S05]  /*70d0*/  FMNMX.FTZ R37, R81, R36, !PT ;  /* 0x0000002451257209 */ /* 0x000fca0007810000 */
[----:B------:R-:W0:Y:S02]  /*70e0*/  SHFL.BFLY PT, R36, R37, 0x2, 0x1f ;  /* 0x0c401f0025247f89 */ /* 0x000e2400000e0000 */
[----:B0-----:R-:W-:Y:S02]  /*70f0*/  FMNMX.FTZ R76, R37, R36, !PT ;  /* 0x00000024254c7209 */ /* 0x001fe40007810000 */
[----:B------:R-:W-:Y:S02]  /*7100*/  FSEL R37, R10, -INF , !P4 ;  /* 0xff8000000a257808 */ /* 0x000fe40006000000 */
[----:B------:R-:W-:Y:S01]  /*7110*/  ISETP.GT.AND P4, PT, R84, 0x10, P2 ;  /* 0x000000105400780c */ /* 0x000fe20001784270 */
[----:B------:R-:W0:Y:S03]  /*7120*/  SHFL.BFLY PT, R83, R76, 0x1, 0x1f ;  /* 0x0c201f004c537f89 */ /* 0x000e2600000e0000 */
[----:B------:R-:W-:-:S04]  /*7130*/  ISETP.LT.OR P4, PT, R85, 0x11, P4 ;  /* 0x000000115500780c */ /* 0x000fc80002781670 */
[----:B------:R-:W-:Y:S02]  /*7140*/  FSEL R21, R21, -INF , !P4 ;  /* 0xff80000015157808 */ /* 0x000fe40006000000 */
[----:B------:R-:W-:-:S04]  /*7150*/  ISETP.GT.AND P4, PT, R84, 0x19, P2 ;  /* 0x000000195400780c */ /* 0x000fc80001784270 */
[----:B------:R-:W-:-:S04]  /*7160*/  ISETP.LT.OR P4, PT, R85, 0x1a, P4 ;  /* 0x0000001a5500780c */ /* 0x000fc80002781670 */
[----:B------:R-:W-:Y:S02]  /*7170*/  FSEL R28, R28, -INF , !P4 ;  /* 0xff8000001c1c7808 */ /* 0x000fe40006000000 */
[----:B------:R-:W-:-:S04]  /*7180*/  ISETP.GT.AND P4, PT, R84, 0x28, P2 ;  /* 0x000000285400780c */ /* 0x000fc80001784270 */
[----:B------:R-:W-:Y:S02]  /*7190*/  ISETP.LT.OR P4, PT, R85, 0x29, P4 ;  /* 0x000000295500780c */ /* 0x000fe40002781670 */
[----:B0-----:R-:W-:Y:S02]  /*71a0*/  FMNMX.FTZ R36, R76, R83, !PT ;  /* 0x000000534c247209 */ /* 0x001fe40007810000 */
[----:B------:R-:W-:Y:S02]  /*71b0*/  FSEL R76, R9, -INF , !P5 ;  /* 0xff800000094c7808 */ /* 0x000fe40006800000 */
[C---:B------:R-:W-:Y:S01]  /*71c0*/  FSETP.NEU.FTZ.AND P6, PT, R36.reuse, -INF , PT ;  /* 0xff8000002400780b */ /* 0x040fe20003fdd000 */
[----:B------:R-:W-:-:S01]  /*71d0*/  FFMA.FTZ R82, R36, R87, -8 ;  /* 0xc100000024527423 */ /* 0x000fc20000010057 */
[----:B------:R-:W-:Y:S02]  /*71e0*/  FSEL R35, R35, -INF , !P4 ;  /* 0xff80000023237808 */ /* 0x000fe40006000000 */
[----:B------:R-:W-:-:S02]  /*71f0*/  ISETP.GT.AND P4, PT, R84, 0x30, P2 ;  /* 0x000000305400780c */ /* 0x000fc40001784270 */
[----:B------:R-:W-:Y:S02]  /*7200*/  FSEL R10, R82, RZ, P6 ;  /* 0x000000ff520a7208 */ /* 0x000fe40003000000 */
[----:B------:R-:W-:Y:S02]  /*7210*/  FMNMX.FTZ R82, R76, R5, !PT ;  /* 0x000000054c527209 */ /* 0x000fe40007810000 */
[----:B------:R-:W-:Y:S01]  /*7220*/  ISETP.LT.OR P5, PT, R85, 0x2a, P3 ;  /* 0x0000002a5500780c */ /* 0x000fe20001fa1670 */
[----:B------:R-:W-:-:S01]  /*7230*/  FFMA.FTZ R83, R15, UR10, -R10 ;  /* 0x0000000a0f537c23 */ /* 0x000fc2000801080a */
[----:B------:R-:W-:Y:S01]  /*7240*/  FMNMX.FTZ R82, R37, R82, !PT ;  /* 0x0000005225527209 */ /* 0x000fe20007810000 */
[----:B------:R-:W-:-:S01]  /*7250*/  FFMA.FTZ R7, R7, UR10, -R10 ;  /* 0x0000000a07077c23 */ /* 0x000fc2000801080a */
[----:B------:R-:W-:Y:S01]  /*7260*/  ISETP.GT.AND P3, PT, R84, 0x31, P2 ;  /* 0x000000315400780c */ /* 0x000fe20001764270 */
        /* <DEDUP_REMOVED lines=8> */
[--C-:B------:R-:W-:Y:S01]  /*72f0*/  FFMA.FTZ R20, R20, UR10, -R10.reuse ;  /* 0x0000000a14147c23 */ /* 0x100fe2000801080a */
[----:B0-----:R-:W-:-:S01]  /*7300*/  FFMA.FTZ R83, R25, UR10, -R10 ;  /* 0x0000000a19537c23 */ /* 0x001fc2000801080a */
[----:B------:R-:W-:Y:S01]  /*7310*/  FMNMX.FTZ R25, R21, R82, !PT ;  /* 0x0000005215197209 */ /* 0x000fe20007810000 */
[----:B------:R-:W-:-:S01]  /*7320*/  FFMA.FTZ R26, R26, UR10, -R10 ;  /* 0x0000000a1a1a7c23 */ /* 0x000fc2000801080a */
[----:B------:R-:W-:Y:S01]  /*7330*/  ISETP.GT.AND P5, PT, R84, 0x38, P2 ;  /* 0x000000385400780c */ /* 0x000fe200017a4270 */
[----:B------:R0:W-:Y:S01]  /*7340*/  MUFU.EX2 R15, R83 ;  /* 0x00000053000f7308 */ /* 0x0001e20000000800 */
[----:B------:R-:W-:Y:S01]  /*7350*/  FMNMX.FTZ R82, R24, R25, !PT ;  /* 0x0000001918527209 */ /* 0x000fe20007810000 */
[--C-:B------:R-:W-:Y:S01]  /*7360*/  FFMA.FTZ R30, R30, UR10, -R10.reuse ;  /* 0x0000000a1e1e7c23 */ /* 0x100fe2000801080a */
[----:B------:R-:W-:Y:S01]  /*7370*/  ISETP.LT.OR P3, PT, R85, 0x32, P3 ;  /* 0x000000325500780c */ /* 0x000fe20001f61670 */
[--C-:B------:R-:W-:Y:S01]  /*7380*/  FFMA.FTZ R34, R34, UR10, -R10.reuse ;  /* 0x0000000a22227c23 */ /* 0x100fe2000801080a */
[----:B------:R-:W-:Y:S01]  /*7390*/  FMNMX.FTZ R25, R27, R82, !PT ;  /* 0x000000521b197209 */ /* 0x000fe20007810000 */
[--C-:B------:R-:W-:Y:S01]  /*73a0*/  FFMA.FTZ R40, R40, UR10, -R10.reuse ;  /* 0x0000000a28287c23 */ /* 0x100fe2000801080a */
[----:B------:R-:W-:Y:S01]  /*73b0*/  FSEL R41, R41, -INF , !P4 ;  /* 0xff80000029297808 */ /* 0x000fe20006000000 */
[--C-:B------:R-:W-:Y:S01]  /*73c0*/  FFMA.FTZ R44, R44, UR10, -R10.reuse ;  /* 0x0000000a2c2c7c23 */ /* 0x100fe2000801080a */
[----:B------:R-:W-:Y:S01]  /*73d0*/  FMNMX.FTZ R82, R28, R25, !PT ;  /* 0x000000191c527209 */ /* 0x000fe20007810000 */
[--C-:B0-----:R-:W-:Y:S01]  /*73e0*/  FFMA.FTZ R83, R29, UR10, -R10.reuse ;  /* 0x0000000a1d537c23 */ /* 0x101fe2000801080a */
[----:B------:R-:W-:Y:S01]  /*73f0*/  ISETP.GT.AND P4, PT, R84, 0x39, P2 ;  /* 0x000000395400780c */ /* 0x000fe20001784270 */
[--C-:B------:R-:W-:Y:S01]  /*7400*/  FFMA.FTZ R48, R48, UR10, -R10.reuse ;  /* 0x0000000a30307c23 */ /* 0x100fe2000801080a */
[----:B------:R-:W-:Y:S01]  /*7410*/  FMNMX.FTZ R29, R31, R82, !PT ;  /* 0x000000521f1d7209 */ /* 0x000fe20007810000 */
[----:B------:R0:W-:Y:S01]  /*7420*/  MUFU.EX2 R25, R83 ;  /* 0x0000005300197308 */ /* 0x0001e20000000800 */
[----:B------:R-:W-:Y:S01]  /*7430*/  FSEL R42, R42, -INF , !P3 ;  /* 0xff8000002a2a7808 */ /* 0x000fe20005800000 */
[--C-:B------:R-:W-:Y:S01]  /*7440*/  FFMA.FTZ R52, R52, UR10, -R10.reuse ;  /* 0x0000000a34347c23 */ /* 0x100fe2000801080a */
[----:B------:R-:W-:Y:S01]  /*7450*/  FMNMX.FTZ R82, R32, R29, !PT ;  /* 0x0000001d20527209 */ /* 0x000fe20007810000 */
[--C-:B------:R-:W-:Y:S01]  /*7460*/  FFMA.FTZ R64, R64, UR10, -R10.reuse ;  /* 0x0000000a40407c23 */ /* 0x100fe2000801080a */
[----:B------:R-:W-:Y:S01]  /*7470*/  ISETP.LT.OR P5, PT, R85, 0x39, P5 ;  /* 0x000000395500780c */ /* 0x000fe20002fa1670 */
[--C-:B------:R-:W-:Y:S01]  /*7480*/  FFMA.FTZ R68, R68, UR10, -R10.reuse ;  /* 0x0000000a44447c23 */ /* 0x100fe2000801080a */
[----:B------:R-:W-:Y:S01]  /*7490*/  FMNMX.FTZ R29, R35, R82, !PT ;  /* 0x00000052231d7209 */ /* 0x000fe20007810000 */
[--C-:B------:R-:W-:Y:S01]  /*74a0*/  FFMA.FTZ R70, R70, UR10, -R10.reuse ;  /* 0x0000000a46467c23 */ /* 0x100fe2000801080a */
[----:B0-----:R-:W-:-:S01]  /*74b0*/  FFMA.FTZ R83, R33, UR10, -R10 ;  /* 0x0000000a21537c23 */ /* 0x001fc2000801080a */
[----:B------:R-:W-:Y:S01]  /*74c0*/  ISETP.GT.AND P3, PT, R84, 0x40, P2 ;  /* 0x000000405400780c */ /* 0x000fe20001764270 */
[----:B------:R-:W-:Y:S01]  /*74d0*/  MUFU.EX2 R7, R7 ;  /* 0x0000000700077308 */ /* 0x000fe20000000800 */
[----:B------:R-:W-:-:S02]  /*74e0*/  FMNMX.FTZ R82, R38, R29, !PT ;  /* 0x0000001d26527209 */ /* 0x000fc40007810000 */
[----:B------:R-:W-:Y:S02]  /*74f0*/  ISETP.LT.OR P4, PT, R85, 0x3a, P4 ;  /* 0x0000003a5500780c */ /* 0x000fe40002781670 */
[----:B------:R-:W-:Y:S02]  /*7500*/  FMNMX.FTZ R33, R41, R82, !PT ;  /* 0x0000005229217209 */ /* 0x000fe40007810000 */
[----:B------:R-:W-:Y:S01]  /*7510*/  FSEL R45, R45, -INF , !P5 ;  /* 0xff8000002d2d7808 */ /* 0x000fe20006800000 */
[----:B------:R0:W-:Y:S01]  /*7520*/  MUFU.EX2 R29, R83 ;  /* 0x00000053001d7308 */ /* 0x0001e20000000800 */
[----:B------:R-:W-:Y:S02]  /*7530*/  FMNMX.FTZ R82, R42, R33, !PT ;  /* 0x000000212a527209 */ /* 0x000fe40007810000 */
[----:B------:R-:W-:Y:S02]  /*7540*/  ISETP.GT.AND P5, PT, R84, 0x41, P2 ;  /* 0x000000415400780c */ /* 0x000fe400017a4270 */
[----:B------:R-:W-:-:S02]  /*7550*/  FSEL R46, R46, -INF , !P4 ;  /* 0xff8000002e2e7808 */ /* 0x000fc40006000000 */
[----:B------:R-:W-:Y:S01]  /*7560*/  ISETP.LT.OR P3, PT, R85, 0x41, P3 ;  /* 0x000000415500780c */ /* 0x000fe20001f61670 */
[----:B------:R-:W-:Y:S01]  /*7570*/  MUFU.EX2 R8, R8 ;  /* 0x0000000800087308 */ /* 0x000fe20000000800 */
[----:B------:R-:W-:Y:S01]  /*7580*/  FMNMX.FTZ R33, R45, R82, !PT ;  /* 0x000000522d217209 */ /* 0x000fe20007810000 */
[----:B0-----:R-:W-:Y:S01]  /*7590*/  FFMA.FTZ R83, R39, UR10, -R10 ;  /* 0x0000000a27537c23 */ /* 0x001fe2000801080a */
[----:B------:R-:W-:Y:S02]  /*75a0*/  ISETP.GT.AND P4, PT, R84, 0x48, P2 ;  /* 0x000000485400780c */ /* 0x000fe40001784270 */
[----:B------:R-:W-:Y:S02]  /*75b0*/  ISETP.LT.OR P5, PT, R85, 0x42, P5 ;  /* 0x000000425500780c */ /* 0x000fe40002fa1670 */
[----:B------:R-:W-:Y:S01]  /*75c0*/  FSEL R49, R49, -INF , !P3 ;  /* 0xff80000031317808 */ /* 0x000fe20005800000 */
[----:B------:R-:W-:Y:S01]  /*75d0*/  MUFU.EX2 R11, R11 ;  /* 0x0000000b000b7308 */ /* 0x000fe20000000800 */
[----:B------:R-:W-:-:S02]  /*75e0*/  FMNMX.FTZ R82, R46, R33, !PT ;  /* 0x000000212e527209 */ /* 0x000fc40007810000 */
[----:B------:R-:W-:Y:S02]  /*75f0*/  ISETP.GT.AND P3, PT, R84, 0x49, P2 ;  /* 0x000000495400780c */ /* 0x000fe40001764270 */
[----:B------:R-:W-:Y:S02]  /*7600*/  FSEL R50, R50, -INF , !P5 ;  /* 0xff80000032327808 */ /* 0x000fe40006800000 */
[----:B------:R-:W-:Y:S01]  /*7610*/  ISETP.LT.OR P4, PT, R85, 0x49, P4 ;  /* 0x000000495500780c */ /* 0x000fe20002781670 */
[----:B------:R0:W-:Y:S01]  /*7620*/  MUFU.EX2 R33, R83 ;  /* 0x0000005300217308 */ /* 0x0001e20000000800 */
[----:B------:R-:W-:Y:S02]  /*7630*/  FMNMX.FTZ R39, R49, R82, !PT ;  /* 0x0000005231277209 */ /* 0x000fe40007810000 */
[----:B------:R-:W-:Y:S02]  /*7640*/  ISETP.GT.AND P5, PT, R84, 0x50, P2 ;  /* 0x000000505400780c */ /* 0x000fe400017a4270 */
[----:B------:R-:W-:-:S02]  /*7650*/  ISETP.LT.OR P3, PT, R85, 0x4a, P3 ;  /* 0x0000004a5500780c */ /* 0x000fc40001f61670 */
[----:B------:R-:W-:Y:S01]  /*7660*/  FSEL R53, R53, -INF , !P4 ;  /* 0xff80000035357808 */ /* 0x000fe20006000000 */
[----:B------:R-:W-:Y:S01]  /*7670*/  MUFU.EX2 R12, R12 ;  /* 0x0000000c000c7308 */ /* 0x000fe20000000800 */
[----:B------:R-:W-:Y:S01]  /*7680*/  FMNMX.FTZ R82, R50, R39, !PT ;  /* 0x0000002732527209 */ /* 0x000fe20007810000 */
[----:B0-----:R-:W-:Y:S01]  /*7690*/  FFMA.FTZ R83, R43, UR10, -R10 ;  /* 0x0000000a2b537c23 */ /* 0x001fe2000801080a */
[----:B------:R-:W-:Y:S02]  /*76a0*/  ISETP.GT.AND P4, PT, R84, 0x51, P2 ;  /* 0x000000515400780c */ /* 0x000fe40001784270 */
[----:B------:R-:W-:Y:S02]  /*76b0*/  FSEL R54, R54, -INF , !P3 ;  /* 0xff80000036367808 */ /* 0x000fe40005800000 */
[----:B------:R-:W-:Y:S01]  /*76c0*/  ISETP.LT.OR P5, PT, R85, 0x51, P5 ;  /* 0x000000515500780c */ /* 0x000fe20002fa1670 */
[----:B------:R-:W-:Y:S01]  /*76d0*/  MUFU.EX2 R20, R20 ;  /* 0x0000001400147308 */ /* 0x000fe20000000800 */
[----:B------:R-:W-:-:S02]  /*76e0*/  FMNMX.FTZ R39, R53, R82, !PT ;  /* 0x0000005235277209 */ /* 0x000fc40007810000 */
[----:B------:R-:W-:Y:S02]  /*76f0*/  ISETP.GT.AND P3, PT, R84, 0x58, P2 ;  /* 0x000000585400780c */ /* 0x000fe40001764270 */
[----:B------:R-:W-:Y:S02]  /*7700*/  ISETP.LT.OR P4, PT, R85, 0x52, P4 ;  /* 0x000000525500780c */ /* 0x000fe40002781670 */
[----:B------:R-:W-:Y:S01]  /*7710*/  FSEL R55, R55, -INF , !P5 ;  /* 0xff80000037377808 */ /* 0x000fe20006800000 */
[----:B------:R-:W-:Y:S01]  /*7720*/  MUFU.EX2 R26, R26 ;  /* 0x0000001a001a7308 */ /* 0x000fe20000000800 */
[----:B------:R-:W-:Y:S02]  /*7730*/  FMNMX.FTZ R82, R54, R39, !PT ;  /* 0x0000002736527209 */ /* 0x000fe40007810000 */
[----:B------:R-:W-:Y:S02]  /*7740*/  ISETP.GT.AND P5, PT, R84, 0x59, P2 ;  /* 0x000000595400780c */ /* 0x000fe400017a4270 */
[----:B------:R-:W-:-:S02]  /*7750*/  FSEL R56, R56, -INF , !P4 ;  /* 0xff80000038387808 */ /* 0x000fc40006000000 */
[----:B------:R-:W-:Y:S01]  /*7760*/  ISETP.LT.OR P3, PT, R85, 0x59, P3 ;  /* 0x000000595500780c */ /* 0x000fe20001f61670 */
[----:B------:R0:W-:Y:S01]  /*7770*/  MUFU.EX2 R39, R83 ;  /* 0x0000005300277308 */ /* 0x0001e20000000800 */
[----:B------:R-:W-:Y:S02]  /*7780*/  FMNMX.FTZ R43, R55, R82, !PT ;  /* 0x00000052372b7209 */ /* 0x000fe40007810000 */
[----:B------:R-:W-:Y:S02]  /*7790*/  ISETP.GT.AND P4, PT, R84, 0x60, P2 ;  /* 0x000000605400780c */ /* 0x000fe40001784270 */
[----:B------:R-:W-:Y:S02]  /*77a0*/  ISETP.LT.OR P5, PT, R85, 0x5a, P5 ;  /* 0x0000005a5500780c */ /* 0x000fe40002fa1670 */
[----:B------:R-:W-:Y:S01]  /*77b0*/  FSEL R61, R61, -INF , !P3 ;  /* 0xff8000003d3d7808 */ /* 0x000fe20005800000 */
[----:B------:R-:W-:Y:S01]  /*77c0*/  MUFU.EX2 R30, R30 ;  /* 0x0000001e001e7308 */ /* 0x000fe20000000800 */
[----:B------:R-:W-:Y:S01]  /*77d0*/  FMNMX.FTZ R82, R56, R43, !PT ;  /* 0x0000002b38527209 */ /* 0x000fe20007810000 */
[----:B0-----:R-:W-:Y:S01]  /*77e0*/  FFMA.FTZ R83, R47, UR10, -R10 ;  /* 0x0000000a2f537c23 */ /* 0x001fe2000801080a */
[----:B------:R-:W-:-:S02]  /*77f0*/  ISETP.GT.AND P3, PT, R84, 0x61, P2 ;  /* 0x000000615400780c */ /* 0x000fc40001764270 */
[----:B------:R-:W-:Y:S02]  /*7800*/  FSEL R62, R62, -INF , !P5 ;  /* 0xff8000003e3e7808 */ /* 0x000fe40006800000 */
[----:B------:R-:W-:Y:S01]  /*7810*/  ISETP.LT.OR P4, PT, R85, 0x61, P4 ;  /* 0x000000615500780c */ /* 0x000fe20002781670 */
[----:B------:R-:W-:Y:S01]  /*7820*/  MUFU.EX2 R34, R34 ;  /* 0x0000002200227308 */ /* 0x000fe20000000800 */
[----:B------:R-:W-:Y:S02]  /*7830*/  FMNMX.FTZ R43, R61, R82, !PT ;  /* 0x000000523d2b7209 */ /* 0x000fe40007810000 */
        /* <DEDUP_REMOVED lines=14> */
[----:B------:R-:W-:Y:S02]  /*7920*/  FMNMX.FTZ R82, R66, R47, !PT ;  /* 0x0000002f42527209 */ /* 0x000fe40007810000 */
        /* <DEDUP_REMOVED lines=10> */
[----:B------:R-:W-:Y:S01]  /*79d0*/  ISETP.GT.AND P2, PT, R84, 0x79, P2 ;  /* 0x000000795400780c */ /* 0x000fe20001744270 */
[----:B------:R-:W-:-:S01]  /*79e0*/  FFMA.FTZ R84, R51, UR10, -R10 ;  /* 0x0000000a33547c23 */ /* 0x000fc2000801080a */
[----:B------:R-:W-:-:S02]  /*79f0*/  ISETP.LT.OR P4, PT, R85, 0x79, P4 ;  /* 0x000000795500780c */ /* 0x000fc40002781670 */
[----:B------:R-:W-:Y:S01]  /*7a00*/  FSEL R74, R74, -INF , !P5 ;  /* 0xff8000004a4a7808 */ /* 0x000fe20006800000 */
[----:B------:R1:W-:Y:S01]  /*7a10*/  MUFU.EX2 R47, R84 ;  /* 0x00000054002f7308 */ /* 0x0003e20000000800 */
[----:B------:R-:W-:Y:S02]  /*7a20*/  FMNMX.FTZ R51, R73, R82, !PT ;  /* 0x0000005249337209 */ /* 0x000fe40007810000 */
[----:B------:R-:W-:Y:S02]  /*7a30*/  ISETP.LT.OR P2, PT, R85, 0x7a, P2 ;  /* 0x0000007a5500780c */ /* 0x000fe40001741670 */
[----:B------:R-:W-:Y:S02]  /*7a40*/  FSEL R78, R78, -INF , !P4 ;  /* 0xff8000004e4e7808 */ /* 0x000fe40006000000 */
[----:B------:R-:W-:Y:S01]  /*7a50*/  FMNMX.FTZ R51, R74, R51, !PT ;  /* 0x000000334a337209 */ /* 0x000fe20007810000 */
[----:B------:R-:W-:Y:S01]  /*7a60*/  MUFU.EX2 R64, R64 ;  /* 0x0000004000407308 */ /* 0x000fe20000000800 */
[----:B------:R-:W-:-:S02]  /*7a70*/  FSEL R79, R79, -INF , !P2 ;  /* 0xff8000004f4f7808 */ /* 0x000fc40005000000 */
[----:B------:R-:W-:Y:S01]  /*7a80*/  FMNMX.FTZ R82, R78, R51, !PT ;  /* 0x000000334e527209 */ /* 0x000fe20007810000 */
[----:B------:R-:W-:-:S01]  /*7a90*/  FFMA.FTZ R51, R57, UR10, -R10 ;  /* 0x0000000a39337c23 */ /* 0x000fc2000801080a */
[--C-:B------:R-:W-:Y:S01]  /*7aa0*/  FFMA.FTZ R57, R63, UR10, -R10.reuse ;  /* 0x0000000a3f397c23 */ /* 0x100fe2000801080a */
[----:B------:R-:W-:-:S01]  /*7ab0*/  FFMA.FTZ R63, R69, UR10, -R10 ;  /* 0x0000000a453f7c23 */ /* 0x000fc2000801080a */
[----:B0-----:R-:W-:Y:S01]  /*7ac0*/  FMNMX.FTZ R83, R79, R82, !PT ;  /* 0x000000524f537209 */ /* 0x001fe20007810000 */
[----:B------:R-:W-:-:S01]  /*7ad0*/  FFMA.FTZ R82, R59, UR10, -R10 ;  /* 0x0000000a3b527c23 */ /* 0x000fc2000801080a */
[--C-:B------:R-:W-:Y:S01]  /*7ae0*/  FFMA.FTZ R59, R67, UR10, -R10.reuse ;  /* 0x0000000a433b7c23 */ /* 0x100fe2000801080a */
[----:B------:R-:W-:-:S01]  /*7af0*/  FFMA.FTZ R69, R80, UR10, -R10 ;  /* 0x0000000a50457c23 */ /* 0x000fc2000801080a */
[--C-:B------:R-:W-:Y:S01]  /*7b00*/  FFMA.FTZ R67, R75, UR10, -R10.reuse ;  /* 0x0000000a4b437c23 */ /* 0x100fe2000801080a */
[----:B-1----:R-:W0:Y:S01]  /*7b10*/  SHFL.BFLY PT, R84, R83, 0x2, 0x1f ;  /* 0x0c401f0053547f89 */ /* 0x002e2200000e0000 */
[----:B------:R-:W-:-:S01]  /*7b20*/  FFMA.FTZ R80, R81, UR10, -R10 ;  /* 0x0000000a51507c23 */ /* 0x000fc2000801080a */
[----:B------:R-:W-:Y:S01]  /*7b30*/  FSEL R75, R36, RZ, P6 ;  /* 0x000000ff244b7208 */ /* 0x000fe20003000000 */
[----:B------:R-:W-:Y:S04]  /*7b40*/  MUFU.EX2 R51, R51 ;  /* 0x0000003300337308 */ /* 0x000fe80000000800 */
[----:B------:R-:W-:-:S04]  /*7b50*/  FADD.FTZ R75, -R75, R6 ;  /* 0x000000064b4b7221 */ /* 0x000fc80000010100 */
[----:B------:R-:W-:Y:S01]  /*7b60*/  FMUL.FTZ R6, R75, UR10 ;  /* 0x0000000a4b067c20 */ /* 0x000fe20008410000 */
[----:B------:R-:W-:Y:S08]  /*7b70*/  MUFU.EX2 R82, R82 ;  /* 0x0000005200527308 */ /* 0x000ff00000000800 */
[----:B------:R-:W1:Y:S01]  /*7b80*/  MUFU.EX2 R6, R6 ;  /* 0x0000000600067308 */ /* 0x000e620000000800 */
[----:B0-----:R-:W-:Y:S01]  /*7b90*/  FMNMX.FTZ R85, R83, R84, !PT ;  /* 0x0000005453557209 */ /* 0x001fe20007810000 */
[----:B------:R-:W-:Y:S01]  /*7ba0*/  FFMA.FTZ R84, R77, UR10, -R10 ;  /* 0x0000000a4d547c23 */ /* 0x000fe2000801080a */
[----:B------:R-:W-:-:S05]  /*7bb0*/  IMAD.U32 R77, RZ, RZ, UR10 ;  /* 0x0000000aff4d7e24 */ /* 0x000fca000f8e00ff */
[----:B------:R-:W-:Y:S01]  /*7bc0*/  MUFU.EX2 R57, R57 ;  /* 0x0000003900397308 */ /* 0x000fe20000000800 */
[----:B------:R-:W0:Y:S07]  /*7bd0*/  SHFL.BFLY PT, R86, R85, 0x1, 0x1f ;  /* 0x0c201f0055567f89 */ /* 0x000e2e00000e0000 */
[----:B------:R-:W-:Y:S01]  /*7be0*/  MUFU.EX2 R59, R59 ;  /* 0x0000003b003b7308 */ /* 0x000fe20000000800 */
[----:B-1----:R-:W-:-:S07]  /*7bf0*/  FFMA.FTZ R81, R6, R4, R7 ;  /* 0x0000000406517223 */ /* 0x002fce0000010007 */
[----:B------:R-:W-:Y:S08]  /*7c00*/  MUFU.EX2 R68, R68 ;  /* 0x0000004400447308 */ /* 0x000ff00000000800 */
[----:B------:R-:W-:Y:S01]  /*7c10*/  MUFU.EX2 R63, R63 ;  /* 0x0000003f003f7308 */ /* 0x000fe20000000800 */
[----:B0-----:R-:W-:-:S04]  /*7c20*/  FMNMX.FTZ R10, R85, R86, !PT ;  /* 0x00000056550a7209 */ /* 0x001fc80007810000 */
[C---:B------:R-:W-:Y:S01]  /*7c30*/  FSETP.NEU.FTZ.AND P2, PT, R10.reuse, -INF , PT ;  /* 0xff8000000a00780b */ /* 0x040fe20003f5d000 */
[----:B------:R-:W-:-:S02]  /*7c40*/  FFMA.FTZ R77, R10, R77, -8 ;  /* 0xc10000000a4d7423 */ /* 0x000fc4000001004d */
[----:B------:R-:W-:Y:S01]  /*7c50*/  MUFU.EX2 R70, R70 ;  /* 0x0000004600467308 */ /* 0x000fe20000000800 */
[----:B------:R-:W-:Y:S02]  /*7c60*/  FSEL R86, R10, RZ, P2 ;  /* 0x000000ff0a567208 */ /* 0x000fe40001000000 */
[----:B------:R-:W-:-:S03]  /*7c70*/  FSEL R75, R77, RZ, P2 ;  /* 0x000000ff4d4b7208 */ /* 0x000fc60001000000 */
[----:B------:R-:W-:Y:S02]  /*7c80*/  FADD.FTZ R86, -R86, R5 ;  /* 0x0000000556567221 */ /* 0x000fe40000010100 */
[----:B------:R-:W-:-:S01]  /*7c90*/  FFMA.FTZ R77, R45, UR10, -R75 ;  /* 0x0000000a2d4d7c23 */ /* 0x000fc2000801084b */
[--C-:B------:R-:W-:Y:S01]  /*7ca0*/  FFMA.FTZ R76, R76, UR10, -R75.reuse ;  /* 0x0000000a4c4c7c23 */ /* 0x100fe2000801084b */
[----:B------:R-:W-:Y:S01]  /*7cb0*/  FMUL.FTZ R45, R86, UR10 ;  /* 0x0000000a562d7c20 */ /* 0x000fe20008410000 */
[--C-:B------:R-:W-:Y:S01]  /*7cc0*/  FFMA.FTZ R37, R37, UR10, -R75.reuse ;  /* 0x0000000a25257c23 */ /* 0x100fe2000801084b */
[----:B------:R-:W-:-:S01]  /*7cd0*/  FFMA.FTZ R13, R13, UR10, -R75 ;  /* 0x0000000a0d0d7c23 */ /* 0x000fc2000801084b */
[--C-:B------:R-:W-:Y:S01]  /*7ce0*/  FFMA.FTZ R14, R14, UR10, -R75.reuse ;  /* 0x0000000a0e0e7c23 */ /* 0x100fe2000801084b */
[----:B------:R-:W-:-:S01]  /*7cf0*/  FFMA.FTZ R21, R21, UR10, -R75 ;  /* 0x0000000a15157c23 */ /* 0x000fc2000801084b */
[----:B------:R-:W-:Y:S01]  /*7d00*/  MUFU.EX2 R76, R76 ;  /* 0x0000004c004c7308 */ /* 0x000fe20000000800 */
[----:B------:R-:W-:-:S01]  /*7d10*/  FFMA.FTZ R24, R24, UR10, -R75 ;  /* 0x0000000a18187c23 */ /* 0x000fc2000801084b */
[----:B------:R-:W-:Y:S01]  /*7d20*/  FFMA.FTZ R27, R27, UR10, -R75 ;  /* 0x0000000a1b1b7c23 */ /* 0x000fe2000801084b */
[----:B------:R-:W-:-:S01]  /*7d30*/  FADD.FTZ R86, R8, R81 ;  /* 0x0000005108567221 */ /* 0x000fc20000010000 */
        /* <DEDUP_REMOVED lines=22> */
[----:B------:R-:W-:Y:S01]  /*7ea0*/  FADD.FTZ R3, R11, R86 ;  /* 0x000000560b037221 */ /* 0x000fe20000010000 */
[----:B------:R-:W-:-:S01]  /*7eb0*/  FFMA.FTZ R71, R71, UR10, -R75 ;  /* 0x0000000a47477c23 */ /* 0x000fc2000801084b */
[--C-:B------:R-:W-:Y:S01]  /*7ec0*/  FFMA.FTZ R72, R72, UR10, -R75.reuse ;  /* 0x0000000a48487c23 */ /* 0x100fe2000801084b */
[----:B------:R-:W-:-:S01]  /*7ed0*/  FFMA.FTZ R73, R73, UR10, -R75 ;  /* 0x0000000a49497c23 */ /* 0x000fc2000801084b */
[----:B------:R-:W-:-:S02]  /*7ee0*/  FFMA.FTZ R74, R74, UR10, -R75 ;  /* 0x0000000a4a4a7c23 */ /* 0x000fc4000801084b */
[----:B------:R-:W0:Y:S01]  /*7ef0*/  MUFU.EX2 R14, R14 ;  /* 0x0000000e000e7308 */ /* 0x000e220000000800 */
[----:B-1----:R-:W-:-:S07]  /*7f00*/  FADD.FTZ R4, R37, R4 ;  /* 0x0000000425047221 */ /* 0x002fce0000010000 */
[----:B------:R-:W1:Y:S08]  /*7f10*/  MUFU.EX2 R21, R21 ;  /* 0x0000001500157308 */ /* 0x000e700000000800 */
[----:B------:R-:W3:Y:S08]  /*7f20*/  MUFU.EX2 R24, R24 ;  /* 0x0000001800187308 */ /* 0x000ef00000000800 */
[----:B------:R-:W4:Y:S08]  /*7f30*/  MUFU.EX2 R27, R27 ;  /* 0x0000001b001b7308 */ /* 0x000f300000000800 */
[----:B------:R2:W-:Y:S08]  /*7f40*/  MUFU.EX2 R5, R77 ;  /* 0x0000004d00057308 */ /* 0x0005f00000000800 */
[----:B------:R-:W5:Y:S01]  /*7f50*/  MUFU.EX2 R28, R28 ;  /* 0x0000001c001c7308 */ /* 0x000f620000000800 */
[----:B--2---:R-:W-:-:S01]  /*7f60*/  FADD.FTZ R77, R13, R4 ;  /* 0x000000040d4d7221 */ /* 0x004fc20000010000 */
[----:B------:R-:W-:-:S03]  /*7f70*/  FADD.FTZ R4, R12, R3 ;  /* 0x000000030c047221 */ /* 0x000fc60000010000 */
[----:B0-----:R-:W-:Y:S01]  /*7f80*/  FADD.FTZ R86, R14, R77 ;  /* 0x0000004d0e567221 */ /* 0x001fe20000010000 */
[----:B------:R-:W-:-:S02]  /*7f90*/  FADD.FTZ R3, R9, R4 ;  /* 0x0000000409037221 */ /* 0x000fc40000010000 */
[----:B------:R-:W0:Y:S01]  /*7fa0*/  MUFU.EX2 R31, R31 ;  /* 0x0000001f001f7308 */ /* 0x000e220000000800 */
[----:B-1----:R-:W-:-:S01]  /*7fb0*/  FADD.FTZ R77, R21, R86 ;  /* 0x00000056154d7221 */ /* 0x002fc20000010000 */
[----:B------:R-:W-:-:S03]  /*7fc0*/  FADD.FTZ R4, R20, R3 ;  /* 0x0000000314047221 */ /* 0x000fc60000010000 */
[----:B---3--:R-:W-:Y:S01]  /*7fd0*/  FADD.FTZ R86, R24, R77 ;  /* 0x0000004d18567221 */ /* 0x008fe20000010000 */
[----:B------:R-:W-:-:S02]  /*7fe0*/  FADD.FTZ R3, R15, R4 ;  /* 0x000000040f037221 */ /* 0x000fc40000010000 */
[----:B------:R-:W1:Y:S01]  /*7ff0*/  MUFU.EX2 R32, R32 ;  /* 0x0000002000207308 */ /* 0x000e620000000800 */
[----:B----4-:R-:W-:-:S01]  /*8000*/  FADD.FTZ R77, R27, R86 ;  /* 0x000000561b4d7221 */ /* 0x010fc20000010000 */
[----:B------:R-:W-:-:S03]  /*8010*/  FADD.FTZ R4, R26, R3 ;  /* 0x000000031a047221 */ /* 0x000fc60000010000 */
[----:B-----5:R-:W-:Y:S01]  /*8020*/  FADD.FTZ R86, R28, R77 ;  /* 0x0000004d1c567221 */ /* 0x020fe20000010000 */
[----:B------:R-:W-:-:S02]  /*8030*/  FADD.FTZ R3, R25, R4 ;  /* 0x0000000419037221 */ /* 0x000fc40000010000 */
        /* <DEDUP_REMOVED lines=9> */
[----:B--2---:R-:W-:-:S01]  /*80d0*/  FADD.FTZ R77, R35, R86 ;  /* 0x00000056234d7221 */ /* 0x004fc20000010000 */
[----:B------:R-:W-:-:S04]  /*80e0*/  FADD.FTZ R4, R40, R3 ;  /* 0x0000000328047221 */ /* 0x000fc80000010000 */
[----:B------:R-:W-:Y:S02]  /*80f0*/  FADD.FTZ R3, R39, R4 ;  /* 0x0000000427037221 */ /* 0x000fe40000010000 */
        /* <DEDUP_REMOVED lines=10> */
[----:B------:R-:W-:-:S03]  /*81a0*/  FADD.FTZ R4, R52, R3 ;  /* 0x0000000334047221 */ /* 0x000fc60000010000 */
[----:B------:R-:W-:Y:S01]  /*81b0*/  FADD.FTZ R77, R5, R86 ;  /* 0x00000056054d7221 */ /* 0x000fe20000010000 */
        /* <DEDUP_REMOVED lines=15> */
[----:B------:R-:W-:-:S06]  /*82b0*/  FADD.FTZ R4, R70, R3 ;  /* 0x0000000346047221 */ /* 0x000fcc0000010000 */
        /* <DEDUP_REMOVED lines=32> */
[----:B-1----:R-:W-:-:S03]  /*84c0*/  FADD.FTZ R4, R80, R3 ;  /* 0x0000000350047221 */ /* 0x002fc60000010000 */
[----:B--2---:R-:W-:Y:S01]  /*84d0*/  FADD.FTZ R3, R78, R75 ;  /* 0x0000004b4e037221 */ /* 0x004fe20000010000 */
[----:B------:R-:W-:Y:S06]  /*84e0*/  @!P0 BRA `(.L_x_709) ;  /* 0x0000000000048947 */ /* 0x000fec0003800000 */
[----:B------:R-:W-:Y:S01]  /*84f0*/  BPT.TRAP 0x1 ;  /* 0x000000040000795c */ /* 0x000fe20000300000 */
.L_x_709:
[----:B------:R-:W-:Y:S01]  /*8500*/  UIADD3 UR6, UR11, 0x19c60, URZ ;  /* 0x00019c600b067890 */ /* 0x000fe2000fffe03f */
[----:B------:R-:W-:Y:S01]  /*8510*/  ISETP.GT.AND P2, PT, R2, UR18, PT ;  /* 0x0000001202007c0c */ /* 0x000fe2000bf44270 */
[----:B------:R-:W-:Y:S01]  /*8520*/  UMOV UR36, UR21 ;  /* 0x0000001500247c82 */ /* 0x000fe20008000000 */
[----:B------:R-:W-:Y:S01]  /*8530*/  F2FP.SATFINITE.E4M3.F32.PACK_AB_MERGE_C R5, R46, R5, RZ ;  /* 0x000000052e05723e */ /* 0x000fe200048070ff */
[----:B------:R-:W-:Y:S01]  /*8540*/  UPRMT UR6, UR44, 0x654, UR6 ;  /* 0x000006542c067896 */ /* 0x000fe20008000006 */
        /* <DEDUP_REMOVED lines=11> */
[-C--:B------:R-:W-:Y:S01]  /*8600*/  FMUL.FTZ R93, R93, R6.reuse ;  /* 0x000000065d5d7220 */ /* 0x080fe20000410000 */
        /* <DEDUP_REMOVED lines=18> */
[----:B------:R-:W-:Y:S01]  /*8730*/  F2FP.SATFINITE.E4M3.F32.PACK_AB_MERGE_C R147, R42, R41, R5 ;  /* 0x000000292a93723e */ /* 0x000fe20004807005 */
        /* <DEDUP_REMOVED lines=12> */
[-C--:B------:R-:W-:Y:S01]  /*8800*/  FMUL.FTZ R90, R90, R45.reuse ;  /* 0x0000002d5a5a7220 */ /* 0x080fe20000410000 */
[----:B------:R-:W-:Y:S01]  /*8810*/  F2FP.SATFINITE.E4M3.F32.PACK_AB_MERGE_C R149, R37, R76, R13 ;  /* 0x0000004c2595723e */ /* 0x000fe2000480700d */
[----:B------:R-:W-:Y:S01]  /*8820*/  FMUL.FTZ R91, R91, R45 ;  /* 0x0000002d5b5b7220 */ /* 0x000fe20000410000 */
        /* <DEDUP_REMOVED lines=35> */
[----:B------:R-:W-:-:S02]  /*8a60*/  VIADD R2, R2, 0xffffffff ;  /* 0xffffffff02027836 */ /* 0x000fc40000000000 */
[----:B------:R-:W-:Y:S02]  /*8a70*/  IMAD.MOV.U32 R5, RZ, RZ, R10 ;  /* 0x000000ffff057224 */ /* 0x000fe400078e000a */
[----:B------:R-:W-:Y:S01]  /*8a80*/  IMAD.MOV.U32 R6, RZ, RZ, R36 ;  /* 0x000000ffff067224 */ /* 0x000fe200078e0024 */
[----:B------:R-:W-:Y:S06]  /*8a90*/  @P2 BRA `(.L_x_710) ;  /* 0xffffffc800e82947 */ /* 0x000fec000383ffff */
[----:B------:R-:W-:Y:S01]  /*8aa0*/  IMAD.MOV.U32 R5, RZ, RZ, R10 ;  /* 0x000000ffff057224 */ /* 0x000fe200078e000a */
[----:B------:R-:W-:Y:S01]  /*8ab0*/  UMOV UR37, UR20 ;  /* 0x0000001400257c82 */ /* 0x000fe20008000000 */
[----:B------:R-:W-:Y:S01]  /*8ac0*/  IMAD.MOV.U32 R6, RZ, RZ, R36 ;  /* 0x000000ffff067224 */ /* 0x000fe200078e0024 */
[----:B------:R-:W-:-:S06]  /*8ad0*/  UMOV UR36, UR21 ;  /* 0x0000001500247c82 */ /* 0x000fcc0008000000 */
.L_x_692:
[----:B------:R-:W0:Y:S01]  /*8ae0*/  LDC R7, c[0x0][0x448] ;  /* 0x00011200ff077b82 */ /* 0x000e220000000800 */
[----:B------:R-:W-:Y:S01]  /*8af0*/  UIADD3 UR6, UR38, 0xbf, URZ ;  /* 0x000000bf26067890 */ /* 0x000fe2000fffe03f */
[----:B------:R-:W-:-:S05]  /*8b00*/  IADD3 R11, -R60, 0x1, RZ ;  /* 0x000000013c0b7810 */ /* 0x000fca0007ffe1ff */
[----:B------:R-:W-:Y:S01]  /*8b10*/  IMAD R58, R58, UR40, R11 ;  /* 0x000000283a3a7c24 */ /* 0x000fe2000f8e020b */
[----:B------:R-:W1:Y:S01]  /*8b20*/  LDC R12, c[0x0][0x9e4] ;  /* 0x00027900ff0c7b82 */ /* 0x000e620000000800 */
[----:B0-----:R-:W-:Y:S02]  /*8b30*/  ISETP.NE.AND P5, PT, R7, 0x1, PT ;  /* 0x000000010700780c */ /* 0x001fe40003fa5270 */
[----:B-1----:R-:W-:-:S11]  /*8b40*/  ISETP.GE.AND P6, PT, R12, 0x1, PT ;  /* 0x000000010c00780c */ /* 0x002fd60003fc6270 */
[----:B------:R-:W0:Y:S08]  /*8b50*/  @P5 LDC R7, c[0x0][0x44c] ;  /* 0x00011300ff075b82 */ /* 0x000e300000000800 */
[----:B------:R-:W1:Y:S01]  /*8b60*/  @P5 LDC R9, c[0x0][0x450] ;  /* 0x00011400ff095b82 */ /* 0x000e620000000800 */
[----:B0-----:R-:W-:-:S04]  /*8b70*/  @P5 IMAD.HI.U32 R8, R7, UR6, RZ ;  /* 0x0000000607085c27 */ /* 0x001fc8000f8e00ff */
[----:B------:R-:W-:Y:S01]  /*8b80*/  IMAD.U32 R7, RZ, RZ, UR6 ;  /* 0x00000006ff077e24 */ /* 0x000fe2000f8e00ff */
[----:B------:R-:W-:Y:S01]  /*8b90*/  ULDC UR6, c[0x0][0x9dc] ;  /* 0x0002770000067ab9 */ /* 0x000fe20000000800 */
[----:B-1----:R-:W-:-:S05]  /*8ba0*/  @P5 SHF.R.U32.HI R7, RZ, R9, R8 ;  /* 0x00000009ff075219 */ /* 0x002fca0000011608 */
[----:B------:R-:W-:-:S04]  /*8bb0*/  IMAD.IADD R7, R58, 0x1, R7 ;  /* 0x000000013a077824 */ /* 0x000fc800078e0207 */
[----:B------:R-:W-:Y:S01]  /*8bc0*/  VIADD R8, R7, -UR6 ;  /* 0x8000000607087c36 */ /* 0x000fe20008000000 */
[----:B------:R-:W-:Y:S06]  /*8bd0*/  @!P6 BRA `(.L_x_711) ;  /* 0x00000000003ce947 */ /* 0x000fec0003800000 */
[----:B------:R-:W-:-:S13]  /*8be0*/  ISETP.GT.AND P2, PT, R7, -0x1, PT ;  /* 0xffffffff0700780c */ /* 0x000fda0003f44270 */
[----:B------:R-:W-:Y:S05]  /*8bf0*/  @P2 BRA `(.L_x_712) ;  /* 0x00000000001c2947 */ /* 0x000fea0003800000 */
[----:B------:R-:W-:Y:S02]  /*8c00*/  ISETP.NE.AND P2, PT, R12, 0x1, PT ;  /* 0x000000010c00780c */ /* 0x000fe40003f45270 */
[----:B------:R-:W-:-:S11]  /*8c10*/  LOP3.LUT R7, RZ, R7, RZ, 0x33, !PT ;  /* 0x00000007ff077212 */ /* 0x000fd600078e33ff */
[----:B------:R-:W0:Y:S02]  /*8c20*/  @P2 LDC.64 R10, c[0x0][0x9e8] ;  /* 0x00027a00ff0a2b82 */ /* 0x000e240000000a00 */
[----:B0-----:R-:W-:-:S05]  /*8c30*/  @P2 IMAD.HI.U32 R10, R7, R10, RZ ;  /* 0x0000000a070a2227 */ /* 0x001fca00078e00ff */
[----:B------:R-:W-:-:S04]  /*8c40*/  @P2 SHF.R.U32.HI R7, RZ, R11, R10 ;  /* 0x0000000bff072219 */ /* 0x000fc8000001160a */
[----:B------:R-:W-:Y:S01]  /*8c50*/  LOP3.LUT R7, RZ, R7, RZ, 0x33, !PT ;  /* 0x00000007ff077212 */ /* 0x000fe200078e33ff */
[----:B------:R-:W-:Y:S06]  /*8c60*/  BRA `(.L_x_713) ;  /* 0x0000000000107947 */ /* 0x000fec0003800000 */
.L_x_712:
[----:B------:R-:W-:-:S13]  /*8c70*/  ISETP.NE.AND P2, PT, R12, 0x1, PT ;  /* 0x000000010c00780c */ /* 0x000fda0003f45270 */
[----:B------:R-:W0:Y:S02]  /*8c80*/  @P2 LDC.64 R10, c[0x0][0x9e8] ;  /* 0x00027a00ff0a2b82 */ /* 0x000e240000000a00 */
[----:B0-----:R-:W-:-:S05]  /*8c90*/  @P2 IMAD.HI.U32 R10, R7, R10, RZ ;  /* 0x0000000a070a2227 */ /* 0x001fca00078e00ff */
[----:B------:R-:W-:-:S07]  /*8ca0*/  @P2 SHF.R.U32.HI R7, RZ, R11, R10 ;  /* 0x0000000bff072219 */ /* 0x000fce000001160a */
.L_x_713:
[----:B------:R-:W-:-:S05]  /*8cb0*/  IMAD R7, R7, R12, RZ ;  /* 0x0000000c07077224 */ /* 0x000fca00078e02ff */
[----:B------:R-:W-:-:S07]  /*8cc0*/  VIMNMX R8, R8, R7, !PT ;  /* 0x0000000708087248 */ /* 0x000fce0007fe0100 */
.L_x_711:
[----:B------:R-:W-:-:S05]  /*8cd0*/  VIADD R8, R8, 0x7f ;  /* 0x0000007f08087836 */ /* 0x000fca0000000000 */
[----:B------:R-:W-:-:S04]  /*8ce0*/  SHF.R.S32.HI R7, RZ, 0x1f, R8 ;  /* 0x0000001fff077819 */ /* 0x000fc80000011408 */
[----:B------:R-:W-:-:S04]  /*8cf0*/  LEA.HI R7, R7, R8, RZ, 0x7 ;  /* 0x0000000807077211 */ /* 0x000fc800078f38ff */
[----:B------:R-:W-:-:S04]  /*8d00*/  SHF.R.S32.HI R7, RZ, 0x7, R7 ;  /* 0x00000007ff077819 */ /* 0x000fc80000011407 */
[----:B------:R-:W-:-:S04]  /*8d10*/  VIMNMX R9, R7, UR43, !PT ;  /* 0x0000002b07097c48 */ /* 0x000fc8000ffe0100 */
[----:B------:R-:W-:-:S13]  /*8d20*/  ISETP.GE.AND P2, PT, R2, R9, PT ;  /* 0x000000090200720c */ /* 0x000fda0003f46270 */
[----:B------:R-:W-:Y:S05]  /*8d30*/  @!P2 BRA `(.L_x_714) ;  /* 0x0000002000f0a947 */ /* 0x000fea0003800000 */
[----:B------:R-:W-:Y:S01]  /*8d40*/  IMAD.MOV.U32 R8, RZ, RZ, R5 ;  /* 0x000000ffff087224 */ /* 0x000fe200078e0005 */
[----:B------:R-:W-:Y:S01]  /*8d50*/  UMOV UR19, UR36 ;  /* 0x0000002400137c82 */ /* 0x000fe20008000000 */
[----:B------:R-:W-:Y:S01]  /*8d60*/  IMAD.MOV.U32 R7, RZ, RZ, R6 ;  /* 0x000000ffff077224 */ /* 0x000fe200078e0006 */
[----:B------:R-:W-:Y:S01]  /*8d70*/  UMOV UR20, UR37 ;  /* 0x0000002500147c82 */ /* 0x000fe20008000000 */
[----:B------:R-:W-:-:S05]  /*8d80*/  ULDC UR18, c[0x0][0x988] ;  /* 0x0002620000127ab9 */ /* 0x000fca0000000800 */
.L_x_724:
[----:B------:R-:W-:-:S04]  /*8d90*/  UIADD3 UR37, UR20, 0x1, URZ ;  /* 0x0000000114257890 */ /* 0x000fc8000fffe03f */
[----:B------:R-:W-:-:S04]  /*8da0*/  UISETP.NE.AND UP0, UPT, UR37, 0x2, UPT ;  /* 0x000000022500788c */ /* 0x000fc8000bf05270 */
[----:B------:R-:W-:Y:S02]  /*8db0*/  USEL UR36, URZ, 0x1, UP0 ;  /* 0x000000013f247887 */ /* 0x000fe40008000000 */
[----:B------:R-:W-:Y:S02]  /*8dc0*/  USEL UR37, UR37, URZ, UP0 ;  /* 0x0000003f25257287 */ /* 0x000fe40008000000 */
[----:B------:R-:W-:Y:S01]  /*8dd0*/  ULOP3.LUT UR36, UR19, UR36, URZ, 0x3c, !UPT ;  /* 0x0000002413247292 */ /* 0x000fe2000f8e3c3f */
[----:B------:R-:W-:Y:S11]  /*8de0*/  @!P0 BRA `(.L_x_715) ;  /* 0x0000000000048947 */ /* 0x000ff60003800000 */
[----:B------:R-:W-:Y:S01]  /*8df0*/  BPT.TRAP 0x1 ;  /* 0x000000040000795c */ /* 0x000fe20000300000 */
.L_x_715:
[----:B------:R-:W-:Y:S01]  /*8e00*/  ULEA UR6, UR37, UR45, 0x3 ;  /* 0x0000002d25067291 */ /* 0x000fe2000f8e183f */
[----:B------:R-:W-:-:S05]  /*8e10*/  IMAD.U32 R5, RZ, RZ, UR36 ;  /* 0x00000024ff057e24 */ /* 0x000fca000f8e00ff */
[----:B------:R-:W-:-:S04]  /*8e20*/  SHF.L.U32 R5, R5, 0x1f, RZ ;  /* 0x0000001f05057819 */ /* 0x000fc800000006ff */
[----:B------:R0:W1:Y:S01]  /*8e30*/  SYNCS.PHASECHK.TRANS64.TRYWAIT P2, [UR6+0x19c30], R5 ;  /* 0x019c3005ff0075a7 */ /* 0x0000620008040146 */
[----:B------:R-:W-:Y:S05]  /*8e40*/  @!P0 BRA `(.L_x_716) ;  /* 0x0000000000048947 */ /* 0x000fea0003800000 */
[----:B------:R-:W-:Y:S01]  /*8e50*/  BPT.TRAP 0x1 ;  /* 0x000000040000795c */ /* 0x000fe20000300000 */
.L_x_716:
[----:B-1----:R-:W-:Y:S05]  /*8e60*/  @P2 BRA `(.L_x_717) ;  /* 0x0000000000082947 */ /* 0x002fea0003800000 */
[----:B------:R-:W1:Y:S02]  /*8e70*/  SYNCS.PHASECHK.TRANS64.TRYWAIT P2, [UR6+0x19c30], R5 ;  /* 0x019c3005ff0075a7 */ /* 0x000e640008040146 */
[----:B-1----:R-:W-:Y:S05]  /*8e80*/  @!P2 BRA `(.L_x_718) ;  /* 0x000000bc00f4a947 */ /* 0x002fea0003800000 */
.L_x_717:
        /* <DEDUP_REMOVED lines=17> */
.L_x_719:
[----:B------:R-:W-:Y:S01]  /*8fa0*/  ULEA UR14, UR20, UR45, 0x3 ;  /* 0x0000002d140e7291 */ /* 0x000fe2000f8e183f */
[----:B01----:R-:W-:-:S05]  /*8fb0*/  IMAD.U32 R5, RZ, RZ, UR19 ;  /* 0x00000013ff057e24 */ /* 0x003fca000f8e00ff */
[----:B------:R-:W-:-:S04]  /*8fc0*/  SHF.L.U32 R5, R5, 0x1f, RZ ;  /* 0x0000001f05057819 */ /* 0x000fc800000006ff */
[----:B------:R0:W1:Y:S01]  /*8fd0*/  SYNCS.PHASECHK.TRANS64.TRYWAIT P2, [UR14+0x19c50], R5 ;  /* 0x019c5005ff0075a7 */ /* 0x000062000804014e */
[----:B------:R-:W-:Y:S05]  /*8fe0*/  @!P0 BRA `(.L_x_720) ;  /* 0x0000000000048947 */ /* 0x000fea0003800000 */
[----:B------:R-:W-:Y:S01]  /*8ff0*/  BPT.TRAP 0x1 ;  /* 0x000000040000795c */ /* 0x000fe20000300000 */
.L_x_720:
[----:B-1----:R-:W-:Y:S05]  /*9000*/  @P2 BRA `(.L_x_721) ;  /* 0x0000000000082947 */ /* 0x002fea0003800000 */
[----:B------:R-:W1:Y:S02]  /*9010*/  SYNCS.PHASECHK.TRANS64.TRYWAIT P2, [UR14+0x19c50], R5 ;  /* 0x019c5005ff0075a7 */ /* 0x000e64000804014e */
[----:B-1----:R-:W-:Y:S05]  /*9020*/  @!P2 BRA `(.L_x_722) ;  /* 0x000000bc00a4a947 */ /* 0x002fea0003800000 */
.L_x_721:
[----:B------:R-:W-:Y:S01]  /*9030*/  UIADD3 UR6, UR45, 0x3000, URZ ;  /* 0x000030002d067890 */ /* 0x000fe2000fffe03f */
[----:B------:R-:W-:Y:S01]  /*9040*/  WARPGROUP.ARRIVE ;  /* 0x00000000000079c5 */ /* 0x000fe20000000000 */
[----:B------:R-:W-:Y:S01]  /*9050*/  UMOV UR7, 0x40000040 ;  /* 0x4000004000077882 */ /* 0x000fe20000000000 */
[C---:B------:R-:W-:Y:S01]  /*9060*/  FMUL.FTZ R10, R0.reuse, R24 ;  /* 0x00000018000a7220 */ /* 0x040fe20000410000 */
[----:B------:R-:W-:Y:S01]  /*9070*/  USHF.R.U32.HI UR6, URZ, 0x4, UR6 ;  /* 0x000000043f067899 */ /* 0x000fe20008011606 */
[C---:B------:R-:W-:Y:S01]  /*9080*/  FMUL.FTZ R13, R0.reuse, R26 ;  /* 0x0000001a000d7220 */ /* 0x040fe20000410000 */
[C---:B------:R-:W-:Y:S01]  /*9090*/  FMUL.FTZ R11, R0.reuse, R25 ;  /* 0x00000019000b7220 */ /* 0x040fe20000410000 */
[C---:B------:R-:W-:Y:S01]  /*90a0*/  FMUL.FTZ R12, R0.reuse, R27 ;  /* 0x0000001b000c7220 */ /* 0x040fe20000410000 */
[----:B------:R-:W-:Y:S01]  /*90b0*/  ULOP3.LUT UR6, UR6, 0x3fff, URZ, 0xc0, !UPT ;  /* 0x00003fff06067892 */ /* 0x000fe2000f8ec03f */
[----:B------:R-:W1:Y:S01]  /*90c0*/  MUFU.TANH R10, R10 ;  /* 0x0000000a000a7308 */ /* 0x000e620000002400 */
[C---:B------:R-:W-:Y:S01]  /*90d0*/  FMUL.FTZ R14, R0.reuse, R28 ;  /* 0x0000001c000e7220 */ /* 0x040fe20000410000 */
[C---:B------:R-:W-:Y:S01]  /*90e0*/  FMUL.FTZ R20, R0.reuse, R30 ;  /* 0x0000001e00147220 */ /* 0x040fe20000410000 */
[----:B------:R-:W-:Y:S01]  /*90f0*/  ULOP3.LUT UR6, UR6, 0x10000, URZ, 0xfc, !UPT ;  /* 0x0001000006067892 */ /* 0x000fe2000f8efc3f */
[C---:B------:R-:W-:Y:S01]  /*9100*/  FMUL.FTZ R15, R0.reuse, R29 ;  /* 0x0000001d000f7220 */ /* 0x040fe20000410000 */
[C---:B------:R-:W-:Y:S01]  /*9110*/  FMUL.FTZ R24, R0.reuse, R32 ;  /* 0x0000002000187220 */ /* 0x040fe20000410000 */
[C---:B------:R-:W-:Y:S01]  /*9120*/  FMUL.FTZ R21, R0.reuse, R31 ;  /* 0x0000001f00157220 */ /* 0x040fe20000410000 */
[----:B------:R-:W-:Y:S01]  /*9130*/  UIMAD UR11, UR20, 0x300, UR6 ;  /* 0x00000300140b78a4 */ /* 0x000fe2000f8e0206 */
[----:B------:R-:W0:Y:S01]  /*9140*/  MUFU.TANH R13, R13 ;  /* 0x0000000d000d7308 */ /* 0x000e220000002400 */
[C---:B------:R-:W-:Y:S01]  /*9150*/  FMUL.FTZ R25, R0.reuse, R33 ;  /* 0x0000002100197220 */ /* 0x040fe20000410000 */
[C---:B------:R-:W-:Y:S01]  /*9160*/  FMUL.FTZ R26, R0.reuse, R34 ;  /* 0x00000022001a7220 */ /* 0x040fe20000410000 */
[C---:B------:R-:W-:Y:S01]  /*9170*/  FMUL.FTZ R27, R0.reuse, R35 ;  /* 0x00000023001b7220 */ /* 0x040fe20000410000 */
[C---:B------:R-:W-:Y:S01]  /*9180*/  FMUL.FTZ R35, R0.reuse, R43 ;  /* 0x0000002b00237220 */ /* 0x040fe20000410000 */
[C---:B------:R-:W-:Y:S01]  /*9190*/  FMUL.FTZ R28, R0.reuse, R36 ;  /* 0x00000024001c7220 */ /* 0x040fe20000410000 */
[----:B------:R-:W-:Y:S01]  /*91a0*/  UMOV UR6, UR11 ;  /* 0x0000000b00067c82 */ /* 0x000fe20008000000 */
[----:B------:R-:W-:Y:S01]  /*91b0*/  FMUL.FTZ R43, R0, R51 ;  /* 0x00000033002b7220 */ /* 0x000fe20000410000 */
[----:B------:R-:W-:Y:S01]  /*91c0*/  QGMMA.64x96x32.F32.E4M3.E4M3 R88, R148, gdesc[UR4], R88, gsb0 ;  /* 0x0160000494587df3 */ /* 0x000fe20008000858 */
[----:B------:R-:W2:Y:S01]  /*91d0*/  MUFU.TANH R11, R11 ;  /* 0x0000000b000b7308 */ /* 0x000ea20000002400 */
        /* <DEDUP_REMOVED lines=36> */
[C---:B------:R-:W-:Y:S01]  /*9420*/  FMUL.FTZ R48, R0.reuse, R56 ;  /* 0x0000003800307220 */ /* 0x040fe20000410000 */
[C---:B------:R-:W-:Y:S01]  /*9430*/  FMUL.FTZ R56, R0.reuse, R64 ;  /* 0x0000004000387220 */ /* 0x040fe20000410000 */
[----:B------:R-:W-:Y:S01]  /*9440*/  FMUL.FTZ R64, R0, R72 ;  /* 0x0000004800407220 */ /* 0x000fe20000410000 */
[----:B------:R-:W0:Y:S01]  /*9450*/  MUFU.TANH R24, R24 ;  /* 0x0000001800187308 */ /* 0x000e220000002400 */
[----:B--2---:R-:W-:Y:S01]  /*9460*/  FMNMX.FTZ R68, R20, R5, !PT ;  /* 0x0000000514447209 */ /* 0x004fe20007810000 */
        /* <DEDUP_REMOVED lines=8> */
[----:B------:R-:W-:Y:S01]  /*94f0*/  FMUL.FTZ R67, R0, R75 ;  /* 0x0000004b00437220 */ /* 0x000fe20000410000 */
[----:B------:R-:W-:Y:S01]  /*9500*/  UIADD3 UR6, UR11, 0x2, URZ ;  /* 0x000000020b067890 */ /* 0x000fe2000fffe03f */
[----:B------:R-:W-:Y:S01]  /*9510*/  UMOV UR7, 0x40000040 ;  /* 0x4000004000077882 */ /* 0x000fe20000000000 */
[----:B------:R-:W-:-:S03]  /*9520*/  UMOV UR10, UR18 ;  /* 0x00000012000a7c82 */ /* 0x000fc60008000000 */
        /* <DEDUP_REMOVED lines=21> */
[----:B------:R-:W-:-:S05]  /*9680*/  UIADD3 UR6, UR11, 0x4, URZ ;  /* 0x000000040b067890 */ /* 0x000fca000fffe03f */
[----:B------:R-:W2:Y:S01]  /*9690*/  MUFU.TANH R33, R33 ;  /* 0x0000002100217308 */ /* 0x000ea20000002400 */
[----:B-1----:R-:W-:Y:S01]  /*96a0*/  FMNMX.FTZ R6, R32, R5, !PT ;  /* 0x0000000520067209 */ /* 0x002fe20007810000 */
[----:B------:R-:W-:-:S06]  /*96b0*/  UMOV UR7, 0x40000040 ;  /* 0x4000004000077882 */ /* 0x000fcc0000000000 */
[----:B------:R-:W1:Y:S01]  /*96c0*/  MUFU.TANH R34, R34 ;  /* 0x0000002200227308 */ /* 0x000e620000002400 */
[----:B0-----:R-:W-:Y:S01]  /*96d0*/  FMNMX.FTZ R71, R31, R70, !PT ;  /* 0x000000461f477209 */ /* 0x001fe20007810000 */
[----:B------:R-:W-:-:S06]  /*96e0*/  FMUL.FTZ R70, R0, R78 ;  /* 0x0000004e00467220 */ /* 0x000fcc0000410000 */
[----:B------:R-:W0:Y:S01]  /*96f0*/  MUFU.TANH R36, R36 ;  /* 0x0000002400247308 */ /* 0x000e220000002400 */
[----:B--2---:R-:W-:-:S07]  /*9700*/  FMNMX.FTZ R5, R33, R6, !PT ;  /* 0x0000000621057209 */ /* 0x004fce0007810000 */
        /* <DEDUP_REMOVED lines=101> */
[----:B--2---:R-:W-:-:S07]  /*9d60*/  FMNMX.FTZ R6, R76, R5, !PT ;  /* 0x000000054c067209 */ /* 0x004fce0007810000 */
[----:B------:R-:W2:Y:S01]  /*9d70*/  MUFU.TANH R78, R78 ;  /* 0x0000004e004e7308 */ /* 0x000ea20000002400 */
[----:B-1----:R-:W-:-:S07]  /*9d80*/  FMNMX.FTZ R81, R75, R80, !PT ;  /* 0x000000504b517209 */ /* 0x002fce0007810000 */
[----:B------:R-:W1:Y:S01]  /*9d90*/  MUFU.TANH R79, R79 ;  /* 0x0000004f004f7308 */ /* 0x000e620000002400 */
[----:B0-----:R-:W-:-:S05]  /*9da0*/  FMNMX.FTZ R5, R77, R6, !PT ;  /* 0x000000064d057209 */ /* 0x001fca0007810000 */
[----:B------:R-:W0:Y:S01]  /*9db0*/  SHFL.BFLY PT, R6, R5, 0x2, 0x1f ;  /* 0x0c401f0005067f89 */ /* 0x000e2200000e0000 */
[----:B--2---:R-:W-:-:S04]  /*9dc0*/  FMNMX.FTZ R80, R78, R81, !PT ;  /* 0x000000514e507209 */ /* 0x004fc80007810000 */
[----:B-1----:R-:W-:-:S05]  /*9dd0*/  FMNMX.FTZ R80, R79, R80, !PT ;  /* 0x000000504f507209 */ /* 0x002fca0007810000 */
[----:B------:R-:W1:Y:S01]  /*9de0*/  SHFL.BFLY PT, R83, R80, 0x2, 0x1f ;  /* 0x0c401f0050537f89 */ /* 0x000e6200000e0000 */
[----:B0-----:R-:W-:-:S05]  /*9df0*/  FMNMX.FTZ R81, R5, R6, !PT ;  /* 0x0000000605517209 */ /* 0x001fca0007810000 */
[----:B------:R-:W0:Y:S01]  /*9e00*/  SHFL.BFLY PT, R6, R81, 0x1, 0x1f ;  /* 0x0c201f0051067f89 */ /* 0x000e2200000e0000 */
[----:B-1----:R-:W-:-:S05]  /*9e10*/  FMNMX.FTZ R83, R80, R83, !PT ;  /* 0x0000005350537209 */ /* 0x002fca0007810000 */
[----:B------:R-:W1:Y:S01]  /*9e20*/  SHFL.BFLY PT, R82, R83, 0x1, 0x1f ;  /* 0x0c201f0053527f89 */ /* 0x000e6200000e0000 */
[----:B0-----:R-:W-:Y:S01]  /*9e30*/  FMNMX.FTZ R6, R81, R6, !PT ;  /* 0x0000000651067209 */ /* 0x001fe20007810000 */
[----:B------:R-:W-:-:S04]  /*9e40*/  IMAD.U32 R81, RZ, RZ, UR10 ;  /* 0x0000000aff517e24 */ /* 0x000fc8000f8e00ff */
        /* <DEDUP_REMOVED lines=9> */
[----:B-1----:R-:W-:Y:S01]  /*9ee0*/  FMNMX.FTZ R5, R83, R82, !PT ;  /* 0x0000005253057209 */ /* 0x002fe20007810000 */
[----:B------:R-:W-:Y:S02]  /*9ef0*/  IMAD.U32 R82, RZ, RZ, UR10 ;  /* 0x0000000aff527e24 */ /* 0x000fe4000f8e00ff */
        /* <DEDUP_REMOVED lines=25> */
[C---:B------:R-:W-:Y:S01]  /*a090*/  FADD.FTZ R8, -R5.reuse, R8 ;  /* 0x0000000805087221 */ /* 0x040fe20000010100 */
[----:B------:R-:W-:-:S01]  /*a0a0*/  FFMA.FTZ R80, R5, R82, -8 ;  /* 0xc100000005507423 */ /* 0x000fc20000010052 */
[----:B------:R-:W-:Y:S01]  /*a0b0*/  FMUL.FTZ R7, R7, UR10 ;  /* 0x0000000a07077c20 */ /* 0x000fe20008410000 */
[----:B------:R-:W-:Y:S01]  /*a0c0*/  MUFU.EX2 R10, R10 ;  /* 0x0000000a000a7308 */ /* 0x000fe20000000800 */
[----:B------:R-:W-:Y:S01]  /*a0d0*/  FMUL.FTZ R8, R8, UR10 ;  /* 0x0000000a08087c20 */ /* 0x000fe20008410000 */
        /* <DEDUP_REMOVED lines=36> */
[----:B------:R-:W-:-:S02]  /*a320*/  FFMA.FTZ R79, R79, UR10, -R80 ;  /* 0x0000000a4f4f7c23 */ /* 0x000fc40008010850 */
[----:B------:R-:W2:Y:S01]  /*a330*/  MUFU.EX2 R12, R12 ;  /* 0x0000000c000c7308 */ /* 0x000ea20000000800 */
[----:B-1----:R-:W-:-:S07]  /*a340*/  FFMA.FTZ R3, R8, R3, R13 ;  /* 0x0000000308037223 */ /* 0x002fce000001000d */
        /* <DEDUP_REMOVED lines=86> */
[----:B------:R-:W-:-:S05]  /*a8b0*/  IMAD.U32 R3, RZ, RZ, UR37 ;  /* 0x00000025ff037e24 */ /* 0x000fca000f8e00ff */
[----:B------:R-:W-:Y:S01]  /*a8c0*/  @!P1 LEA R3, R3, UR45, 0x3 ;  /* 0x0000002d03039c11 */ /* 0x000fe2000f8e18ff */
[----:B------:R-:W0:Y:S01]  /*a8d0*/  MUFU.EX2 R63, R63 ;  /* 0x0000003f003f7308 */ /* 0x000e220000000800 */
[----:B--2---:R-:W-:-:S03]  /*a8e0*/  FADD.FTZ R82, R62, R81 ;  /* 0x000000513e527221 */ /* 0x004fc60000010000 */
[----:B------:R-:W-:-:S04]  /*a8f0*/  @!P1 VIADD R3, R3, 0x19c40 ;  /* 0x00019c4003039836 */ /* 0x000fc80000000000 */
[----:B------:R-:W2:Y:S01]  /*a900*/  MUFU.EX2 R64, R64 ;  /* 0x0000004000407308 */ /* 0x000ea20000000800 */
[----:B-1----:R-:W-:-:S01]  /*a910*/  FADD.FTZ R81, R61, R4 ;  /* 0x000000043d517221 */ /* 0x002fc20000010000 */
[----:B------:R-:W-:-:S04]  /*a920*/  @!P1 PRMT R3, RZ, 0x654, R3 ;  /* 0x00000654ff039816 */ /* 0x000fc80000000003 */
[----:B------:R1:W-:Y:S02]  /*a930*/  @!P1 SYNCS.ARRIVE.TRANS64.RED.A1T0 RZ, [R3+URZ], RZ ;  /* 0x000000ff03ff99a7 */ /* 0x0003e4000810043f */
[----:B------:R-:W3:Y:S01]  /*a940*/  MUFU.EX2 R66, R66 ;  /* 0x0000004200427308 */ /* 0x000ee20000000800 */
[----:B0-----:R-:W-:-:S07]  /*a950*/  FADD.FTZ R83, R63, R82 ;  /* 0x000000523f537221 */ /* 0x001fce0000010000 */
[----:B------:R-:W0:Y:S01]  /*a960*/  MUFU.EX2 R65, R65 ;  /* 0x0000004100417308 */ /* 0x000e220000000800 */
[----:B--2---:R-:W-:-:S07]  /*a970*/  FADD.FTZ R4, R64, R81 ;  /* 0x0000005140047221 */ /* 0x004fce0000010000 */
[----:B------:R-:W2:Y:S01]  /*a980*/  MUFU.EX2 R67, R67 ;  /* 0x0000004300437308 */ /* 0x000ea20000000800 */
[----:B---3--:R-:W-:-:S07]  /*a990*/  FADD.FTZ R82, R66, R83 ;  /* 0x0000005342527221 */ /* 0x008fce0000010000 */
[----:B------:R-:W3:Y:S01]  /*a9a0*/  MUFU.EX2 R68, R68 ;  /* 0x0000004400447308 */ /* 0x000ee20000000800 */
[----:B0-----:R-:W-:-:S07]  /*a9b0*/  FADD.FTZ R81, R65, R4 ;  /* 0x0000000441517221 */ /* 0x001fce0000010000 */
[----:B------:R-:W0:Y:S01]  /*a9c0*/  MUFU.EX2 R70, R70 ;  /* 0x0000004600467308 */ /* 0x000e220000000800 */
[----:B--2---:R-:W-:-:S07]  /*a9d0*/  FADD.FTZ R83, R67, R82 ;  /* 0x0000005243537221 */ /* 0x004fce0000010000 */
[----:B------:R-:W1:Y:S01]  /*a9e0*/  MUFU.EX2 R69, R69 ;  /* 0x0000004500457308 */ /* 0x000e620000000800 */
[----:B---3--:R-:W-:-:S07]  /*a9f0*/  FADD.FTZ R4, R68, R81 ;  /* 0x0000005144047221 */ /* 0x008fce0000010000 */
        /* <DEDUP_REMOVED lines=18> */
[----:B0-----:R-:W-:-:S03]  /*ab20*/  FADD.FTZ R4, R77, R4 ;  /* 0x000000044d047221 */ /* 0x001fc60000010000 */
[----:B-1----:R-:W-:Y:S01]  /*ab30*/  FADD.FTZ R3, R79, R80 ;  /* 0x000000504f037221 */ /* 0x002fe20000010000 */
[----:B------:R-:W-:Y:S06]  /*ab40*/  @!P0 BRA `(.L_x_723) ;  /* 0x0000000000048947 */ /* 0x000fec0003800000 */
[----:B------:R-:W-:Y:S01]  /*ab50*/  BPT.TRAP 0x1 ;  /* 0x000000040000795c */ /* 0x000fe20000300000 */
.L_x_723:
[----:B------:R-:W-:Y:S01]  /*ab60*/  UIADD3 UR6, UR14, 0x19c60, URZ ;  /* 0x00019c600e067890 */ /* 0x000fe2000fffe03f */
[----:B------:R-:W-:Y:S01]  /*ab70*/  ISETP.GT.AND P2, PT, R2, R9, PT ;  /* 0x000000090200720c */ /* 0x000fe20003f44270 */
        /* <DEDUP_REMOVED lines=86> */
[----:B------:R-:W-:Y:S01]  /*b0e0*/  F2FP.SATFINITE.E4M3.F32.PACK_AB_MERGE_C R139, R75, R74, R78 ;  /* 0x0000004a4b8b723e */ /* 0x000fe2000480704e */
[----:B------:R-:W-:Y:S06]  /*b0f0*/  @P2 BRA `(.L_x_724) ;  /* 0xffffffdc00242947 */ /* 0x000fec000383ffff */
.L_x_714:
[----:B------:R-:W-:-:S13]  /*b100*/  ISETP.GE.AND P2, PT, R2, UR43, PT ;  /* 0x0000002b02007c0c */ /* 0x000fda000bf46270 */
[----:B------:R-:W-:Y:S05]  /*b110*/  @!P2 BRA `(.L_x_725) ;  /* 0x000000340024a947 */ /* 0x000fea0003800000 */
[----:B------:R-:W-:Y:S01]  /*b120*/  IMAD.MOV.U32 R8, RZ, RZ, R5 ;  /* 0x000000ffff087224 */ /* 0x000fe200078e0005 */
[----:B------:R-:W-:Y:S01]  /*b130*/  UMOV UR19, UR36 ;  /* 0x0000002400137c82 */ /* 0x000fe20008000000 */
[----:B------:R-:W-:Y:S01]  /*b140*/  IMAD.MOV.U32 R7, RZ, RZ, R6 ;  /* 0x000000ffff077224 */ /* 0x000fe200078e0006 */
[----:B------:R-:W-:Y:S01]  /*b150*/  UMOV UR20, UR37 ;  /* 0x0000002500147c82 */ /* 0x000fe20008000000 */
[----:B------:R-:W-:Y:S01]  /*b160*/  ULDC UR21, c[0x0][0x9e4] ;  /* 0x0002790000157ab9 */ /* 0x000fe20000000800 */
[----:B------:R-:W-:Y:S01]  /*b170*/  ULDC UR22, c[0x0][0x288] ;  /* 0x0000a20000167ab9 */ /* 0x000fe20000000800 */
[----:B------:R-:W-:Y:S01]  /*b180*/  ULDC UR18, c[0x0][0x988] ;  /* 0x0002620000127ab9 */ /* 0x000fe20000000800 */
[----:B------:R-:W-:-:S05]  /*b190*/  ULDC UR23, c[0x0][0x9e0] ;  /* 0x0002780000177ab9 */ /* 0x000fca0000000800 */
.L_x_743:
[----:B------:R-:W-:-:S04]  /*b1a0*/  UISETP.NE.AND UP0, UPT, UR20, 0x1, UPT ;  /* 0x000000011400788c */ /* 0x000fc8000bf05270 */
[----:B------:R-:W-:-:S04]  /*b1b0*/  USEL UR36, URZ, 0x1, UP0 ;  /* 0x000000013f247887 */ /* 0x000fc80008000000 */
[----:B------:R-:W-:Y:S01]  /*b1c0*/  ULOP3.LUT UR36, UR19, UR36, URZ, 0x3c, !UPT ;  /* 0x0000002413247292 */ /* 0x000fe2000f8e3c3f */
[----:B------:R-:W-:Y:S11]  /*b1d0*/  @!P0 BRA `(.L_x_726) ;  /* 0x0000000000048947 */ /* 0x000ff60003800000 */
[----:B------:R-:W-:Y:S01]  /*b1e0*/  BPT.TRAP 0x1 ;  /* 0x000000040000795c */ /* 0x000fe20000300000 */
.L_x_726:
        /* <DEDUP_REMOVED lines=9> */
.L_x_727:
[----:B-1----:R-:W-:Y:S05]  /*b280*/  @P2 BRA `(.L_x_728) ;  /* 0x0000000000082947 */ /* 0x002fea0003800000 */
[----:B------:R-:W1:Y:S02]  /*b290*/  SYNCS.PHASECHK.TRANS64.TRYWAIT P2, [UR24+0x19c30], R5 ;  /* 0x019c3005ff0075a7 */ /* 0x000e640008040158 */
[----:B-1----:R-:W-:Y:S05]  /*b2a0*/  @!P2 BRA `(.L_x_729) ;  /* 0x0000009c001ca947 */ /* 0x002fea0003800000 */
.L_x_728:
        /* <DEDUP_REMOVED lines=17> */
.L_x_730:
[----:B------:R-:W-:Y:S01]  /*b3c0*/  ULEA UR11, UR20, UR45, 0x3 ;  /* 0x0000002d140b7291 */ /* 0x000fe2000f8e183f */
[----:B01----:R-:W-:-:S05]  /*b3d0*/  IMAD.U32 R5, RZ, RZ, UR19 ;  /* 0x00000013ff057e24 */ /* 0x003fca000f8e00ff */
[----:B------:R-:W-:-:S04]  /*b3e0*/  SHF.L.U32 R5, R5, 0x1f, RZ ;  /* 0x0000001f05057819 */ /* 0x000fc800000006ff */
[----:B------:R0:W1:Y:S01]  /*b3f0*/  SYNCS.PHASECHK.TRANS64.TRYWAIT P2, [UR11+0x19c50], R5 ;  /* 0x019c5005ff0075a7 */ /* 0x000062000804014b */
[----:B------:R-:W-:Y:S05]  /*b400*/  @!P0 BRA `(.L_x_731) ;  /* 0x0000000000048947 */ /* 0x000fea0003800000 */
[----:B------:R-:W-:Y:S01]  /*b410*/  BPT.TRAP 0x1 ;  /* 0x000000040000795c */ /* 0x000fe20000300000 */
.L_x_731:
[----:B-1----:R-:W-:Y:S05]  /*b420*/  @P2 BRA `(.L_x_732) ;  /* 0x0000000000082947 */ /* 0x002fea0003800000 */
[----:B------:R-:W1:Y:S02]  /*b430*/  SYNCS.PHASECHK.TRANS64.TRYWAIT P2, [UR11+0x19c50], R5 ;  /* 0x019c5005ff0075a7 */ /* 0x000e64000804014b */
[----:B-1----:R-:W-:Y:S05]  /*b440*/  @!P2 BRA `(.L_x_733) ;  /* 0x0000009800cca947 */ /* 0x002fea0003800000 */
.L_x_732:
[----:B------:R-:W-:Y:S01]  /*b450*/  UIADD3 UR6, UR45, 0x3000, URZ ;  /* 0x000030002d067890 */ /* 0x000fe2000fffe03f */
[----:B------:R-:W-:Y:S01]  /*b460*/  WARPGROUP.ARRIVE ;  /* 0x00000000000079c5 */ /* 0x000fe20000000000 */
[----:B------:R-:W-:Y:S01]  /*b470*/  UMOV UR7, 0x40000040 ;  /* 0x4000004000077882 */ /* 0x000fe20000000000 */
[C---:B-1----:R-:W-:Y:S01]  /*b480*/  FMUL.FTZ R6, R0.reuse, R25 ;  /* 0x0000001900067220 */ /* 0x042fe20000410000 */
[----:B------:R-:W-:Y:S01]  /*b490*/  USHF.R.U32.HI UR6, URZ, 0x4, UR6 ;  /* 0x000000043f067899 */ /* 0x000fe20008011606 */
[C---:B------:R-:W-:Y:S01]  /*b4a0*/  FMUL.FTZ R25, R0.reuse, R36 ;  /* 0x0000002400197220 */ /* 0x040fe20000410000 */
[C---:B------:R-:W-:Y:S01]  /*b4b0*/  FMUL.FTZ R9, R0.reuse, R26 ;  /* 0x0000001a00097220 */ /* 0x040fe20000410000 */
[----:B------:R-:W1:Y:S01]  /*b4c0*/  @P5 LDC R36, c[0x0][0x44c] ;  /* 0x00011300ff245b82 */ /* 0x000e620000000800 */
[----:B------:R-:W-:Y:S01]  /*b4d0*/  ULOP3.LUT UR6, UR6, 0x3fff, URZ, 0xc0, !UPT ;  /* 0x00003fff06067892 */ /* 0x000fe2000f8ec03f */
[C---:B------:R-:W-:Y:S01]  /*b4e0*/  FMUL.FTZ R26, R0.reuse, R37 ;  /* 0x00000025001a7220 */ /* 0x040fe20000410000 */
[C---:B------:R-:W-:Y:S01]  /*b4f0*/  FMUL.FTZ R11, R0.reuse, R28 ;  /* 0x0000001c000b7220 */ /* 0x040fe20000410000 */
[C---:B0-----:R-:W-:Y:S01]  /*b500*/  FMUL.FTZ R5, R0.reuse, R24 ;  /* 0x0000001800057220 */ /* 0x041fe20000410000 */
[----:B------:R-:W-:Y:S01]  /*b510*/  ULOP3.LUT UR6, UR6, 0x10000, URZ, 0xfc, !UPT ;  /* 0x0001000006067892 */ /* 0x000fe2000f8efc3f */
[C---:B------:R-:W-:Y:S01]  /*b520*/  FMUL.FTZ R28, R0.reuse, R39 ;  /* 0x00000027001c7220 */ /* 0x040fe20000410000 */
[C---:B------:R-:W-:Y:S01]  /*b530*/  FMUL.FTZ R24, R0.reuse, R35 ;  /* 0x0000002300187220 */ /* 0x040fe20000410000 */
[----:B------:R-:W0:Y:S01]  /*b540*/  @P5 LDC R37, c[0x0][0x450] ;  /* 0x00011400ff255b82 */ /* 0x000e220000000800 */
[----:B------:R-:W-:Y:S01]  /*b550*/  UIMAD UR10, UR20, 0x300, UR6 ;  /* 0x00000300140a78a4 */ /* 0x000fe2000f8e0206 */
[C---:B------:R-:W-:Y:S01]  /*b560*/  FMUL.FTZ R39, R0.reuse, R48 ;  /* 0x0000003000277220 */ /* 0x040fe20000410000 */
[C---:B------:R-:W-:Y:S01]  /*b570*/  FMUL.FTZ R35, R0.reuse, R46 ;  /* 0x0000002e00237220 */ /* 0x040fe20000410000 */
[C---:B------:R-:W-:Y:S01]  /*b580*/  FMUL.FTZ R48, R0.reuse, R58 ;  /* 0x0000003a00307220 */ /* 0x040fe20000410000 */
[C---:B------:R-:W-:Y:S01]  /*b590*/  FMUL.FTZ R46, R0.reuse, R55 ;  /* 0x00000037002e7220 */ /* 0x040fe20000410000 */
[C---:B------:R-:W-:Y:S01]  /*b5a0*/  FMUL.FTZ R58, R0.reuse, R70 ;  /* 0x00000046003a7220 */ /* 0x040fe20000410000 */
[C---:B------:R-:W-:Y:S01]  /*b5b0*/  FMUL.FTZ R55, R0.reuse, R66 ;  /* 0x0000004200377220 */ /* 0x040fe20000410000 */
[----:B------:R-:W-:Y:S01]  /*b5c0*/  UMOV UR6, UR10 ;  /* 0x0000000a00067c82 */ /* 0x000fe20008000000 */
[C---:B------:R-:W-:Y:S01]  /*b5d0*/  FMUL.FTZ R70, R0.reuse, R79 ;  /* 0x0000004f00467220 */ /* 0x040fe20000410000 */
[----:B------:R-:W-:Y:S01]  /*b5e0*/  QGMMA.64x96x32.F32.E4M3.E4M3 R88, R148, gdesc[UR4], R88, gsb0 ;  /* 0x0160000494587df3 */ /* 0x000fe20008000858 */
[----:B------:R-:W-:Y:S01]  /*b5f0*/  UIADD3 UR6, UR10, 0x2, URZ ;  /* 0x000000020a067890 */ /* 0x000fe2000fffe03f */
[----:B------:R-:W-:Y:S01]  /*b600*/  FMUL.FTZ R66, R0, R73 ;  /* 0x0000004900427220 */ /* 0x000fe20000410000 */
[----:B------:R-:W-:Y:S01]  /*b610*/  UMOV UR7, 0x40000040 ;  /* 0x4000004000077882 */ /* 0x000fe20000000000 */
[----:B------:R-:W-:-:S02]  /*b620*/  VIADD R79, R17, UR38 ;  /* 0x00000026114f7c36 */ /* 0x000fc40008000000 */
[C---:B------:R-:W-:Y:S01]  /*b630*/  FMUL.FTZ R73, R0.reuse, R80 ;  /* 0x0000005000497220 */ /* 0x040fe20000410000 */
[----:B------:R-:W-:Y:S01]  /*b640*/  FMUL.FTZ R12, R0, R29 ;  /* 0x0000001d000c7220 */ /* 0x000fe20000410000 */
[----:B------:R-:W2:Y:S01]  /*b650*/  LDC R80, c[0x0][0x2f0] ;  /* 0x0000bc00ff507b82 */ /* 0x000ea20000000800 */
[----:B-1----:R-:W-:-:S04]  /*b660*/  @P5 IMAD.HI.U32 R36, R79, R36, RZ ;  /* 0x000000244f245227 */ /* 0x002fc800078e00ff */
[C---:B------:R-:W-:Y:S01]  /*b670*/  FMUL.FTZ R29, R0.reuse, R40 ;  /* 0x00000028001d7220 */ /* 0x040fe20000410000 */
[C---:B------:R-:W-:Y:S01]  /*b680*/  FMUL.FTZ R40, R0.reuse, R49 ;  /* 0x0000003100287220 */ /* 0x040fe20000410000 */
[C---:B------:R-:W-:Y:S01]  /*b690*/  FMUL.FTZ R49, R0.reuse, R57 ;  /* 0x0000003900317220 */ /* 0x040fe20000410000 */
[C---:B------:R-:W-:Y:S01]  /*b6a0*/  FMUL.FTZ R57, R0.reuse, R64 ;  /* 0x0000004000397220 */ /* 0x040fe20000410000 */
[----:B------:R-:W-:Y:S01]  /*b6b0*/  FMUL.FTZ R64, R0, R75 ;  /* 0x0000004b00407220 */ /* 0x000fe20000410000 */
[----:B0-----:R-:W-:Y:S01]  /*b6c0*/  @P5 SHF.R.U32.HI R79, RZ, R37, R36 ;  /* 0x00000025ff4f5219 */ /* 0x001fe20000011624 */
        /* <DEDUP_REMOVED lines=24> */
[----:B------:R-:W-:Y:S01]  /*b850*/  IADD3 R37, -R75, 0x1, RZ ;  /* 0x000000014b257810 */ /* 0x000fe20007ffe1ff */
        /* <DEDUP_REMOVED lines=18> */
[----:B------:R-:W-:Y:S01]  /*b980*/  IMAD.U32 R36, RZ, RZ, UR24 ;  /* 0x00000018ff247e24 */ /* 0x000fe2000f8e00ff */
[----:B------:R-:W0:Y:S01]  /*b990*/  MUFU.TANH R5, R5 ;  /* 0x0000000500057308 */ /* 0x000e220000002400 */
[----:B------:R-:W-:-:S02]  /*b9a0*/  IMAD R37, R16, -0x2, R37 ;  /* 0xfffffffe10257824 */ /* 0x000fc400078e0225 */
[----:B------:R-:W-:Y:S02]  /*b9b0*/  @!P1 VIADD R36, R36, 0x19c40 ;  /* 0x00019c4024249836 */ /* 0x000fe40000000000 */
[----:B--2---:R-:W-:-:S03]  /*b9c0*/  IMAD R37, R80, UR40, R37 ;  /* 0x0000002850257c24 */ /* 0x004fc6000f8e0225 */
[----:B------:R-:W1:Y:S01]  /*b9d0*/  MUFU.TANH R6, R6 ;  /* 0x0000000600067308 */ /* 0x000e620000002400 */
[----:B------:R-:W-:Y:S01]  /*b9e0*/  VIADD R37, R37, -UR22 ;  /* 0x8000001625257c36 */ /* 0x000fe20008000000 */
[----:B------:R-:W-:-:S03]  /*b9f0*/  @!P1 PRMT R36, RZ, 0x654, R36 ;  /* 0x00000654ff249816 */ /* 0x000fc60000000024 */
[C---:B------:R-:W-:Y:S02]  /*ba00*/  VIADD R86, R37.reuse, UR23 ;  /* 0x0000001725567c36 */ /* 0x040fe40008000000 */
[----:B------:R-:W-:Y:S01]  /*ba10*/  VIADD R85, R37, UR17 ;  /* 0x0000001125557c36 */ /* 0x000fe20008000000 */
[----:B------:R-:W2:Y:S08]  /*ba20*/  MUFU.TANH R9, R9 ;  /* 0x0000000900097308 */ /* 0x000eb00000002400 */
[----:B------:R-:W3:Y:S08]  /*ba30*/  MUFU.TANH R10, R10 ;  /* 0x0000000a000a7308 */ /* 0x000ef00000002400 */
[----:B------:R-:W4:Y:S08]  /*ba40*/  MUFU.TANH R11, R11 ;  /* 0x0000000b000b7308 */ /* 0x000f300000002400 */
        /* <DEDUP_REMOVED lines=44> */
[----:B------:R-:W-:Y:S07]  /*bd10*/  QGMMA.64x96x32.F32.E4M3.E4M3 R88, R136, gdesc[UR4], R88, gsb0 ;  /* 0x0160000488587df3 */ /* 0x000fee0008000858 */
        /* <DEDUP_REMOVED lines=15> */
[----:B------:R-:W5:Y:S01]  /*be10*/  SHFL.IDX PT, R137, R79, RZ, 0x1c1f ;  /* 0x001c1fff4f897589 */ /* 0x000f6200000e0000 */
[----:B------:R0:W-:Y:S04]  /*be20*/  @!P1 SYNCS.ARRIVE.TRANS64.RED.A1T0 RZ, [R36+URZ], RZ ;  /* 0x000000ff24ff99a7 */ /* 0x0001e8000810043f */
[----:B------:R-:W0:Y:S08]  /*be30*/  MUFU.TANH R64, R64 ;  /* 0x0000004000407308 */ /* 0x000e300000002400 */
[----:B------:R-:W0:Y:S08]  /*be40*/  MUFU.TANH R67, R67 ;  /* 0x0000004300437308 */ /* 0x000e300000002400 */
[----:B------:R-:W0:Y:S01]  /*be50*/  MUFU.TANH R69, R69 ;  /* 0x0000004500457308 */ /* 0x000e220000002400 */
[----:B-----5:R-:W-:-:S02]  /*be60*/  IMAD.IADD R84, R86, 0x1, R137 ;  /* 0x0000000156547824 */ /* 0x020fc400078e0289 */
        /* <DEDUP_REMOVED lines=11> */
[----:B-1234-:R-:W-:Y:S05]  /*bf20*/  @!P6 BRA `(.L_x_734) ;  /* 0x00000000005ce947 */ /* 0x01efea0003800000 */
[----:B0-----:R-:W-:Y:S01]  /*bf30*/  IMAD R36, R80, UR40, R137 ;  /* 0x0000002850247c24 */ /* 0x001fe2000f8e0289 */
[----:B------:R-:W-:Y:S03]  /*bf40*/  BSSY B0, `(.L_x_735) ;  /* 0x0000011000007945 */ /* 0x000fe60003800000 */
[----:B------:R-:W-:-:S05]  /*bf50*/  VIADD R82, R36, -UR22 ;  /* 0x8000001624527c36 */ /* 0x000fca0008000000 */
        /* <DEDUP_REMOVED lines=10> */
.L_x_736:
[----:B------:R-:W-:-:S05]  /*c000*/  IMAD.U32 R136, RZ, RZ, UR21 ;  /* 0x00000015ff887e24 */ /* 0x000fca000f8e00ff */
[----:B------:R-:W-:-:S13]  /*c010*/  ISETP.NE.AND P2, PT, R136, 0x1, PT ;  /* 0x000000018800780c */ /* 0x000fda0003f45270 */
[----:B------:R-:W0:Y:S02]  /*c020*/  @P2 LDC.64 R36, c[0x0][0x9e8] ;  /* 0x00027a00ff242b82 */ /* 0x000e240000000a00 */
[----:B0-----:R-:W-:-:S05]  /*c030*/  @P2 IMAD.HI.U32 R36, R82, R36, RZ ;  /* 0x0000002452242227 */ /* 0x001fca00078e00ff */
[----:B------:R-:W-:-:S07]  /*c040*/  @P2 SHF.R.U32.HI R82, RZ, R37, R36 ;  /* 0x00000025ff522219 */ /* 0x000fce0000011624 */
.L_x_737:
[----:B------:R-:W-:Y:S05]  /*c050*/  BSYNC B0 ;  /* 0x0000000000007941 */ /* 0x000fea0003800000 */
.L_x_735:
[----:B------:R-:W-:-:S04]  /*c060*/  IMAD R37, R82, R136, -R75 ;  /* 0x0000008852257224 */ /* 0x000fc800078e0a4b */
[----:B------:R-:W-:-:S05]  /*c070*/  IMAD R37, R16, -0x2, R37 ;  /* 0xfffffffe10257824 */ /* 0x000fca00078e0225 */
[----:B------:R-:W-:Y:S02]  /*c080*/  VIADDMNMX R84, R37, R136, R84, PT ;  /* 0x0000008825547246 */ /* 0x000fe40003800154 */
[----:B------:R-:W-:-:S07]  /*c090*/  VIMNMX R83, R83, R37, !PT ;  /* 0x0000002553537248 */ /* 0x000fce0007fe0100 */
.L_x_734:
[----:B------:R-:W-:Y:S01]  /*c0a0*/  ISETP.GT.AND P2, PT, R2, -0x1, PT ;  /* 0xffffffff0200780c */ /* 0x000fe20003f44270 */
[----:B------:R-:W1:Y:S03]  /*c0b0*/  SHFL.IDX PT, R79, R79, 0x1, 0x1c1f ;  /* 0x003c1f004f4f7f89 */ /* 0x000e6600000e0000 */
[C---:B------:R-:W-:Y:S02]  /*c0c0*/  ISETP.GT.AND P4, PT, R83.reuse, RZ, P2 ;  /* 0x000000ff5300720c */ /* 0x040fe40001784270 */
[----:B------:R-:W-:Y:S02]  /*c0d0*/  ISETP.GT.AND P3, PT, R83, 0x1, P2 ;  /* 0x000000015300780c */ /* 0x000fe40001764270 */
[C---:B------:R-:W-:Y:S02]  /*c0e0*/  ISETP.LT.OR P4, PT, R84.reuse, 0x1, P4 ;  /* 0x000000015400780c */ /* 0x040fe40002781670 */
[----:B------:R-:W-:-:S02]  /*c0f0*/  ISETP.LT.OR P3, PT, R84, 0x2, P3 ;  /* 0x000000025400780c */ /* 0x000fc40001f61670 */
[----:B0-----:R-:W-:Y:S02]  /*c100*/  FSEL R82, R5, -INF , !P4 ;  /* 0xff80000005527808 */ /* 0x001fe40006000000 */
[----:B------:R-:W-:Y:S02]  /*c110*/  FSEL R5, R6, -INF , !P3 ;  /* 0xff80000006057808 */ /* 0x000fe40005800000 */
[C---:B------:R-:W-:Y:S02]  /*c120*/  ISETP.GT.AND P4, PT, R83.reuse, 0x8, P2 ;  /* 0x000000085300780c */ /* 0x040fe40001784270 */
[----:B------:R-:W-:Y:S02]  /*c130*/  ISETP.GT.AND P3, PT, R83, 0x9, P2 ;  /* 0x000000095300780c */ /* 0x000fe40001764270 */
[C---:B------:R-:W-:Y:S02]  /*c140*/  ISETP.LT.OR P4, PT, R84.reuse, 0x9, P4 ;  /* 0x000000095400780c */ /* 0x040fe40002781670 */
[----:B------:R-:W-:-:S02]  /*c150*/  ISETP.LT.OR P3, PT, R84, 0xa, P3 ;  /* 0x0000000a5400780c */ /* 0x000fc40001f61670 */
[----:B------:R-:W-:Y:S01]  /*c160*/  FSEL R11, R11, -INF , !P4 ;  /* 0xff8000000b0b7808 */ /* 0x000fe20006000000 */
[--C-:B-1----:R-:W-:Y:S01]  /*c170*/  IMAD.IADD R86, R86, 0x1, R79.reuse ;  /* 0x0000000156567824 */ /* 0x102fe200078e024f */
[----:B------:R-:W-:Y:S01]  /*c180*/  FSEL R12, R12, -INF , !P3 ;  /* 0xff8000000c0c7808 */ /* 0x000fe20005800000 */
[----:B------:R-:W-:Y:S01]  /*c190*/  IMAD.IADD R85, R85, 0x1, R79 ;  /* 0x0000000155557824 */ /* 0x000fe200078e024f */
[C---:B------:R-:W-:Y:S02]  /*c1a0*/  ISETP.GT.AND P4, PT, R83.reuse, 0x10, P2 ;  /* 0x000000105300780c */ /* 0x040fe40001784270 */
[----:B------:R-:W-:Y:S02]  /*c1b0*/  ISETP.GT.AND P3, PT, R83, 0x11, P2 ;  /* 0x000000115300780c */ /* 0x000fe40001764270 */
[C---:B------:R-:W-:Y:S02]  /*c1c0*/  ISETP.LT.OR P4, PT, R84.reuse, 0x11, P4 ;  /* 0x000000115400780c */ /* 0x040fe40002781670 */
[----:B------:R-:W-:-:S02]  /*c1d0*/  ISETP.LT.OR P3, PT, R84, 0x12, P3 ;  /* 0x000000125400780c */ /* 0x000fc40001f61670 */
[----:B------:R-:W-:Y:S02]  /*c1e0*/  FSEL R15, R15, -INF , !P4 ;  /* 0xff8000000f0f7808 */ /* 0x000fe40006000000 */
[----:B------:R-:W-:Y:S02]  /*c1f0*/  FSEL R20, R20, -INF , !P3 ;  /* 0xff80000014147808 */ /* 0x000fe40005800000 */
        /* <DEDUP_REMOVED lines=77> */
[----:B------:R-:W-:Y:S01]  /*c6d0*/  FSEL R81, R81, -INF , !P3 ;  /* 0xff80000051517808 */ /* 0x000fe20005800000 */
[----:B------:R-:W-:Y:S08]  /*c6e0*/  @!P6 BRA `(.L_x_738) ;  /* 0x00000000005ce947 */ /* 0x000ff00003800000 */
[----:B------:R-:W-:Y:S01]  /*c6f0*/  IMAD R80, R80, UR40, R79 ;  /* 0x0000002850507c24 */ /* 0x000fe2000f8e024f */
        /* <DEDUP_REMOVED lines=12> */
.L_x_740:
[----:B------:R-:W-:-:S05]  /*c7c0*/  IMAD.U32 R6, RZ, RZ, UR21 ;  /* 0x00000015ff067e24 */ /* 0x000fca000f8e00ff */
[----:B------:R-:W-:-:S13]  /*c7d0*/  ISETP.NE.AND P3, PT, R6, 0x1, PT ;  /* 0x000000010600780c */ /* 0x000fda0003f65270 */
[----:B------:R-:W0:Y:S02]  /*c7e0*/  @P3 LDC.64 R36, c[0x0][0x9e8] ;  /* 0x00027a00ff243b82 */ /* 0x000e240000000a00 */
[----:B0-----:R-:W-:-:S05]  /*c7f0*/  @P3 IMAD.HI.U32 R36, R80, R36, RZ ;  /* 0x0000002450243227 */ /* 0x001fca00078e00ff */
[----:B------:R-:W-:-:S07]  /*c800*/  @P3 SHF.R.U32.HI R80, RZ, R37, R36 ;  /* 0x00000025ff503219 */ /* 0x000fce0000011624 */
.L_x_741:
[----:B------:R-:W-:Y:S05]  /*c810*/  BSYNC B0 ;  /* 0x0000000000007941 */ /* 0x000fea0003800000 */
.L_x_739:
[----:B------:R-:W-:-:S04]  /*c820*/  IMAD R75, R80, R6, -R75 ;  /* 0x00000006504b7224 */ /* 0x000fc800078e0a4b */
[----:B------:R-:W-:-:S05]  /*c830*/  IMAD R75, R16, -0x2, R75 ;  /* 0xfffffffe104b7824 */ /* 0x000fca00078e024b */
[----:B------:R-:W-:Y:S02]  /*c840*/  VIADDMNMX R86, R75, R6, R86, PT ;  /* 0x000000064b567246 */ /* 0x000fe40003800156 */
[----:B------:R-:W-:-:S07]  /*c850*/  VIMNMX R85, R85, R75, !PT ;  /* 0x0000004b55557248 */ /* 0x000fce0007fe0100 */
.L_x_738:
[----:B------:R-:W-:Y:S01]  /*c860*/  FMNMX.FTZ R6, R82, R7, !PT ;  /* 0x0000000752067209 */ /* 0x000fe20007810000 */
[----:B------:R-:W-:Y:S01]  /*c870*/  UMOV UR10, UR18 ;  /* 0x00000012000a7c82 */ /* 0x000fe20008000000 */
        /* <DEDUP_REMOVED lines=10> */
[----:B------:R-:W-:-:S02]  /*c920*/  ISETP.GT.AND P3, PT, R85, 0x1, P2 ;  /* 0x000000015500780c */ /* 0x000fc40001764270 */
[----:B------:R-:W-:Y:S02]  /*c930*/  FMNMX.FTZ R37, R25, R6, !PT ;  /* 0x0000000619257209 */ /* 0x000fe40007810000 */
[----:B------:R-:W-:Y:S02]  /*c940*/  FSEL R21, R21, -INF , !P4 ;  /* 0xff80000015157808 */ /* 0x000fe40006000000 */
[----:B------:R-:W-:Y:S02]  /*c950*/  FMNMX.FTZ R6, R26, R37, !PT ;  /* 0x000000251a067209 */ /* 0x000fe40007810000 */
[----:B------:R-:W-:Y:S02]  /*c960*/  ISETP.GT.AND P4, PT, R85, 0x18, P2 ;  /* 0x000000185500780c */ /* 0x000fe40001784270 */
[----:B------:R-:W-:Y:S02]  /*c970*/  FMNMX.FTZ R37, R29, R6, !PT ;  /* 0x000000061d257209 */ /* 0x000fe40007810000 */
[----:B------:R-:W-:-:S02]  /*c980*/  ISETP.LT.OR P3, PT, R86, 0x2, P3 ;  /* 0x000000025600780c */ /* 0x000fc40001f61670 */
[----:B------:R-:W-:Y:S02]  /*c990*/  FMNMX.FTZ R6, R30, R37, !PT ;  /* 0x000000251e067209 */ /* 0x000fe40007810000 */
[----:B------:R-:W-:Y:S02]  /*c9a0*/  ISETP.LT.OR P4, PT, R86, 0x19, P4 ;  /* 0x000000195600780c */ /* 0x000fe40002781670 */
[----:B------:R-:W-:Y:S02]  /*c9b0*/  FMNMX.FTZ R37, R33, R6, !PT ;  /* 0x0000000621257209 */ /* 0x000fe40007810000 */
[----:B------:R-:W-:Y:S02]  /*c9c0*/  FSEL R10, R10, -INF , !P3 ;  /* 0xff8000000a0a7808 */ /* 0x000fe40005800000 */
        /* <DEDUP_REMOVED lines=42> */
[C---:B------:R-:W-:Y:S01]  /*cc70*/  ISETP.LT.OR P3, PT, R86.reuse, 0x22, P3 ;  /* 0x000000225600780c */ /* 0x040fe20001f61670 */
[----:B------:R-:W0:Y:S01]  /*cc80*/  SHFL.BFLY PT, R37, R6, 0x2, 0x1f ;  /* 0x0c401f0006257f89 */ /* 0x000e2200000e0000 */
[----:B------:R-:W-:-:S02]  /*cc90*/  ISETP.LT.OR P4, PT, R86, 0x39, P4 ;  /* 0x000000395600780c */ /* 0x000fc40002781670 */
[----:B------:R-:W-:Y:S02]  /*cca0*/  FSEL R32, R32, -INF , !P3 ;  /* 0xff80000020207808 */ /* 0x000fe40005800000 */
[C---:B------:R-:W-:Y:S02]  /*ccb0*/  ISETP.GT.AND P3, PT, R85.reuse, 0x29, P2 ;  /* 0x000000295500780c */ /* 0x040fe40001764270 */
[----:B------:R-:W-:Y:S02]  /*ccc0*/  FSEL R44, R44, -INF , !P4 ;  /* 0xff8000002c2c7808 */ /* 0x000fe40006000000 */
[----:B------:R-:W-:Y:S02]  /*ccd0*/  ISETP.GT.AND P4, PT, R85, 0x40, P2 ;  /* 0x000000405500780c */ /* 0x000fe40001784270 */
[C---:B------:R-:W-:Y:S02]  /*cce0*/  ISETP.LT.OR P3, PT, R86.reuse, 0x2a, P3 ;  /* 0x0000002a5600780c */ /* 0x040fe40001f61670 */
[----:B------:R-:W-:-:S02]  /*ccf0*/  ISETP.LT.OR P4, PT, R86, 0x41, P4 ;  /* 0x000000415600780c */ /* 0x000fc40002781670 */
[----:B------:R-:W-:Y:S02]  /*cd00*/  FSEL R38, R38, -INF , !P3 ;  /* 0xff80000026267808 */ /* 0x000fe40005800000 */
[C---:B------:R-:W-:Y:S02]  /*cd10*/  ISETP.GT.AND P3, PT, R85.reuse, 0x31, P2 ;  /* 0x000000315500780c */ /* 0x040fe40001764270 */
[----:B------:R-:W-:Y:S02]  /*cd20*/  FSEL R48, R48, -INF , !P4 ;  /* 0xff80000030307808 */ /* 0x000fe40006000000 */
[----:B------:R-:W-:Y:S02]  /*cd30*/  ISETP.GT.AND P4, PT, R85, 0x41, P2 ;  /* 0x000000415500780c */ /* 0x000fe40001784270 */
[----:B------:R-:W-:Y:S02]  /*cd40*/  ISETP.LT.OR P3, PT, R86, 0x32, P3 ;  /* 0x000000325600780c */ /* 0x000fe40001f61670 */
[----:B0-----:R-:W-:-:S02]  /*cd50*/  FMNMX.FTZ R6, R6, R37, !PT ;  /* 0x0000002506067209 */ /* 0x001fc40007810000 */
[----:B------:R-:W-:Y:S02]  /*cd60*/  ISETP.LT.OR P4, PT, R86, 0x42, P4 ;  /* 0x000000425600780c */ /* 0x000fe40002781670 */
[----:B------:R-:W-:Y:S01]  /*cd70*/  FSEL R42, R42, -INF , !P3 ;  /* 0xff8000002a2a7808 */ /* 0x000fe20005800000 */
[----:B------:R-:W0:Y:S01]  /*cd80*/  SHFL.BFLY PT, R37, R6, 0x1, 0x1f ;  /* 0x0c201f0006257f89 */ /* 0x000e2200000e0000 */
[C---:B------:R-:W-:Y:S02]  /*cd90*/  ISETP.GT.AND P3, PT, R85.reuse, 0x39, P2 ;  /* 0x000000395500780c */ /* 0x040fe40001764270 */
[----:B------:R-:W-:Y:S02]  /*cda0*/  FSEL R75, R50, -INF , !P4 ;  /* 0xff800000324b7808 */ /* 0x000fe40006000000 */
[----:B------:R-:W-:Y:S02]  /*cdb0*/  ISETP.GT.AND P4, PT, R85, 0x48, P2 ;  /* 0x000000485500780c */ /* 0x000fe40001784270 */
[----:B------:R-:W-:-:S02]  /*cdc0*/  ISETP.LT.OR P3, PT, R86, 0x3a, P3 ;  /* 0x0000003a5600780c */ /* 0x000fc40001f61670 */
[----:B------:R-:W-:Y:S02]  /*cdd0*/  ISETP.LT.OR P4, PT, R86, 0x49, P4 ;  /* 0x000000495600780c */ /* 0x000fe40002781670 */
[----:B------:R-:W-:Y:S02]  /*cde0*/  FSEL R46, R46, -INF , !P3 ;  /* 0xff8000002e2e7808 */ /* 0x000fe40005800000 */
[----:B------:R-:W-:Y:S02]  /*cdf0*/  FSEL R52, R52, -INF , !P4 ;  /* 0xff80000034347808 */ /* 0x000fe40006000000 */
[----:B------:R-:W-:-:S04]  /*ce00*/  ISETP.GT.AND P4, PT, R85, RZ, P2 ;  /* 0x000000ff5500720c */ /* 0x000fc80001784270 */
[----:B------:R-:W-:Y:S02]  /*ce10*/  ISETP.LT.OR P4, PT, R86, 0x1, P4 ;  /* 0x000000015600780c */ /* 0x000fe40002781670 */
[----:B0-----:R-:W-:Y:S01]  /*ce20*/  FMNMX.FTZ R6, R6, R37, !PT ;  /* 0x0000002506067209 */ /* 0x001fe20007810000 */
[----:B------:R-:W-:-:S03]  /*ce30*/  IMAD.U32 R37, RZ, RZ, UR10 ;  /* 0x0000000aff257e24 */ /* 0x000fc6000f8e00ff */
[C---:B------:R-:W-:Y:S01]  /*ce40*/  FSETP.NEU.FTZ.AND P3, PT, R6.reuse, -INF , PT ;  /* 0xff8000000600780b */ /* 0x040fe20003f7d000 */
[----:B------:R-:W-:-:S05]  /*ce50*/  FFMA.FTZ R36, R6, R37, -8 ;  /* 0xc100000006247423 */ /* 0x000fca0000010025 */
[----:B------:R-:W-:-:S05]  /*ce60*/  FSEL R36, R36, RZ, P3 ;  /* 0x000000ff24247208 */ /* 0x000fca0001800000 */
[--C-:B------:R-:W-:Y:S01]  /*ce70*/  FFMA.FTZ R5, R5, UR10, -R36.reuse ;  /* 0x0000000a05057c23 */ /* 0x100fe20008010824 */
[----:B------:R-:W-:-:S01]  /*ce80*/  FFMA.FTZ R79, R15, UR10, -R36 ;  /* 0x0000000a0f4f7c23 */ /* 0x000fc20008010824 */
[----:B------:R-:W-:Y:S01]  /*ce90*/  FSEL R15, R9, -INF , !P4 ;  /* 0xff800000090f7808 */ /* 0x000fe20006000000 */
[----:B------:R-:W-:-:S01]  /*cea0*/  FFMA.FTZ R37, R82, UR10, -R36 ;  /* 0x0000000a52257c23 */ /* 0x000fc20008010824 */
[----:B------:R0:W-:Y:S01]  /*ceb0*/  MUFU.EX2 R50, R5 ;  /* 0x0000000500327308 */ /* 0x0001e20000000800 */
[----:B------:R-:W-:Y:S01]  /*cec0*/  ISETP.GT.AND P4, PT, R85, 0x49, P2 ;  /* 0x000000495500780c */ /* 0x000fe20001784270 */
[--C-:B------:R-:W-:Y:S01]  /*ced0*/  FFMA.FTZ R11, R11, UR10, -R36.reuse ;  /* 0x0000000a0b0b7c23 */ /* 0x100fe20008010824 */
[----:B------:R-:W-:-:S01]  /*cee0*/  FFMA.FTZ R12, R12, UR10, -R36 ;  /* 0x0000000a0c0c7c23 */ /* 0x000fc20008010824 */
[--C-:B------:R-:W-:Y:S01]  /*cef0*/  FFMA.FTZ R20, R20, UR10, -R36.reuse ;  /* 0x0000000a14147c23 */ /* 0x100fe20008010824 */
[----:B------:R-:W-:Y:S01]  /*cf00*/  ISETP.LT.OR P4, PT, R86, 0x4a, P4 ;  /* 0x0000004a5600780c */ /* 0x000fe20002781670 */
[--C-:B------:R-:W-:Y:S01]  /*cf10*/  FFMA.FTZ R25, R25, UR10, -R36.reuse ;  /* 0x0000000a19197c23 */ /* 0x100fe20008010824 */
[----:B------:R-:W-:-:S01]  /*cf20*/  FFMA.FTZ R26, R26, UR10, -R36 ;  /* 0x0000000a1a1a7c23 */ /* 0x000fc20008010824 */
[----:B------:R1:W-:Y:S01]  /*cf30*/  MUFU.EX2 R9, R79 ;  /* 0x0000004f00097308 */ /* 0x0003e20000000800 */
[----:B0-----:R-:W-:Y:S01]  /*cf40*/  FMNMX.FTZ R5, R15, R8, !PT ;  /* 0x000000080f057209 */ /* 0x001fe20007810000 */
[--C-:B------:R-:W-:Y:S01]  /*cf50*/  FFMA.FTZ R29, R29, UR10, -R36.reuse ;  /* 0x0000000a1d1d7c23 */ /* 0x100fe20008010824 */
[----:B------:R-:W-:Y:S01]  /*cf60*/  FSEL R54, R54, -INF , !P4 ;  /* 0xff80000036367808 */ /* 0x000fe20006000000 */
[--C-:B------:R-:W-:Y:S01]  /*cf70*/  FFMA.FTZ R30, R30, UR10, -R36.reuse ;  /* 0x0000000a1e1e7c23 */ /* 0x100fe20008010824 */
[----:B------:R-:W-:Y:S01]  /*cf80*/  FMNMX.FTZ R80, R10, R5, !PT ;  /* 0x000000050a507209 */ /* 0x000fe20007810000 */
[--C-:B------:R-:W-:Y:S01]  /*cf90*/  FFMA.FTZ R33, R33, UR10, -R36.reuse ;  /* 0x0000000a21217c23 */ /* 0x100fe20008010824 */
[----:B------:R-:W-:Y:S01]  /*cfa0*/  ISETP.GT.AND P4, PT, R85, 0x50, P2 ;  /* 0x000000505500780c */ /* 0x000fe20001784270 */
[--C-:B------:R-:W-:Y:S01]  /*cfb0*/  FFMA.FTZ R34, R34, UR10, -R36.reuse ;  /* 0x0000000a22227c23 */ /* 0x100fe20008010824 */
[----:B------:R-:W-:Y:S01]  /*cfc0*/  FMNMX.FTZ R5, R13, R80, !PT ;  /* 0x000000500d057209 */ /* 0x000fe20007810000 */
[--C-:B-1----:R-:W-:Y:S01]  /*cfd0*/  FFMA.FTZ R79, R45, UR10, -R36.reuse ;  /* 0x0000000a2d4f7c23 */ /* 0x102fe20008010824 */
[----:B------:R-:W-:Y:S01]  /*cfe0*/  ISETP.LT.OR P4, PT, R86, 0x51, P4 ;  /* 0x000000515600780c */ /* 0x000fe20002781670 */
[--C-:B------:R-:W-:Y:S01]  /*cff0*/  FFMA.FTZ R39, R39, UR10, -R36.reuse ;  /* 0x0000000a27277c23 */ /* 0x100fe20008010824 */
[----:B------:R-:W-:Y:S01]  /*d000*/  FMNMX.FTZ R80, R14, R5, !PT ;  /* 0x000000050e507209 */ /* 0x000fe20007810000 */
        /* <DEDUP_REMOVED lines=8> */
[----:B------:R-:W-:Y:S01]  /*d090*/  FFMA.FTZ R76, R76, UR10, -R36 ;  /* 0x0000000a4c4c7c23 */ /* 0x000fe20008010824 */
[----:B------:R-:W-:Y:S01]  /*d0a0*/  ISETP.LT.OR P4, PT, R86, 0x52, P4 ;  /* 0x000000525600780c */ /* 0x000fe20002781670 */
[----:B------:R-:W-:Y:S01]  /*d0b0*/  MUFU.EX2 R37, R37 ;  /* 0x0000002500257308 */ /* 0x000fe20000000800 */
[----:B------:R-:W-:-:S02]  /*d0c0*/  FMNMX.FTZ R5, R27, R80, !PT ;  /* 0x000000501b057209 */ /* 0x000fc40007810000 */
[----:B------:R-:W-:Y:S02]  /*d0d0*/  FSEL R56, R56, -INF , !P4 ;  /* 0xff80000038387808 */ /* 0x000fe40006000000 */
[----:B------:R-:W-:Y:S02]  /*d0e0*/  FMNMX.FTZ R80, R28, R5, !PT ;  /* 0x000000051c507209 */ /* 0x000fe40007810000 */
[----:B------:R-:W-:Y:S01]  /*d0f0*/  ISETP.GT.AND P4, PT, R85, 0x58, P2 ;  /* 0x000000585500780c */ /* 0x000fe20001784270 */
[----:B------:R-:W-:Y:S01]  /*d100*/  MUFU.EX2 R11, R11 ;  /* 0x0000000b000b7308 */ /* 0x000fe20000000800 */
[----:B------:R-:W-:Y:S02]  /*d110*/  FMNMX.FTZ R5, R31, R80, !PT ;  /* 0x000000501f057209 */ /* 0x000fe40007810000 */
[----:B------:R-:W-:Y:S02]  /*d120*/  ISETP.LT.OR P4, PT, R86, 0x59, P4 ;  /* 0x000000595600780c */ /* 0x000fe40002781670 */
[----:B------:R-:W-:-:S02]  /*d130*/  FMNMX.FTZ R80, R32, R5, !PT ;  /* 0x0000000520507209 */ /* 0x000fc40007810000 */
[----:B------:R-:W-:Y:S01]  /*d140*/  FSEL R58, R58, -INF , !P4 ;  /* 0xff8000003a3a7808 */ /* 0x000fe20006000000 */
[----:B------:R-:W-:Y:S01]  /*d150*/  MUFU.EX2 R12, R12 ;  /* 0x0000000c000c7308 */ /* 0x000fe20000000800 */
[----:B------:R-:W-:Y:S02]  /*d160*/  FMNMX.FTZ R5, R35, R80, !PT ;  /* 0x0000005023057209 */ /* 0x000fe40007810000 */
[----:B------:R-:W-:Y:S02]  /*d170*/  ISETP.GT.AND P4, PT, R85, 0x59, P2 ;  /* 0x000000595500780c */ /* 0x000fe40001784270 */
[----:B------:R-:W-:Y:S02]  /*d180*/  FMNMX.FTZ R80, R38, R5, !PT ;  /* 0x0000000526507209 */ /* 0x000fe40007810000 */
        /* <DEDUP_REMOVED lines=12> */
[----:B------:R-:W-:Y:S02]  /*d250*/  ISETP.GT.AND P4, PT, R85, 0x61, P2 ;  /* 0x000000615500780c */ /* 0x000fe40001784270 */
[----:B------:R-:W-:Y:S02]  /*d260*/  FMNMX.FTZ R80, R48, R5, !PT ;  /* 0x0000000530507209 */ /* 0x000fe40007810000 */
[----:B------:R-:W-:Y:S02]  /*d270*/  ISETP.LT.OR P4, PT, R86, 0x62, P4 ;  /* 0x000000625600780c */ /* 0x000fe40002781670 */
[----:B------:R-:W-:Y:S01]  /*d280*/  FMNMX.FTZ R5, R75, R80, !PT ;  /* 0x000000504b057209 */ /* 0x000fe20007810000 */
[----:B------:R-:W-:Y:S01]  /*d290*/  MUFU.EX2 R29, R29 ;  /* 0x0000001d001d7308 */ /* 0x000fe20000000800 */
[----:B------:R-:W-:-:S02]  /*d2a0*/  FSEL R64, R64, -INF , !P4 ;  /* 0xff80000040407808 */ /* 0x000fc40006000000 */
[----:B------:R-:W-:Y:S02]  /*d2b0*/  ISETP.GT.AND P4, PT, R85, 0x68, P2 ;  /* 0x000000685500780c */ /* 0x000fe40001784270 */
[----:B------:R-:W-:Y:S02]  /*d2c0*/  FMNMX.FTZ R5, R52, R5, !PT ;  /* 0x0000000534057209 */ /* 0x000fe40007810000 */
[----:B------:R-:W-:Y:S01]  /*d2d0*/  ISETP.LT.OR P4, PT, R86, 0x69, P4 ;  /* 0x000000695600780c */ /* 0x000fe20002781670 */
[----:B------:R-:W-:Y:S01]  /*d2e0*/  MUFU.EX2 R30, R30 ;  /* 0x0000001e001e7308 */ /* 0x000fe20000000800 */
[----:B------:R-:W-:Y:S02]  /*d2f0*/  FMNMX.FTZ R80, R54, R5, !PT ;  /* 0x0000000536507209 */ /* 0x000fe40007810000 */
[----:B------:R-:W-:Y:S02]  /*d300*/  FSEL R68, R68, -INF , !P4 ;  /* 0xff80000044447808 */ /* 0x000fe40006000000 */
[----:B------:R-:W-:Y:S01]  /*d310*/  FMNMX.FTZ R5, R55, R80, !PT ;  /* 0x0000005037057209 */ /* 0x000fe20007810000 */
[--C-:B------:R-:W-:Y:S01]  /*d320*/  FFMA.FTZ R80, R49, UR10, -R36.reuse ;  /* 0x0000000a31507c23 */ /* 0x100fe20008010824 */
[----:B------:R-:W-:Y:S01]  /*d330*/  ISETP.GT.AND P4, PT, R85, 0x69, P2 ;  /* 0x000000695500780c */ /* 0x000fe20001784270 */
[--C-:B------:R-:W-:Y:S01]  /*d340*/  FFMA.FTZ R49, R51, UR10, -R36.reuse ;  /* 0x0000000a33317c23 */ /* 0x100fe20008010824 */
[----:B------:R-:W-:Y:S01]  /*d350*/  FMNMX.FTZ R5, R56, R5, !PT ;  /* 0x0000000538057209 */ /* 0x000fe20007810000 */
[--C-:B------:R-:W-:Y:S01]  /*d360*/  FFMA.FTZ R51, R57, UR10, -R36.reuse ;  /* 0x0000000a39337c23 */ /* 0x100fe20008010824 */
[----:B------:R-:W-:Y:S01]  /*d370*/  ISETP.LT.OR P4, PT, R86, 0x6a, P4 ;  /* 0x0000006a5600780c */ /* 0x000fe20002781670 */
[----:B------:R-:W-:Y:S01]  /*d380*/  FFMA.FTZ R57, R65, UR10, -R36 ;  /* 0x0000000a41397c23 */ /* 0x000fe20008010824 */
        /* <DEDUP_REMOVED lines=9> */
[----:B------:R-:W-:-:S02]  /*d420*/  ISETP.GT.AND P4, PT, R85, 0x71, P2 ;  /* 0x000000715500780c */ /* 0x000fc40001784270 */
[----:B------:R-:W-:Y:S01]  /*d430*/  FMNMX.FTZ R5, R64, R5, !PT ;  /* 0x0000000540057209 */ /* 0x000fe20007810000 */
[----:B------:R-:W-:Y:S01]  /*d440*/  MUFU.EX2 R39, R39 ;  /* 0x0000002700277308 */ /* 0x000fe20000000800 */
[----:B------:R-:W-:Y:S02]  /*d450*/  ISETP.LT.OR P4, PT, R86, 0x72, P4 ;  /* 0x000000725600780c */ /* 0x000fe40002781670 */
[----:B------:R-:W-:Y:S02]  /*d460*/  FMNMX.FTZ R82, R68, R5, !PT ;  /* 0x0000000544527209 */ /* 0x000fe40007810000 */
[----:B------:R-:W-:Y:S02]  /*d470*/  FSEL R72, R72, -INF , !P4 ;  /* 0xff80000048487808 */ /* 0x000fe40006000000 */
[----:B------:R-:W-:Y:S01]  /*d480*/  ISETP.GT.AND P4, PT, R85, 0x78, P2 ;  /* 0x000000785500780c */ /* 0x000fe20001784270 */
[----:B------:R-:W-:Y:S01]  /*d490*/  MUFU.EX2 R40, R40 ;  /* 0x0000002800287308 */ /* 0x000fe20000000800 */
[----:B------:R-:W-:-:S02]  /*d4a0*/  FMNMX.FTZ R82, R45, R82, !PT ;  /* 0x000000522d527209 */ /* 0x000fc40007810000 */
[----:B------:R-:W-:Y:S02]  /*d4b0*/  ISETP.GT.AND P2, PT, R85, 0x79, P2 ;  /* 0x000000795500780c */ /* 0x000fe40001744270 */
[----:B------:R-:W-:Y:S02]  /*d4c0*/  ISETP.LT.OR P4, PT, R86, 0x79, P4 ;  /* 0x000000795600780c */ /* 0x000fe40002781670 */
[----:B------:R-:W-:Y:S01]  /*d4d0*/  FMNMX.FTZ R5, R71, R82, !PT ;  /* 0x0000005247057209 */ /* 0x000fe20007810000 */
[----:B------:R-:W-:-:S01]  /*d4e0*/  FFMA.FTZ R82, R53, UR10, -R36 ;  /* 0x0000000a35527c23 */ /* 0x000fc20008010824 */
[----:B------:R-:W-:Y:S01]  /*d4f0*/  ISETP.LT.OR P2, PT, R86, 0x7a, P2 ;  /* 0x0000007a5600780c */ /* 0x000fe20001741670 */
[----:B------:R-:W-:-:S01]  /*d500*/  FFMA.FTZ R86, R63, UR10, -R36 ;  /* 0x0000000a3f567c23 */ /* 0x000fc20008010824 */
[----:B------:R-:W-:Y:S01]  /*d510*/  FSEL R74, R74, -INF , !P4 ;  /* 0xff8000004a4a7808 */ /* 0x000fe20006000000 */
[----:B------:R-:W-:-:S01]  /*d520*/  FFMA.FTZ R53, R61, UR10, -R36 ;  /* 0x0000000a3d357c23 */ /* 0x000fc20008010824 */
[----:B------:R-:W-:Y:S01]  /*d530*/  FMNMX.FTZ R5, R72, R5, !PT ;  /* 0x0000000548057209 */ /* 0x000fe20007810000 */
[----:B------:R-:W-:-:S01]  /*d540*/  FFMA.FTZ R63, R78, UR10, -R36 ;  /* 0x0000000a4e3f7c23 */ /* 0x000fc20008010824 */
[----:B------:R-:W-:Y:S01]  /*d550*/  FSEL R77, R77, -INF , !P2 ;  /* 0xff8000004d4d7808 */ /* 0x000fe20005000000 */
[----:B------:R-:W-:-:S01]  /*d560*/  FFMA.FTZ R61, R73, UR10, -R36 ;  /* 0x0000000a493d7c23 */ /* 0x000fc20008010824 */
[----:B------:R-:W-:Y:S01]  /*d570*/  FMNMX.FTZ R84, R74, R5, !PT ;  /* 0x000000054a547209 */ /* 0x000fe20007810000 */
[----:B------:R-:W-:-:S01]  /*d580*/  FFMA.FTZ R78, R81, UR10, -R36 ;  /* 0x0000000a514e7c23 */ /* 0x000fc20008010824 */
[----:B------:R-:W-:Y:S02]  /*d590*/  MUFU.EX2 R43, R43 ;  /* 0x0000002b002b7308 */ /* 0x000fe40000000800 */
[----:B------:R-:W-:Y:S01]  /*d5a0*/  FMNMX.FTZ R5, R77, R84, !PT ;  /* 0x000000544d057209 */ /* 0x000fe20007810000 */
[--C-:B------:R-:W-:Y:S01]  /*d5b0*/  FFMA.FTZ R84, R59, UR10, -R36.reuse ;  /* 0x0000000a3b547c23 */ /* 0x100fe20008010824 */
[----:B------:R-:W-:-:S03]  /*d5c0*/  FFMA.FTZ R59, R67, UR10, -R36 ;  /* 0x0000000a433b7c23 */ /* 0x000fc60008010824 */
[----:B------:R-:W0:Y:S01]  /*d5d0*/  SHFL.BFLY PT, R136, R5, 0x2, 0x1f ;  /* 0x0c401f0005887f89 */ /* 0x000e2200000e0000 */
[----:B------:R-:W-:Y:S08]  /*d5e0*/  MUFU.EX2 R70, R79 ;  /* 0x0000004f00467308 */ /* 0x000ff00000000800 */
[----:B------:R-:W-:Y:S08]  /*d5f0*/  MUFU.EX2 R47, R47 ;  /* 0x0000002f002f7308 */ /* 0x000ff00000000800 */
[----:B------:R-:W-:Y:S01]  /*d600*/  MUFU.EX2 R80, R80 ;  /* 0x0000005000507308 */ /* 0x000fe20000000800 */
[----:B0-----:R-:W-:Y:S01]  /*d610*/  FMNMX.FTZ R65, R5, R136, !PT ;  /* 0x0000008805417209 */ /* 0x001fe20007810000 */
[----:B------:R-:W-:Y:S01]  /*d620*/  FFMA.FTZ R136, R69, UR10, -R36 ;  /* 0x0000000a45887c23 */ /* 0x000fe20008010824 */
[----:B------:R-:W-:-:S05]  /*d630*/  FSEL R36, R6, RZ, P3 ;  /* 0x000000ff06247208 */ /* 0x000fca0001800000 */
[----:B------:R-:W-:Y:S01]  /*d640*/  MUFU.EX2 R49, R49 ;  /* 0x0000003100317308 */ /* 0x000fe20000000800 */
[----:B------:R-:W0:Y:S01]  /*d650*/  SHFL.BFLY PT, R138, R65, 0x1, 0x1f ;  /* 0x0c201f00418a7f89 */ /* 0x000e2200000e0000 */
[----:B------:R-:W-:-:S04]  /*d660*/  FADD.FTZ R36, -R36, R7 ;  /* 0x0000000724247221 */ /* 0x000fc80000010100 */
[----:B------:R-:W-:Y:S02]  /*d670*/  FMUL.FTZ R36, R36, UR10 ;  /* 0x0000000a24247c20 */ /* 0x000fe40008410000 */
[----:B------:R-:W-:Y:S08]  /*d680*/  MUFU.EX2 R82, R82 ;  /* 0x0000005200527308 */ /* 0x000ff00000000800 */
[----:B------:R-:W1:Y:S08]  /*d690*/  MUFU.EX2 R36, R36 ;  /* 0x0000002400247308 */ /* 0x000e700000000800 */
[----:B------:R-:W-:Y:S01]  /*d6a0*/  MUFU.EX2 R51, R51 ;  /* 0x0000003300337308 */ /* 0x000fe20000000800 */
[----:B0-----:R-:W-:Y:S01]  /*d6b0*/  FMNMX.FTZ R5, R65, R138, !PT ;  /* 0x0000008a41057209 */ /* 0x001fe20007810000 */
[----:B------:R-:W-:-:S03]  /*d6c0*/  IMAD.U32 R138, RZ, RZ, UR10 ;  /* 0x0000000aff8a7e24 */ /* 0x000fc6000f8e00ff */
[C---:B------:R-:W-:Y:S01]  /*d6d0*/  FSETP.NEU.FTZ.AND P2, PT, R5.reuse, -INF , PT ;  /* 0xff8000000500780b */ /* 0x040fe20003f5d000 */
[----:B------:R-:W-:-:S02]  /*d6e0*/  FFMA.FTZ R7, R5, R138, -8 ;  /* 0xc100000005077423 */ /* 0x000fc4000001008a */
[----:B------:R-:W-:Y:S01]  /*d6f0*/  MUFU.EX2 R84, R84 ;  /* 0x0000005400547308 */ /* 0x000fe20000000800 */
[----:B------:R-:W-:Y:S01]  /*d700*/  FSEL R65, R5, RZ, P2 ;  /* 0x000000ff05417208 */ /* 0x000fe20001000000 */
[----:B-1----:R-:W-:Y:S01]  /*d710*/  FFMA.FTZ R73, R36, R4, R37 ;  /* 0x0000000424497223 */ /* 0x002fe20000010025 */
        /* <DEDUP_REMOVED lines=33> */
[----:B0-----:R-:W-:-:S01]  /*d930*/  FFMA.FTZ R4, R65, R3, R138 ;  /* 0x0000000341047223 */ /* 0x001fc2000001008a */
[----:B------:R-:W-:Y:S01]  /*d940*/  FADD.FTZ R48, R20, R55 ;  /* 0x0000003714307221 */ /* 0x000fe20000010000 */
[----:B------:R-:W-:-:S03]  /*d950*/  FFMA.FTZ R55, R56, UR10, -R7 ;  /* 0x0000000a38377c23 */ /* 0x000fc60008010807 */
[----:B------:R-:W-:Y:S01]  /*d960*/  FADD.FTZ R75, R25, R48 ;  /* 0x00000030194b7221 */ /* 0x000fe20000010000 */
[----:B------:R-:W-:-:S01]  /*d970*/  FFMA.FTZ R48, R58, UR10, -R7 ;  /* 0x0000000a3a307c23 */ /* 0x000fc20008010807 */
        /* <DEDUP_REMOVED lines=16> */
[----:B------:R-:W-:Y:S01]  /*da80*/  MUFU.EX2 R8, R44 ;  /* 0x0000002c00087308 */ /* 0x000fe20000000800 */
[----:B0-----:R-:W-:-:S07]  /*da90*/  FADD.FTZ R3, R31, R4 ;  /* 0x000000041f037221 */ /* 0x001fce0000010000 */
[----:B------:R0:W-:Y:S01]  /*daa0*/  MUFU.EX2 R44, R52 ;  /* 0x00000034002c7308 */ /* 0x0001e20000000800 */
[----:B-1----:R-:W-:-:S07]  /*dab0*/  FADD.FTZ R4, R32, R3 ;  /* 0x0000000320047221 */ /* 0x002fce0000010000 */
[----:B------:R-:W1:Y:S01]  /*dac0*/  MUFU.EX2 R35, R35 ;  /* 0x0000002300237308 */ /* 0x000e620000000800 */
[----:B0-----:R-:W-:-:S04]  /*dad0*/  FADD.FTZ R52, R26, R75 ;  /* 0x0000004b1a347221 */ /* 0x001fc80000010000 */
[----:B------:R-:W-:-:S03]  /*dae0*/  FADD.FTZ R75, R29, R52 ;  /* 0x000000341d4b7221 */ /* 0x000fc60000010000 */
[----:B------:R-:W0:Y:S01]  /*daf0*/  MUFU.EX2 R38, R38 ;  /* 0x0000002600267308 */ /* 0x000e220000000800 */
[----:B------:R-:W-:-:S01]  /*db00*/  FADD.FTZ R52, R30, R75 ;  /* 0x0000004b1e347221 */ /* 0x000fc20000010000 */
[----:B------:R-:W-:-:S03]  /*db10*/  FFMA.FTZ R75, R60, UR10, -R7 ;  /* 0x0000000a3c4b7c23 */ /* 0x000fc60008010807 */
[----:B------:R-:W-:Y:S01]  /*db20*/  FADD.FTZ R79, R33, R52 ;  /* 0x00000034214f7221 */ /* 0x000fe20000010000 */
[----:B------:R-:W-:-:S02]  /*db30*/  FFMA.FTZ R52, R62, UR10, -R7 ;  /* 0x0000000a3e347c23 */ /* 0x000fc40008010807 */
[----:B------:R-:W2:Y:S01]  /*db40*/  MUFU.EX2 R41, R41 ;  /* 0x0000002900297308 */ /* 0x000ea20000000800 */
[----:B------:R-:W-:-:S01]  /*db50*/  FADD.FTZ R54, R34, R79 ;  /* 0x0000004f22367221 */ /* 0x000fc20000010000 */
[----:B-1----:R-:W-:-:S03]  /*db60*/  FADD.FTZ R3, R35, R4 ;  /* 0x0000000423037221 */ /* 0x002fc60000010000 */
[----:B------:R-:W-:-:S03]  /*db70*/  FADD.FTZ R79, R39, R54 ;  /* 0x00000036274f7221 */ /* 0x000fc60000010000 */
[----:B------:R-:W1:Y:S01]  /*db80*/  MUFU.EX2 R67, R67 ;  /* 0x0000004300437308 */ /* 0x000e620000000800 */
[----:B0-----:R-:W-:-:S01]  /*db90*/  FADD.FTZ R4, R38, R3 ;  /* 0x0000000326047221 */ /* 0x001fc20000010000 */
[----:B------:R-:W-:Y:S01]  /*dba0*/  FADD.FTZ R54, R40, R79 ;  /* 0x0000004f28367221 */ /* 0x000fe20000010000 */
[----:B------:R-:W-:-:S03]  /*dbb0*/  FFMA.FTZ R79, R64, UR10, -R7 ;  /* 0x0000000a404f7c23 */ /* 0x000fc60008010807 */
[----:B------:R-:W-:Y:S01]  /*dbc0*/  FADD.FTZ R81, R43, R54 ;  /* 0x000000362b517221 */ /* 0x000fe20000010000 */
[----:B------:R-:W-:-:S01]  /*dbd0*/  FFMA.FTZ R54, R68, UR10, -R7 ;  /* 0x0000000a44367c23 */ /* 0x000fc20008010807 */
[----:B------:R-:W0:Y:S01]  /*dbe0*/  MUFU.EX2 R42, R42 ;  /* 0x0000002a002a7308 */ /* 0x000e220000000800 */
[----:B--2---:R-:W-:-:S01]  /*dbf0*/  FADD.FTZ R3, R41, R4 ;  /* 0x0000000429037221 */ /* 0x004fc20000010000 */
[----:B------:R-:W-:-:S03]  /*dc00*/  FADD.FTZ R56, R70, R81 ;  /* 0x0000005146387221 */ /* 0x000fc60000010000 */
[----:B------:R-:W-:Y:S01]  /*dc10*/  FADD.FTZ R4, R8, R3 ;  /* 0x0000000308047221 */ /* 0x000fe20000010000 */
[----:B------:R-:W-:-:S02]  /*dc20*/  FADD.FTZ R81, R47, R56 ;  /* 0x000000382f517221 */ /* 0x000fc40000010000 */
[----:B------:R-:W2:Y:S01]  /*dc30*/  MUFU.EX2 R69, R69 ;  /* 0x0000004500457308 */ /* 0x000ea20000000800 */
[----:B-1----:R-:W-:-:S01]  /*dc40*/  FADD.FTZ R3, R67, R4 ;  /* 0x0000000443037221 */ /* 0x002fc20000010000 */
[----:B------:R-:W-:-:S04]  /*dc50*/  FADD.FTZ R56, R80, R81 ;  /* 0x0000005150387221 */ /* 0x000fc80000010000 */
[----:B------:R-:W-:Y:S01]  /*dc60*/  FADD.FTZ R81, R49, R56 ;  /* 0x0000003831517221 */ /* 0x000fe20000010000 */
[----:B------:R-:W-:-:S01]  /*dc70*/  FFMA.FTZ R56, R71, UR10, -R7 ;  /* 0x0000000a47387c23 */ /* 0x000fc20008010807 */
[----:B------:R-:W1:Y:S01]  /*dc80*/  MUFU.EX2 R73, R73 ;  /* 0x0000004900497308 */ /* 0x000e620000000800 */
[----:B0-----:R-:W-:-:S01]  /*dc90*/  FADD.FTZ R4, R42, R3 ;  /* 0x000000032a047221 */ /* 0x001fc20000010000 */
[----:B------:R-:W-:-:S04]  /*dca0*/  FADD.FTZ R58, R82, R81 ;  /* 0x00000051523a7221 */ /* 0x000fc80000010000 */
[----:B------:R-:W-:Y:S02]  /*dcb0*/  FADD.FTZ R71, R51, R58 ;  /* 0x0000003a33477221 */ /* 0x000fe40000010000 */
[----:B------:R-:W0:Y:S01]  /*dcc0*/  MUFU.EX2 R46, R46 ;  /* 0x0000002e002e7308 */ /* 0x000e220000000800 */
[----:B--2---:R-:W-:-:S01]  /*dcd0*/  FADD.FTZ R3, R69, R4 ;  /* 0x0000000445037221 */ /* 0x004fc20000010000 */
[----:B------:R-:W-:Y:S01]  /*dce0*/  FADD.FTZ R58, R84, R71 ;  /* 0x00000047543a7221 */ /* 0x000fe20000010000 */
[----:B------:R-:W-:-:S02]  /*dcf0*/  FFMA.FTZ R71, R72, UR10, -R7 ;  /* 0x0000000a48477c23 */ /* 0x000fc40008010807 */
[----:B------:R-:W-:-:S03]  /*dd00*/  FADD.FTZ R4, R44, R3 ;  /* 0x000000032c047221 */ /* 0x000fc60000010000 */
[----:B------:R-:W2:Y:S01]  /*dd10*/  MUFU.EX2 R55, R55 ;  /* 0x0000003700377308 */ /* 0x000ea20000000800 */
[----:B-1----:R-:W-:-:S07]  /*dd20*/  FADD.FTZ R3, R73, R4 ;  /* 0x0000000449037221 */ /* 0x002fce0000010000 */
[----:B------:R-:W1:Y:S01]  /*dd30*/  MUFU.EX2 R53, R53 ;  /* 0x0000003500357308 */ /* 0x000e620000000800 */
[----:B0-----:R-:W-:-:S07]  /*dd40*/  FADD.FTZ R4, R46, R3 ;  /* 0x000000032e047221 */ /* 0x001fce0000010000 */
[----:B------:R-:W0:Y:S01]  /*dd50*/  MUFU.EX2 R48, R48 ;  /* 0x0000003000307308 */ /* 0x000e220000000800 */
[----:B--2---:R-:W-:-:S07]  /*dd60*/  FADD.FTZ R3, R55, R4 ;  /* 0x0000000437037221 */ /* 0x004fce0000010000 */
[----:B------:R-:W2:Y:S01]  /*dd70*/  MUFU.EX2 R86, R86 ;  /* 0x0000005600567308 */ /* 0x000ea20000000800 */
[----:B-1----:R-:W-:-:S01]  /*dd80*/  FADD.FTZ R81, R53, R58 ;  /* 0x0000003a35517221 */ /* 0x002fc20000010000 */
[--C-:B------:R-:W-:Y:S01]  /*dd90*/  FFMA.FTZ R58, R74, UR10, -R7.reuse ;  /* 0x0000000a4a3a7c23 */ /* 0x100fe20008010807 */
[----:B------:R-:W-:-:S05]  /*dda0*/  FFMA.FTZ R7, R77, UR10, -R7 ;  /* 0x0000000a4d077c23 */ /* 0x000fca0008010807 */
        /* <DEDUP_REMOVED lines=38> */
.L_x_742:
        /* <DEDUP_REMOVED lines=45> */
[----:B------:R-:W-:Y:S01]  /*e2e0*/  F2FP.SATFINITE.E4M3.F32.PACK_AB_MERGE_C R151, R21, R14, R24 ;  /* 0x0000000e1597723e */ /* 0x000fe20004807018 */
[-C--:B------:R-:W-:Y:S01]  /*e2f0*/  FMUL.FTZ R124, R124, R36.reuse ;  /* 0x000000247c7c7220 */ /* 0x080fe20000410000 */
        /* <DEDUP_REMOVED lines=43> */
.L_x_725:
[----:B------:R-:W-:Y:S06]  /*e5b0*/  BAR.ARV 0x8, 0x200 ;  /* 0x0208000000007b1d */ /* 0x000fec0000002000 */
[----:B------:R-:W-:Y:S05]  /*e5c0*/  @!P0 BRA `(.L_x_744) ;  /* 0x0000000000048947 */ /* 0x000fea0003800000 */
[----:B------:R-:W-:Y:S01]  /*e5d0*/  BPT.TRAP 0x1 ;  /* 0x000000040000795c */ /* 0x000fe20000300000 */
.L_x_744:
[----:B------:R-:W-:Y:S01]  /*e5e0*/  ULEA UR11, UR37, UR45, 0x3 ;  /* 0x0000002d250b7291 */ /* 0x000fe2000f8e183f */
[----:B------:R-:W-:-:S05]  /*e5f0*/  IMAD.U32 R0, RZ, RZ, UR36 ;  /* 0x00000024ff007e24 */ /* 0x000fca000f8e00ff */
[----:B------:R-:W-:-:S04]  /*e600*/  SHF.L.U32 R0, R0, 0x1f, RZ ;  /* 0x0000001f00007819 */ /* 0x000fc800000006ff */
[----:B------:R0:W1:Y:S01]  /*e610*/  SYNCS.PHASECHK.TRANS64.TRYWAIT P1, [UR11+0x19c50], R0 ;  /* 0x019c5000ff0075a7 */ /* 0x000062000802014b */
[----:B------:R-:W-:Y:S05]  /*e620*/  @!P0 BRA `(.L_x_745) ;  /* 0x0000000000048947 */ /* 0x000fea0003800000 */
[----:B------:R-:W-:Y:S01]  /*e630*/  BPT.TRAP 0x1 ;  /* 0x000000040000795c */ /* 0x000fe20000300000 */
.L_x_745:
[----:B-1----:R-:W-:Y:S05]  /*e640*/  @P1 BRA `(.L_x_746) ;  /* 0x0000000000081947 */ /* 0x002fea0003800000 */
[----:B------:R-:W1:Y:S02]  /*e650*/  SYNCS.PHASECHK.TRANS64.TRYWAIT P1, [UR11+0x19c50], R0 ;  /* 0x019c5000ff0075a7 */ /* 0x000e64000802014b */
[----:B-1----:R-:W-:Y:S05]  /*e660*/  @!P1 BRA `(.L_x_747) ;  /* 0x00000068005c9947 */ /* 0x002fea0003800000 */
.L_x_746:
[----:B------:R-:W-:Y:S01]  /*e670*/  UIADD3 UR45, UR45, 0x3000, URZ ;  /* 0x000030002d2d7890 */ /* 0x000fe2000fffe03f */
[----:B------:R-:W-:Y:S01]  /*e680*/  WARPGROUP.ARRIVE ;  /* 0x00000000000079c5 */ /* 0x000fe20000000000 */
[----:B------:R-:W-:Y:S01]  /*e690*/  UMOV UR15, 0x40000040 ;  /* 0x40000040000f7882 */ /* 0x000fe20000000000 */
[----:B------:R-:W-:Y:S01]  /*e6a0*/  ULDC.64 UR4, c[0x0][0x9a0] ;  /* 0x0002680000047ab9 */ /* 0x000fe20000000a00 */
[----:B------:R-:W-:Y:S01]  /*e6b0*/  USHF.R.U32.HI UR45, URZ, 0x4, UR45 ;  /* 0x000000043f2d7899 */ /* 0x000fe2000801162d */
[----:B-1----:R-:W-:Y:S01]  /*e6c0*/  IMAD.MOV.U32 R7, RZ, RZ, 0x3f800000 ;  /* 0x3f800000ff077424 */ /* 0x002fe200078e00ff */
[----:B------:R-:W-:Y:S02]  /*e6d0*/  UISETP.NE.U32.AND UP0, UPT, UR4, URZ, UPT ;  /* 0x0000003f0400728c */ /* 0x000fe4000bf05070 */
[----:B------:R-:W-:Y:S02]  /*e6e0*/  ULOP3.LUT UR45, UR45, 0x3fff, URZ, 0xc0, !UPT ;  /* 0x00003fff2d2d7892 */ /* 0x000fe4000f8ec03f */
[----:B------:R-:W-:-:S02]  /*e6f0*/  UISETP.NE.AND.EX UP0, UPT, UR5, URZ, UPT, UP0 ;  /* 0x0000003f0500728c */ /* 0x000fc4000bf05300 */
[----:B------:R-:W-:-:S04]  /*e700*/  ULOP3.LUT UR14, UR45, 0x10000, URZ, 0xfc, !UPT ;  /* 0x000100002d0e7892 */ /* 0x000fc8000f8efc3f */
[----:B------:R-:W-:Y:S01]  /*e710*/  UIMAD UR14, UR37, 0x300, UR14 ;  /* 0x00000300250e78a4 */ /* 0x000fe2000f8e020e */
[----:B------:R-:W-:-:S04]  /*e720*/  PLOP3.LUT P1, PT, PT, PT, UP0, 0x80, 0x0 ;  /* 0x000000000000781c */ /* 0x000fc80003f2f008 */
[----:B------:R-:W-:Y:S01]  /*e730*/  @UP0 USHF.R.S32.HI UR8, URZ, 0x1f, UR39 ;  /* 0x0000001f3f080899 */ /* 0x000fe20008011427 */
[----:B------:R-:W-:Y:S01]  /*e740*/  @UP0 ULDC.64 UR12, c[0x0][0x9c8] ;  /* 0x00027200000c0ab9 */ /* 0x000fe20000000a00 */
[----:B------:R-:W-:Y:S02]  /*e750*/  @UP0 USHF.R.S32.HI UR9, URZ, 0x1f, UR41 ;  /* 0x0000001f3f090899 */ /* 0x000fe40008011429 */
[----:B------:R-:W-:Y:S01]  /*e760*/  QGMMA.64x96x32.F32.E4M3.E4M3 R88, R148, gdesc[UR12], R88, gsb0 ;  /* 0x0160000c94587df3 */ /* 0x000fe20008000858 */
[----:B------:R-:W-:Y:S02]  /*e770*/  @UP0 UIMAD UR8, UR8, UR12, URZ ;  /* 0x0000000c080802a4 */ /* 0x000fe4000f8e023f */
[----:B------:R-:W-:Y:S02]  /*e780*/  @UP0 UIMAD.WIDE.U32 UR6, UR39, UR12, URZ ;  /* 0x0000000c270602a5 */ /* 0x000fe4000f8e003f */
[----:B------:R-:W-:-:S03]  /*e790*/  @UP0 UIMAD UR8, UR39, UR13, UR8 ;  /* 0x0000000d270802a4 */ /* 0x000fc6000f8e0208 */
[----:B------:R-:W-:Y:S01]  /*e7a0*/  @UP0 ULDC.64 UR12, c[0x0][0x9d0] ;  /* 0x00027400000c0ab9 */ /* 0x000fe20000000a00 */
[----:B------:R-:W-:Y:S02]  /*e7b0*/  @UP0 UIADD3 UR7, UR7, UR8, URZ ;  /* 0x0000000807070290 */ /* 0x000fe4000fffe03f */
[----:B------:R-:W-:Y:S02]  /*e7c0*/  @UP0 UIMAD UR9, UR9, UR12, URZ ;  /* 0x0000000c090902a4 */ /* 0x000fe4000f8e023f */
[----:B------:R-:W-:Y:S02]  /*e7d0*/  @UP0 UIMAD.WIDE.U32 UR6, UR41, UR12, UR6 ;  /* 0x0000000c290602a5 */ /* 0x000fe4000f8e0006 */
[----:B------:R-:W-:Y:S02]  /*e7e0*/  @UP0 UIMAD UR9, UR41, UR13, UR9 ;  /* 0x0000000d290902a4 */ /* 0x000fe4000f8e0209 */
[----:B------:R-:W-:Y:S02]  /*e7f0*/  @UP0 ULEA UR4, UP1, UR6, UR4, 0x2 ;  /* 0x0000000406040291 */ /* 0x000fe4000f82103f */
[----:B------:R-:W-:-:S04]  /*e800*/  @UP0 UIADD3 UR7, UR7, UR9, URZ ;  /* 0x0000000907070290 */ /* 0x000fc8000fffe03f */
[----:B------:R-:W-:Y:S01]  /*e810*/  @UP0 ULEA.HI.X UR5, UR6, UR5, UR7, 0x2, UP1 ;  /* 0x0000000506050291 */ /* 0x000fe200088f1407 */
[----:B------:R-:W-:-:S05]  /*e820*/  IMAD.U32 R8, RZ, RZ, UR4 ;  /* 0x00000004ff087e24 */ /* 0x000fca000f8e00ff */
[----:B------:R-:W-:-:S05]  /*e830*/  IMAD.U32 R9, RZ, RZ, UR5 ;  /* 0x00000005ff097e24 */ /* 0x000fca000f8e00ff */
[----:B------:R1:W2:Y:S01]  /*e840*/  @P1 LDG.E R7, desc[UR46][R8.64] ;  /* 0x0000002e08071981 */ /* 0x0002a2000c1e1900 */
[----:B------:R-:W-:Y:S01]  /*e850*/  UIADD3 UR4, UR14, 0x2, URZ ;  /* 0x000000020e047890 */ /* 0x000fe2000fffe03f */
[----:B------:R-:W-:-:S06]  /*e860*/  UMOV UR7, 0x40000040 ;  /* 0x4000004000077882 */ /* 0x000fcc0000000000 */
[----:B------:R-:W-:Y:S01]  /*e870*/  UMOV UR6, UR4 ;  /* 0x0000000400067c82 */ /* 0x000fe20008000000 */
[----:B------:R-:W-:Y:S02]  /*e880*/  WARPGROUP.DEPBAR.LE gsb0, 0x0 ;  /* 0x00008000000079c5 */ /* 0x000fe40000010000 */
[----:B------:R-:W-:-:S06]  /*e890*/  WARPGROUP.ARRIVE ;  /* 0x00000000000079c5 */ /* 0x000fcc0000000000 */
[----:B------:R-:W-:Y:S01]  /*e8a0*/  QGMMA.64x96x32.F32.E4M3.E4M3 R88, R144, gdesc[UR4], R88, gsb0 ;  /* 0x0160000490587df3 */ /* 0x000fe20008000858 */
[----:B------:R-:W-:Y:S01]  /*e8b0*/  UIADD3 UR4, UR14, 0x4, URZ ;  /* 0x000000040e047890 */ /* 0x000fe2000fffe03f */
[----:B------:R-:W-:-:S06]  /*e8c0*/  UMOV UR7, 0x40000040 ;  /* 0x4000004000077882 */ /* 0x000fcc0000000000 */
[----:B------:R-:W-:Y:S01]  /*e8d0*/  UMOV UR6, UR4 ;  /* 0x0000000400067c82 */ /* 0x000fe20008000000 */
[----:B------:R-:W3:Y:S01]  /*e8e0*/  SHFL.BFLY PT, R11, R4, 0x2, 0x1f ;  /* 0x0c401f00040b7f89 */ /* 0x000ee200000e0000 */
[----:B------:R-:W-:-:S03]  /*e8f0*/  UIADD3 UR14, UR14, 0x6, URZ ;  /* 0x000000060e0e7890 */ /* 0x000fc6000fffe03f */
[----:B------:R-:W4:Y:S01]  /*e900*/  SHFL.BFLY PT, R2, R3, 0x2, 0x1f ;  /* 0x0c401f0003027f89 */ /* 0x000f2200000e0000 */
[----:B------:R-:W-:Y:S01]  /*e910*/  UMOV UR15, 0x40000040 ;  /* 0x40000040000f7882 */ /* 0x000fe20000000000 */
[----:B------:R-:W-:Y:S02]  /*e920*/  WARPGROUP.DEPBAR.LE gsb0, 0x0 ;  /* 0x00008000000079c5 */ /* 0x000fe40000010000 */
[----:B------:R-:W-:-:S06]  /*e930*/  WARPGROUP.ARRIVE ;  /* 0x00000000000079c5 */ /* 0x000fcc0000000000 */
[----:B------:R-:W-:Y:S01]  /*e940*/  QGMMA.64x96x32.F32.E4M3.E4M3 R88, R140, gdesc[UR4], R88, gsb0 ;  /* 0x016000048c587df3 */ /* 0x000fe20008000858 */
[----:B---3--:R-:W-:-:S01]  /*e950*/  FADD.FTZ R11, R11, R4 ;  /* 0x000000040b0b7221 */ /* 0x008fc20000010000 */
[----:B----4-:R-:W-:-:S04]  /*e960*/  FADD.FTZ R2, R2, R3 ;  /* 0x0000000302027221 */ /* 0x010fc80000010000 */
[----:B0-----:R-:W0:Y:S04]  /*e970*/  SHFL.BFLY PT, R0, R11, 0x1, 0x1f ;  /* 0x0c201f000b007f89 */ /* 0x001e2800000e0000 */
[----:B-1----:R-:W1:Y:S01]  /*e980*/  SHFL.BFLY PT, R9, R2, 0x1, 0x1f ;  /* 0x0c201f0002097f89 */ /* 0x002e6200000e0000 */
[----:B------:R-:W-:Y:S02]  /*e990*/  IMAD.MOV.U32 R4, RZ, RZ, RZ ;  /* 0x000000ffff047224 */ /* 0x000fe400078e00ff */
[----:B0-----:R-:W-:Y:S01]  /*e9a0*/  FADD.FTZ R12, R11, R0 ;  /* 0x000000000b0c7221 */ /* 0x001fe20000010000 */
[----:B-1----:R-:W-:-:S04]  /*e9b0*/  FADD.FTZ R13, R2, R9 ;  /* 0x00000009020d7221 */ /* 0x002fc80000010000 */
[C---:B------:R-:W-:Y:S01]  /*e9c0*/  FSETP.NE.FTZ.AND P1, PT, R12.reuse, RZ, PT ;  /* 0x000000ff0c00720b */ /* 0x040fe20003f35000 */
[----:B------:R-:W-:Y:S01]  /*e9d0*/  FMUL.FTZ R8, R12, 0.00390625 ;  /* 0x3b8000000c087820 */ /* 0x000fe20000410000 */
[----:B------:R-:W-:-:S04]  /*e9e0*/  FMUL.FTZ R9, R13, 0.00390625 ;  /* 0x3b8000000d097820 */ /* 0x000fc80000410000 */
[----:B------:R-:W-:Y:S02]  /*e9f0*/  FSETP.NE.FTZ.AND P2, PT, R8, RZ, PT ;  /* 0x000000ff0800720b */ /* 0x000fe40003f55000 */
[----:B------:R-:W-:-:S05]  /*ea00*/  FSETP.NE.FTZ.AND P3, PT, R9, RZ, PT ;  /* 0x000000ff0900720b */ /* 0x000fca0003f75000 */
[----:B------:R-:W-:Y:S01]  /*ea10*/  @P1 MUFU.RCP R4, R12 ;  /* 0x0000000c00041308 */ /* 0x000fe20000001000 */
[----:B------:R-:W-:Y:S02]  /*ea20*/  WARPGROUP.DEPBAR.LE gsb0, 0x0 ;  /* 0x00008000000079c5 */ /* 0x000fe40000010000 */
[----:B------:R-:W-:-:S06]  /*ea30*/  WARPGROUP.ARRIVE ;  /* 0x00000000000079c5 */ /* 0x000fcc0000000000 */
[----:B------:R-:W-:Y:S01]  /*ea40*/  QGMMA.64x96x32.F32.E4M3.E4M3 R88, R136, gdesc[UR12], R88, gsb0 ;  /* 0x0160000c88587df3 */ /* 0x000fe20008000858 */
[----:B------:R-:W-:Y:S01]  /*ea50*/  FSETP.NE.FTZ.AND P1, PT, R13, RZ, PT ;  /* 0x000000ff0d00720b */ /* 0x000fe20003f35000 */
[----:B------:R-:W-:Y:S01]  /*ea60*/  IMAD.MOV.U32 R10, RZ, RZ, RZ ;  /* 0x000000ffff0a7224 */ /* 0x000fe200078e00ff */
[----:B------:R-:W0:Y:S08]  /*ea70*/  @P2 MUFU.LG2 R8, R8 ;  /* 0x0000000800082308 */ /* 0x000e300000000c00 */
[----:B------:R-:W1:Y:S08]  /*ea80*/  @P3 MUFU.LG2 R9, R9 ;  /* 0x0000000900093308 */ /* 0x000e700000000c00 */
[----:B------:R-:W3:Y:S01]  /*ea90*/  @P1 MUFU.RCP R10, R13 ;  /* 0x0000000d000a1308 */ /* 0x000ee20000001000 */
        /* <DEDUP_REMOVED lines=10> */
[-C--:B--2---:R-:W-:Y:S01]  /*eb40*/  FMUL.FTZ R4, R4, R7.reuse ;  /* 0x0000000704047220 */ /* 0x084fe20000410000 */
[----:B---3--:R-:W-:Y:S01]  /*eb50*/  FMUL.FTZ R3, R10, R7 ;  /* 0x000000070a037220 */ /* 0x008fe20000410000 */
[----:B------:R-:W-:-:S02]  /*eb60*/  WARPGROUP.DEPBAR.LE gsb0, 0x0 ;  /* 0x00008000000079c5 */ /* 0x000fc40000010000 */
[----:B------:R-:W-:Y:S05]  /*eb70*/  @!P0 BRA `(.L_x_748) ;  /* 0x0000000000048947 */ /* 0x000fea0003800000 */
[----:B------:R-:W-:Y:S01]  /*eb80*/  BPT.TRAP 0x1 ;  /* 0x000000040000795c */ /* 0x000fe20000300000 */
.L_x_748:
[----:B------:R-:W-:Y:S01]  /*eb90*/  UIADD3 UR4, UR11, 0x19c60, URZ ;  /* 0x00019c600b047890 */ /* 0x000fe2000fffe03f */
[-C--:B------:R-:W-:Y:S01]  /*eba0*/  FMUL.FTZ R35, R88, R4.reuse ;  /* 0x0000000458237220 */ /* 0x080fe20000410000 */
[----:B------:R-:W-:Y:S01]  /*ebb0*/  UIADD3 UR37, UR37, 0x1, URZ ;  /* 0x0000000125257890 */ /* 0x000fe2000fffe03f */
[-C--:B------:R-:W-:Y:S01]  /*ebc0*/  FMUL.FTZ R34, R89, R4.reuse ;  /* 0x0000000459227220 */ /* 0x080fe20000410000 */
[----:B------:R-:W-:Y:S01]  /*ebd0*/  UPRMT UR4, UR44, 0x654, UR4 ;  /* 0x000006542c047896 */ /* 0x000fe20008000004 */
[-C--:B------:R-:W-:Y:S01]  /*ebe0*/  FMUL.FTZ R92, R92, R4.reuse ;  /* 0x000000045c5c7220 */ /* 0x080fe20000410000 */
[----:B------:R-:W-:Y:S01]  /*ebf0*/  UISETP.NE.AND UP0, UPT, UR37, 0x2, UPT ;  /* 0x000000022500788c */ /* 0x000fe2000bf05270 */
[-C--:B------:R-:W-:Y:S01]  /*ec00*/  FMUL.FTZ R93, R93, R4.reuse ;  /* 0x000000045d5d7220 */ /* 0x080fe20000410000 */
[-C--:B------:R-:W-:Y:S01]  /*ec10*/  FMUL.FTZ R31, R96, R4.reuse ;  /* 0x00000004601f7220 */ /* 0x080fe20000410000 */
[-C--:B------:R-:W-:Y:S01]  /*ec20*/  FMUL.FTZ R30, R97, R4.reuse ;  /* 0x00000004611e7220 */ /* 0x080fe20000410000 */
[-C--:B------:R-:W-:Y:S01]  /*ec30*/  FMUL.FTZ R100, R100, R4.reuse ;  /* 0x0000000464647220 */ /* 0x080fe20000410000 */
[-C--:B------:R-:W-:Y:S01]  /*ec40*/  FMUL.FTZ R101, R101, R4.reuse ;  /* 0x0000000465657220 */ /* 0x080fe20000410000 */
[-C--:B------:R-:W-:Y:S01]  /*ec50*/  FMUL.FTZ R27, R104, R4.reuse ;  /* 0x00000004681b7220 */ /* 0x080fe20000410000 */
[----:B------:R-:W-:Y:S01]  /*ec60*/  SYNCS.ARRIVE.TRANS64.RED.A1T0 RZ, [UR4], RZ ;  /* 0x000000ffffff79a7 */ /* 0x000fe20008100404 */
        /* <DEDUP_REMOVED lines=43> */
[----:B------:R-:W-:-:S12]  /*ef20*/  ULOP3.LUT UR36, UR36, UR4, URZ, 0x3c, !UPT ;  /* 0x0000000424247292 */ /* 0x000fd8000f8e3c3f */
.L_x_674:
[----:B------:R-:W0:Y:S01]  /*ef30*/  S2R R4, SR_CgaCtaId ;  /* 0x0000000000047919 */ /* 0x000e220000008800 */
[----:B------:R-:W-:Y:S01]  /*ef40*/  MOV R3, 0x400 ;  /* 0x0000040000037802 */ /* 0x000fe20000000f00 */
[----:B------:R-:W-:Y:S01]  /*ef50*/  BSSY B0, `(.L_x_749) ;  /* 0x00001c7000007945 */ /* 0x000fe20003800000 */
[----:B------:R-:W-:Y:S02]  /*ef60*/  BAR.SYNC.DEFER_BLOCKING 0x5, 0x200 ;  /* 0x0148000000007b1d */ /* 0x000fe40000010000 */
[----:B0-----:R-:W-:-:S05]  /*ef70*/  LEA R3, R4, R3, 0x18 ;  /* 0x0000000304037211 */ /* 0x001fca00078ec0ff */
[----:B------:R-:W0:Y:S02]  /*ef80*/  LDS R4, [R3+0x19cd0] ;  /* 0x019cd00003047984 */ /* 0x000e240000000800 */
[----:B0-----:R-:W-:Y:S01]  /*ef90*/  R2UR UR4, R4 ;  /* 0x00000000040472ca */ /* 0x001fe200000e0000 */
[----:B------:R-:W-:Y:S06]  /*efa0*/  BAR.ARV 0x4, 0x200 ;  /* 0x0108000000007b1d */ /* 0x000fec0000002000 */
[----:B------:R-:W-:Y:S08]  /*efb0*/  @P0 BRA `(.L_x_750) ;  /* 0x0000001400040947 */ /* 0x000ff00003800000 */
[----:B------:R-:W0:Y:S01]  /*efc0*/  S2R R36, SR_TID.X ;  /* 0x0000000000247919 */ /* 0x000e220000002100 */
[----:B------:R-:W-:Y:S01]  /*efd0*/  ULDC.64 UR6, c[0x4][0x38] ;  /* 0x01000e0000067ab9 */ /* 0x000fe20000000a00 */
[----:B------:R-:W1:Y:S01]  /*efe0*/  LDC R48, c[0x0][0xbe8] ;  /* 0x0002fa00ff307b82 */ /* 0x000e620000000800 */
[----:B------:R-:W2:Y:S01]  /*eff0*/  S2R R38, SR_SWINHI ;  /* 0x0000000000267919 */ /* 0x000ea20000002f00 */
[----:B------:R-:W-:Y:S02]  /*f000*/  F2FP.BF16.F32.PACK_AB R132, R132, R9 ;  /* 0x000000098484723e */ /* 0x000fe400000010ff */
[----:B------:R-:W-:Y:S02]  /*f010*/  F2FP.BF16.F32.PACK_AB R133, R133, R8 ;  /* 0x000000088585723e */ /* 0x000fe400000010ff */
[----:B------:R-:W-:Y:S02]  /*f020*/  F2FP.BF16.F32.PACK_AB R31, R100, R31 ;  /* 0x0000001f641f723e */ /* 0x000fe400000010ff */
[----:B------:R-:W-:-:S02]  /*f030*/  F2FP.BF16.F32.PACK_AB R30, R101, R30 ;  /* 0x0000001e651e723e */ /* 0x000fc400000010ff */
[----:B------:R-:W-:Y:S02]  /*f040*/  F2FP.BF16.F32.PACK_AB R33, R94, R33 ;  /* 0x000000215e21723e */ /* 0x000fe400000010ff */
[----:B------:R-:W-:Y:S02]  /*f050*/  F2FP.BF16.F32.PACK_AB R32, R95, R32 ;  /* 0x000000205f20723e */ /* 0x000fe400000010ff */
[----:B------:R-:W-:Y:S02]  /*f060*/  F2FP.BF16.F32.PACK_AB R29, R102, R29 ;  /* 0x0000001d661d723e */ /* 0x000fe400000010ff */
[----:B------:R-:W-:Y:S02]  /*f070*/  F2FP.BF16.F32.PACK_AB R28, R103, R28 ;  /* 0x0000001c671c723e */ /* 0x000fe400000010ff */
[----:B------:R-:W-:Y:S02]  /*f080*/  F2FP.BF16.F32.PACK_AB R21, R116, R21 ;  /* 0x000000157415723e */ /* 0x000fe400000010ff */
[----:B------:R-:W-:-:S02]  /*f090*/  F2FP.BF16.F32.PACK_AB R20, R117, R20 ;  /* 0x000000147514723e */ /* 0x000fc400000010ff */
[----:B------:R-:W-:Y:S02]  /*f0a0*/  F2FP.BF16.F32.PACK_AB R27, R108, R27 ;  /* 0x0000001b6c1b723e */ /* 0x000fe400000010ff */
[----:B------:R-:W-:Y:S02]  /*f0b0*/  F2FP.BF16.F32.PACK_AB R25, R110, R25 ;  /* 0x000000196e19723e */ /* 0x000fe400000010ff */
[----:B------:R-:W-:Y:S02]  /*f0c0*/  F2FP.BF16.F32.PACK_AB R26, R109, R26 ;  /* 0x0000001a6d1a723e */ /* 0x000fe400000010ff */
[----:B------:R-:W-:Y:S01]  /*f0d0*/  F2FP.BF16.F32.PACK_AB R24, R111, R24 ;  /* 0x000000186f18723e */ /* 0x000fe200000010ff */
[----:B0-----:R-:W-:Y:S01]  /*f0e0*/  IMAD.SHL.U32 R4, R36, 0x4, RZ ;  /* 0x0000000424047824 */ /* 0x001fe200078e00ff */
[----:B------:R-:W-:Y:S02]  /*f0f0*/  F2FP.BF16.F32.PACK_AB R15, R118, R15 ;  /* 0x0000000f760f723e */ /* 0x000fe400000010ff */
[----:B------:R-:W-:-:S02]  /*f100*/  F2FP.BF16.F32.PACK_AB R14, R119, R14 ;  /* 0x0000000e770e723e */ /* 0x000fc400000010ff */
[----:B------:R-:W-:Y:S02]  /*f110*/  F2FP.BF16.F32.PACK_AB R13, R124, R13 ;  /* 0x0000000d7c0d723e */ /* 0x000fe400000010ff */
[----:B------:R-:W-:Y:S02]  /*f120*/  F2FP.BF16.F32.PACK_AB R11, R126, R11 ;  /* 0x0000000b7e0b723e */ /* 0x000fe400000010ff */
[----:B------:R-:W-:Y:S02]  /*f130*/  F2FP.BF16.F32.PACK_AB R12, R125, R12 ;  /* 0x0000000c7d0c723e */ /* 0x000fe400000010ff */
[----:B------:R-:W-:Y:S01]  /*f140*/  F2FP.BF16.F32.PACK_AB R10, R127, R10 ;  /* 0x0000000a7f0a723e */ /* 0x000fe200000010ff */
[----:B------:R-:W-:Y:S01]  /*f150*/  USHF.R.S32.HI UR12, URZ, 0x1f, UR41 ;  /* 0x0000001f3f0c7899 */ /* 0x000fe20008011429 */
[----:B------:R-:W-:Y:S01]  /*f160*/  LOP3.LUT R4, R4, 0xc, RZ, 0xc0, !PT ;  /* 0x0000000c04047812 */ /* 0x000fe200078ec0ff */
[----:B------:R-:W-:Y:S01]  /*f170*/  ULDC.64 UR8, c[0x0][0xb90] ;  /* 0x0002e40000087ab9 */ /* 0x000fe20000000a00 */
[----:B------:R-:W-:-:S02]  /*f180*/  F2FP.BF16.F32.PACK_AB R7, R134, R7 ;  /* 0x000000078607723e */ /* 0x000fc400000010ff */
[----:B------:R-:W-:Y:S02]  /*f190*/  F2FP.BF16.F32.PACK_AB R6, R135, R6 ;  /* 0x000000068706723e */ /* 0x000fe400000010ff */
[----:B------:R-:W-:Y:S02]  /*f1a0*/  F2FP.BF16.F32.PACK_AB R35, R92, R35 ;  /* 0x000000235c23723e */ /* 0x000fe400000010ff */
[----:B------:R-:W-:Y:S01]  /*f1b0*/  F2FP.BF16.F32.PACK_AB R34, R93, R34 ;  /* 0x000000225d22723e */ /* 0x000fe200000010ff */
[----:B------:R-:W-:Y:S01]  /*f1c0*/  USHF.R.S32.HI UR13, URZ, 0x1f, UR39 ;  /* 0x0000001f3f0d7899 */ /* 0x000fe20008011427 */
[----:B------:R-:W-:Y:S01]  /*f1d0*/  BAR.SYNC.DEFER_BLOCKING 0x1, 0x180 ;  /* 0x0046000000007b1d */ /* 0x000fe20000010000 */
[----:B------:R-:W-:-:S05]  /*f1e0*/  IADD3 R4, P0, R4, UR6, RZ ;  /* 0x0000000604047c10 */ /* 0x000fca000ff1e0ff */
[----:B------:R-:W-:Y:S01]  /*f1f0*/  IMAD.X R5, RZ, RZ, UR7, P0 ;  /* 0x00000007ff057e24 */ /* 0x000fe200080e06ff */
[----:B------:R-:W-:-:S04]  /*f200*/  ULDC.64 UR10, c[0x0][0xb98] ;  /* 0x0002e600000a7ab9 */ /* 0x000fc80000000a00 */
[----:B------:R0:W3:Y:S01]  /*f210*/  LDG.E.CONSTANT R4, desc[UR46][R4.64] ;  /* 0x0000002e04047981 */ /* 0x0000e2000c1e9900 */
[----:B------:R-:W-:Y:S02]  /*f220*/  MOV R8, R3 ;  /* 0x0000000300087202 */ /* 0x000fe40000000f00 */
[----:B--2---:R-:W-:Y:S01]  /*f230*/  MOV R9, R38 ;  /* 0x0000002600097202 */ /* 0x004fe20000000f00 */
[----:B------:R-:W-:Y:S02]  /*f240*/  UIMAD UR5, UR12, UR8, URZ ;  /* 0x000000080c0572a4 */ /* 0x000fe4000f8e023f */
[----:B------:R-:W-:Y:S02]  /*f250*/  UIMAD.WIDE.U32 UR6, UR41, UR8, URZ ;  /* 0x00000008290672a5 */ /* 0x000fe4000f8e003f */
[----:B------:R-:W-:Y:S02]  /*f260*/  UIMAD UR5, UR41, UR9, UR5 ;  /* 0x00000009290572a4 */ /* 0x000fe4000f8e0205 */
[----:B------:R-:W-:Y:S01]  /*f270*/  UIMAD UR8, UR13, UR10, URZ ;  /* 0x0000000a0d0872a4 */ /* 0x000fe2000f8e023f */
[----:B0-----:R-:W-:Y:S01]  /*f280*/  LOP3.LUT P0, R5, R36, 0x3, RZ, 0xc0, !PT ;  /* 0x0000000324057812 */ /* 0x001fe2000780c0ff */
[----:B------:R-:W-:-:S02]  /*f290*/  UIADD3 UR7, UR7, UR5, URZ ;  /* 0x0000000507077290 */ /* 0x000fc4000fffe03f */
[----:B------:R-:W-:Y:S01]  /*f2a0*/  UIMAD UR8, UR39, UR11, UR8 ;  /* 0x0000000b270872a4 */ /* 0x000fe2000f8e0208 */
[----:B------:R-:W-:Y:S01]  /*f2b0*/  ISETP.EQ.OR P0, PT, R5, 0x3, !P0 ;  /* 0x000000030500780c */ /* 0x000fe20004702670 */
[----:B------:R-:W-:Y:S01]  /*f2c0*/  UIMAD.WIDE.U32 UR6, UR39, UR10, UR6 ;  /* 0x0000000a270672a5 */ /* 0x000fe2000f8e0006 */
[----:B------:R-:W-:Y:S02]  /*f2d0*/  ULDC UR5, c[0x0][0xa88] ;  /* 0x0002a20000057ab9 */ /* 0x000fe40000000800 */
[----:B------:R-:W-:Y:S01]  /*f2e0*/  SEL R45, R31, R30, P0 ;  /* 0x0000001e1f2d7207 */ /* 0x000fe20000000000 */
[----:B------:R-:W-:Y:S01]  /*f2f0*/  ULDC.64 UR10, c[0x0][0xaf0] ;  /* 0x0002bc00000a7ab9 */ /* 0x000fe20000000a00 */
[----:B------:R-:W-:Y:S01]  /*f300*/  SEL R5, R30, R31, P0 ;  /* 0x0000001f1e057207 */ /* 0x000fe20000000000 */
[----:B------:R-:W-:Y:S01]  /*f310*/  IMAD.WIDE R30, R157, 0x2, R8 ;  /* 0x000000029d1e7825 */ /* 0x000fe200078e0208 */
[----:B------:R-:W-:Y:S02]  /*f320*/  SEL R55, R33, R32, P0 ;  /* 0x0000002021377207 */ /* 0x000fe40000000000 */
[----:B------:R-:W-:-:S02]  /*f330*/  SEL R57, R32, R33, P0 ;  /* 0x0000002120397207 */ /* 0x000fc40000000000 */
[----:B------:R-:W-:Y:S02]  /*f340*/  IADD3 R33, P2, R30, 0x6000, RZ ;  /* 0x000060001e217810 */ /* 0x000fe40007f5e0ff */
[----:B------:R-:W-:Y:S02]  /*f350*/  SEL R59, R29, R28, P0 ;  /* 0x0000001c1d3b7207 */ /* 0x000fe40000000000 */
[----:B------:R-:W-:Y:S01]  /*f360*/  SEL R61, R28, R29, P0 ;  /* 0x0000001d1c3d7207 */ /* 0x000fe20000000000 */
[----:B------:R-:W-:Y:S01]  /*f370*/  IMAD.X R29, RZ, RZ, R31, P2 ;  /* 0x000000ffff1d7224 */ /* 0x000fe200010e061f */
[----:B-1----:R-:W-:Y:S02]  /*f380*/  ISETP.NE.AND P2, PT, R48, 0x1, PT ;  /* 0x000000013000780c */ /* 0x002fe40003f45270 */
[----:B------:R-:W-:Y:S02]  /*f390*/  SEL R49, R21, R20, P0 ;  /* 0x0000001415317207 */ /* 0x000fe40000000000 */
[----:B------:R-:W-:-:S02]  /*f3a0*/  SEL R37, R20, R21, P0 ;  /* 0x0000001514257207 */ /* 0x000fc40000000000 */
[----:B------:R-:W-:Y:S02]  /*f3b0*/  IADD3 R21, P1, R30, 0x6020, RZ ;  /* 0x000060201e157810 */ /* 0x000fe40007f3e0ff */
[----:B------:R-:W-:Y:S02]  /*f3c0*/  SEL R47, R27, R26, P0 ;  /* 0x0000001a1b2f7207 */ /* 0x000fe40000000000 */
[----:B------:R-:W-:Y:S02]  /*f3d0*/  SEL R36, R26, R27, P0 ;  /* 0x0000001b1a247207 */ /* 0x000fe40000000000 */
[----:B------:R-:W-:Y:S01]  /*f3e0*/  SEL R63, R25, R24, P0 ;  /* 0x00000018193f7207 */ /* 0x000fe20000000000 */
[----:B------:R-:W0:Y:S01]  /*f3f0*/  @P2 LDC R40, c[0x0][0xbec] ;  /* 0x0002fb00ff282b82 */ /* 0x000e220000000800 */
[----:B------:R-:W-:Y:S02]  /*f400*/  SEL R65, R24, R25, P0 ;  /* 0x0000001918417207 */ /* 0x000fe40000000000 */
[----:B------:R-:W-:-:S02]  /*f410*/  SEL R67, R15, R14, P0 ;  /* 0x0000000e0f437207 */ /* 0x000fc40000000000 */
[----:B------:R-:W-:Y:S01]  /*f420*/  SEL R69, R14, R15, P0 ;  /* 0x0000000f0e457207 */ /* 0x000fe20000000000 */
[----:B------:R-:W-:Y:S01]  /*f430*/  IMAD.X R15, RZ, RZ, R31, P1 ;  /* 0x000000ffff0f7224 */ /* 0x000fe200008e061f */
[----:B------:R-:W-:Y:S01]  /*f440*/  LOP3.LUT R14, R21, 0x180, RZ, 0xc0, !PT ;  /* 0x00000180150e7812 */ /* 0x000fe200078ec0ff */
[----:B------:R-:W1:Y:S01]  /*f450*/  @P2 LDC R42, c[0x0][0xbf0] ;  /* 0x0002fc00ff2a2b82 */ /* 0x000e620000000800 */
[C---:B------:R-:W-:Y:S02]  /*f460*/  IADD3 R27, P3, R30.reuse, 0x3020, RZ ;  /* 0x000030201e1b7810 */ /* 0x040fe40007f7e0ff */
[----:B------:R-:W-:Y:S02]  /*f470*/  IADD3 R25, P4, R30, 0x3000, RZ ;  /* 0x000030001e197810 */ /* 0x000fe40007f9e0ff */
[----:B------:R-:W-:Y:S02]  /*f480*/  SEL R51, R13, R12, P0 ;  /* 0x0000000c0d337207 */ /* 0x000fe40000000000 */
[----:B------:R-:W-:Y:S01]  /*f490*/  SEL R38, R12, R13, P0 ;  /* 0x0000000d0c267207 */ /* 0x000fe20000000000 */
[----:B------:R-:W-:Y:S01]  /*f4a0*/  IMAD R13, R153, 0x20, R19 ;  /* 0x00000020990d7824 */ /* 0x000fe200078e0213 */
[----:B------:R-:W-:-:S02]  /*f4b0*/  SEL R71, R11, R10, P0 ;  /* 0x0000000a0b477207 */ /* 0x000fc40000000000 */
[----:B------:R-:W-:Y:S01]  /*f4c0*/  SEL R73, R10, R11, P0 ;  /* 0x0000000b0a497207 */ /* 0x000fe20000000000 */
[----:B------:R-:W-:Y:S01]  /*f4d0*/  IMAD.WIDE R8, R13, 0x2, R8 ;  /* 0x000000020d087825 */ /* 0x000fe200078e0208 */
[----:B------:R-:W-:Y:S02]  /*f4e0*/  SHF.R.U64 R14, R14, 0x3, RZ ;  /* 0x000000030e0e7819 */ /* 0x000fe400000012ff */
[----:B------:R-:W-:Y:S01]  /*f4f0*/  LOP3.LUT R12, R27, 0x180, RZ, 0xc0, !PT ;  /* 0x000001801b0c7812 */ /* 0x000fe200078ec0ff */
[--C-:B------:R-:W-:Y:S01]  /*f500*/  IMAD.X R13, RZ, RZ, R31.reuse, P3 ;  /* 0x000000ffff0d7224 */ /* 0x100fe200018e061f */
[----:B------:R-:W-:Y:S01]  /*f510*/  LOP3.LUT R10, R25, 0x180, RZ, 0xc0, !PT ;  /* 0x00000180190a7812 */ /* 0x000fe200078ec0ff */
[----:B------:R-:W-:Y:S01]  /*f520*/  IMAD.X R11, RZ, RZ, R31, P4 ;  /* 0x000000ffff0b7224 */ /* 0x000fe200020e061f */
[----:B------:R-:W-:Y:S02]  /*f530*/  LOP3.LUT R14, R14, R21, RZ, 0x3c, !PT ;  /* 0x000000150e0e7212 */ /* 0x000fe400078e3cff */
[----:B------:R-:W-:-:S02]  /*f540*/  LOP3.LUT R20, R33, 0x180, RZ, 0xc0, !PT ;  /* 0x0000018021147812 */ /* 0x000fc400078ec0ff */
[----:B------:R-:W-:Y:S02]  /*f550*/  SHF.R.U64 R12, R12, 0x3, RZ ;  /* 0x000000030c0c7819 */ /* 0x000fe400000012ff */
[----:B------:R-:W-:Y:S02]  /*f560*/  SHF.R.U64 R10, R10, 0x3, RZ ;  /* 0x000000030a0a7819 */ /* 0x000fe400000012ff */
[----:B------:R-:W-:Y:S02]  /*f570*/  IADD3 R21, P5, R30, 0x20, RZ ;  /* 0x000000201e157810 */ /* 0x000fe40007fbe0ff */
[----:B------:R-:W-:Y:S02]  /*f580*/  SEL R75, R7, R6, P0 ;  /* 0x00000006074b7207 */ /* 0x000fe40000000000 */
[----:B------:R-:W-:Y:S02]  /*f590*/  SEL R77, R6, R7, P0 ;  /* 0x00000007064d7207 */ /* 0x000fe40000000000 */
[----:B------:R-:W-:-:S02]  /*f5a0*/  LOP3.LUT R7, R30, 0x180, RZ, 0xc0, !PT ;  /* 0x000001801e077812 */ /* 0x000fc400078ec0ff */
[----:B------:R-:W-:Y:S02]  /*f5b0*/  SHF.R.U64 R20, R20, 0x3, RZ ;  /* 0x0000000314147819 */ /* 0x000fe400000012ff */
[----:B------:R-:W-:Y:S02]  /*f5c0*/  LOP3.LUT R12, R12, R27, RZ, 0x3c, !PT ;  /* 0x0000001b0c0c7212 */ /* 0x000fe400078e3cff */
[----:B------:R-:W-:Y:S02]  /*f5d0*/  LOP3.LUT R10, R10, R25, RZ, 0x3c, !PT ;  /* 0x000000190a0a7212 */ /* 0x000fe400078e3cff */
[----:B------:R-:W-:Y:S01]  /*f5e0*/  MOV R64, R14 ;  /* 0x0000000e00407202 */ /* 0x000fe20000000f00 */
[----:B------:R-:W-:Y:S01]  /*f5f0*/  VIADD R15, R17, UR38 ;  /* 0x00000026110f7c36 */ /* 0x000fe20008000000 */
[----:B------:R-:W-:Y:S01]  /*f600*/  SEL R41, R35, R34, P0 ;  /* 0x0000002223297207 */ /* 0x000fe20000000000 */
[----:B------:R-:W-:Y:S01]  /*f610*/  IMAD.U32 R14, RZ, RZ, UR8 ;  /* 0x00000008ff0e7e24 */ /* 0x000fe2000f8e00ff */
[----:B------:R-:W-:Y:S01]  /*f620*/  SEL R43, R34, R35, P0 ;  /* 0x00000023222b7207 */ /* 0x000fe20000000000 */
[----:B------:R-:W-:Y:S01]  /*f630*/  ULDC.64 UR8, c[0x0][0xae8] ;  /* 0x0002ba0000087ab9 */ /* 0x000fe20000000a00 */
[----:B------:R-:W-:-:S02]  /*f640*/  LOP3.LUT R6, R21, 0x180, RZ, 0xc0, !PT ;  /* 0x0000018015067812 */ /* 0x000fc400078ec0ff */
[----:B------:R-:W-:Y:S02]  /*f650*/  IADD3 R35, P1, R8, 0x1800, RZ ;  /* 0x0000180008237810 */ /* 0x000fe40007f3e0ff */
[----:B------:R-:W-:Y:S02]  /*f660*/  SHF.R.U64 R7, R7, 0x3, RZ ;  /* 0x0000000307077819 */ /* 0x000fe400000012ff */
[----:B------:R-:W-:Y:S02]  /*f670*/  LOP3.LUT R28, R20, R33, RZ, 0x3c, !PT ;  /* 0x00000021141c7212 */ /* 0x000fe400078e3cff */
[----:B------:R-:W-:Y:S02]  /*f680*/  MOV R68, R12 ;  /* 0x0000000c00447202 */ /* 0x000fe40000000f00 */
[----:B------:R-:W-:Y:S01]  /*f690*/  MOV R70, R10 ;  /* 0x0000000a00467202 */ /* 0x000fe20000000f00 */
[----:B0-----:R-:W-:Y:S01]  /*f6a0*/  @P2 IMAD.HI.U32 R11, R15, R40, RZ ;  /* 0x000000280f0b2227 */ /* 0x001fe200078e00ff */
[----:B------:R-:W-:-:S02]  /*f6b0*/  SHF.R.U64 R6, R6, 0x3, RZ ;  /* 0x0000000306067819 */ /* 0x000fc400000012ff */
[----:B------:R-:W-:Y:S01]  /*f6c0*/  LOP3.LUT R34, R35, 0x180, RZ, 0xc0, !PT ;  /* 0x0000018023227812 */ /* 0x000fe200078ec0ff */
[----:B------:R-:W-:Y:S01]  /*f6d0*/  IMAD.MOV.U32 R10, RZ, RZ, R15 ;  /* 0x000000ffff0a7224 */ /* 0x000fe200078e000f */
[----:B------:R-:W-:Y:S01]  /*f6e0*/  LOP3.LUT R30, R7, R30, RZ, 0x3c, !PT ;  /* 0x0000001e071e7212 */ /* 0x000fe200078e3cff */
[----:B------:R-:W-:Y:S01]  /*f6f0*/  IMAD.X R7, RZ, RZ, R31, P5 ;  /* 0x000000ffff077224 */ /* 0x000fe200028e061f */
[----:B------:R-:W-:Y:S02]  /*f700*/  MOV R66, R28 ;  /* 0x0000001c00427202 */ /* 0x000fe40000000f00 */
[----:B------:R-:W-:Y:S02]  /*f710*/  LOP3.LUT R6, R6, R21, RZ, 0x3c, !PT ;  /* 0x0000001506067212 */ /* 0x000fe400078e3cff */
[----:B------:R-:W-:Y:S02]  /*f720*/  SHF.R.U64 R34, R34, 0x3, RZ ;  /* 0x0000000322227819 */ /* 0x000fe400000012ff */
[----:B-1----:R-:W-:-:S02]  /*f730*/  @P2 SHF.R.U32.HI R10, RZ, R42, R11 ;  /* 0x0000002aff0a2219 */ /* 0x002fc4000001160b */
[----:B------:R-:W-:Y:S01]  /*f740*/  LOP3.LUT R34, R34, R35, RZ, 0x3c, !PT ;  /* 0x0000002322227212 */ /* 0x000fe200078e3cff */
[----:B------:R-:W-:Y:S01]  /*f750*/  IMAD.X R35, RZ, RZ, R9, P1 ;  /* 0x000000ffff237224 */ /* 0x000fe200008e0609 */
[----:B------:R-:W-:Y:S01]  /*f760*/  MOV R72, R6 ;  /* 0x0000000600487202 */ /* 0x000fe20000000f00 */
[--C-:B------:R-:W-:Y:S01]  /*f770*/  IMAD.MOV R7, RZ, RZ, -R10.reuse ;  /* 0x000000ffff077224 */ /* 0x100fe200078e0a0a */
[----:B------:R-:W-:Y:S02]  /*f780*/  SHF.R.S32.HI R11, RZ, 0x1f, R10 ;  /* 0x0000001fff0b7819 */ /* 0x000fe4000001140a */
[----:B------:R-:W-:Y:S01]  /*f790*/  IADD3 R10, P1, R10, UR6, RZ ;  /* 0x000000060a0a7c10 */ /* 0x000fe2000ff3e0ff */
[----:B------:R-:W-:Y:S01]  /*f7a0*/  IMAD R7, R48, R7, R15 ;  /* 0x0000000730077224 */ /* 0x000fe200078e020f */
[----:B------:R-:W-:Y:S02]  /*f7b0*/  SEL R53, R132, R133, P0 ;  /* 0x0000008584357207 */ /* 0x000fe40000000000 */
[----:B------:R-:W-:-:S02]  /*f7c0*/  SEL R39, R133, R132, P0 ;  /* 0x0000008485277207 */ /* 0x000fc40000000000 */
[----:B------:R-:W-:Y:S01]  /*f7d0*/  IADD3.X R11, R11, UR7, R14, P1, !PT ;  /* 0x000000070b0b7c10 */ /* 0x000fe20008ffe40e */
[----:B------:R-:W-:Y:S01]  /*f7e0*/  ULDC.64 UR6, c[0x0][0xb88] ;  /* 0x0002e20000067ab9 */ /* 0x000fe20000000a00 */
[----:B------:R-:W-:Y:S02]  /*f7f0*/  SHF.R.S32.HI R29, RZ, 0x1f, R7 ;  /* 0x0000001fff1d7819 */ /* 0x000fe40000011407 */
[C---:B------:R-:W-:Y:S01]  /*f800*/  IADD3 R33, P3, R8.reuse, 0x3000, RZ ;  /* 0x0000300008217810 */ /* 0x040fe20007f7e0ff */
[----:B------:R-:W-:Y:S01]  /*f810*/  IMAD.WIDE.U32 R10, R7, UR6, R10 ;  /* 0x00000006070a7c25 */ /* 0x000fe2000f8e000a */
[----:B------:R-:W-:Y:S02]  /*f820*/  IADD3 R27, P4, R8, 0x4800, RZ ;  /* 0x00004800081b7810 */ /* 0x000fe40007f9e0ff */
[----:B------:R-:W-:Y:S02]  /*f830*/  LOP3.LUT R32, R33, 0x180, RZ, 0xc0, !PT ;  /* 0x0000018021207812 */ /* 0x000fe400078ec0ff */
[----:B------:R-:W-:-:S02]  /*f840*/  LOP3.LUT R26, R27, 0x180, RZ, 0xc0, !PT ;  /* 0x000001801b1a7812 */ /* 0x000fc400078ec0ff */
[----:B------:R-:W-:Y:S02]  /*f850*/  SHF.R.U64 R32, R32, 0x3, RZ ;  /* 0x0000000320207819 */ /* 0x000fe400000012ff */
[----:B------:R-:W-:Y:S02]  /*f860*/  SHF.R.U64 R26, R26, 0x3, RZ ;  /* 0x000000031a1a7819 */ /* 0x000fe400000012ff */
[----:B------:R-:W-:Y:S02]  /*f870*/  LOP3.LUT P1, RZ, R154, 0x3, RZ, 0xc0, !PT ;  /* 0x000000039aff7812 */ /* 0x000fe4000782c0ff */
[----:B------:R-:W-:Y:S01]  /*f880*/  LOP3.LUT R32, R32, R33, RZ, 0x3c, !PT ;  /* 0x0000002120207212 */ /* 0x000fe200078e3cff */
[--C-:B------:R-:W-:Y:S01]  /*f890*/  IMAD.X R33, RZ, RZ, R9.reuse, P3 ;  /* 0x000000ffff217224 */ /* 0x100fe200018e0609 */
[----:B------:R-:W-:Y:S01]  /*f8a0*/  LOP3.LUT R26, R26, R27, RZ, 0x3c, !PT ;  /* 0x0000001b1a1a7212 */ /* 0x000fe200078e3cff */
[----:B------:R-:W-:Y:S01]  /*f8b0*/  IMAD.X R27, RZ, RZ, R9, P4 ;  /* 0x000000ffff1b7224 */ /* 0x000fe200020e0609 */
[----:B------:R-:W-:-:S02]  /*f8c0*/  MOV R31, R30 ;  /* 0x0000001e001f7202 */ /* 0x000fc40000000f00 */
[C---:B------:R-:W-:Y:S02]  /*f8d0*/  IADD3 R25, P5, R8.reuse, 0x6000, RZ ;  /* 0x0000600008197810 */ /* 0x040fe40007fbe0ff */
[C---:B------:R-:W-:Y:S02]  /*f8e0*/  IADD3 R79, P6, R8.reuse, 0x7800, RZ ;  /* 0x00007800084f7810 */ /* 0x040fe40007fde0ff */
[----:B------:R-:W-:Y:S02]  /*f8f0*/  LOP3.LUT R24, R25, 0x180, RZ, 0xc0, !PT ;  /* 0x0000018019187812 */ /* 0x000fe400078ec0ff */
[----:B------:R-:W-:Y:S02]  /*f900*/  LOP3.LUT R21, R8, 0x180, RZ, 0xc0, !PT ;  /* 0x0000018008157812 */ /* 0x000fe400078ec0ff */
[----:B------:R-:W-:Y:S02]  /*f910*/  SHF.R.U64 R24, R24, 0x3, RZ ;  /* 0x0000000318187819 */ /* 0x000fe400000012ff */
[----:B------:R-:W-:-:S02]  /*f920*/  LOP3.LUT R20, R79, 0x180, RZ, 0xc0, !PT ;  /* 0x000001804f147812 */ /* 0x000fc400078ec0ff */
[----:B------:R-:W-:Y:S01]  /*f930*/  LOP3.LUT R24, R24, R25, RZ, 0x3c, !PT ;  /* 0x0000001918187212 */ /* 0x000fe200078e3cff */
[--C-:B------:R-:W-:Y:S01]  /*f940*/  IMAD.X R25, RZ, RZ, R9.reuse, P5 ;  /* 0x000000ffff197224 */ /* 0x100fe200028e0609 */
[----:B------:R-:W-:Y:S02]  /*f950*/  SHF.R.U64 R21, R21, 0x3, RZ ;  /* 0x0000000315157819 */ /* 0x000fe400000012ff */
[----:B------:R-:W-:Y:S02]  /*f960*/  SHF.R.U64 R20, R20, 0x3, RZ ;  /* 0x0000000314147819 */ /* 0x000fe400000012ff */
[----:B------:R-:W-:Y:S01]  /*f970*/  LOP3.LUT R8, R21, R8, RZ, 0x3c, !PT ;  /* 0x0000000815087212 */ /* 0x000fe200078e3cff */
[----:B------:R-:W-:Y:S01]  /*f980*/  IMAD.X R21, RZ, RZ, R9, P6 ;  /* 0x000000ffff157224 */ /* 0x000fe200030e0609 */
[----:B------:R-:W-:Y:S02]  /*f990*/  LOP3.LUT R20, R20, R79, RZ, 0x3c, !PT ;  /* 0x0000004f14147212 */ /* 0x000fe400078e3cff */
[----:B---3--:R-:W-:Y:S01]  /*f9a0*/  LOP3.LUT R12, R4, 0x2, RZ, 0x3c, !PT ;  /* 0x00000002040c7812 */ /* 0x008fe200078e3cff */
[----:B------:R-:W-:Y:S04]  /*f9b0*/  SHFL.IDX PT, R55, R55, R4, 0x1c1f ;  /* 0x001c1f0437377589 */ /* 0x000fe800000e0000 */
[----:B------:R-:W-:Y:S04]  /*f9c0*/  SHFL.IDX PT, R28, R57, R12, 0x1c1f ;  /* 0x001c1f0c391c7589 */ /* 0x000fe800000e0000 */
[----:B------:R-:W-:Y:S04]  /*f9d0*/  SHFL.IDX PT, R41, R41, R4, 0x1c1f ;  /* 0x001c1f0429297589 */ /* 0x000fe800000e0000 */
[----:B------:R-:W-:Y:S04]  /*f9e0*/  SHFL.IDX PT, R6, R43, R12, 0x1c1f ;  /* 0x001c1f0c2b067589 */ /* 0x000fe800000e0000 */
[----:B------:R-:W-:Y:S04]  /*f9f0*/  SHFL.IDX PT, R47, R47, R4, 0x1c1f ;  /* 0x001c1f042f2f7589 */ /* 0x000fe800000e0000 */
[----:B------:R-:W0:Y:S04]  /*fa00*/  SHFL.IDX PT, R36, R36, R12, 0x1c1f ;  /* 0x001c1f0c24247589 */ /* 0x000e2800000e0000 */
[----:B------:R1:W-:Y:S04]  /*fa10*/  SHFL.IDX PT, R13, R49, R4, 0x1c1f ;  /* 0x001c1f04310d7589 */ /* 0x0003e800000e0000 */
[----:B------:R-:W2:Y:S04]  /*fa20*/  SHFL.IDX PT, R40, R37, R12, 0x1c1f ;  /* 0x001c1f0c25287589 */ /* 0x000ea800000e0000 */
[----:B------:R-:W-:Y:S01]  /*fa30*/  SHFL.IDX PT, R42, R51, R4, 0x1c1f ;  /* 0x001c1f04332a7589 */ /* 0x000fe200000e0000 */
[----:B-1----:R-:W-:-:S03]  /*fa40*/  IMAD R49, R48, UR5, RZ ;  /* 0x0000000530317c24 */ /* 0x002fc6000f8e02ff */
[----:B------:R2:W-:Y:S04]  /*fa50*/  SHFL.IDX PT, R15, R38, R12, 0x1c1f ;  /* 0x001c1f0c260f7589 */ /* 0x0005e800000e0000 */
[----:B------:R-:W-:Y:S04]  /*fa60*/  SHFL.IDX PT, R45, R45, R4, 0x1c1f ;  /* 0x001c1f042d2d7589 */ /* 0x000fe800000e0000 */
[----:B------:R1:W-:Y:S01]  /*fa70*/  SHFL.IDX PT, R14, R5, R12, 0x1c1f ;  /* 0x001c1f0c050e7589 */ /* 0x0003e200000e0000 */
[----:B0-----:R-:W-:-:S03]  /*fa80*/  SEL R30, R36, R47, P0 ;  /* 0x0000002f241e7207 */ /* 0x001fc60000000000 */
[----:B------:R-:W-:Y:S04]  /*fa90*/  SHFL.IDX PT, R59, R59, R4, 0x1c1f ;  /* 0x001c1f043b3b7589 */ /* 0x000fe800000e0000 */
[----:B------:R-:W-:Y:S01]  /*faa0*/  SHFL.IDX PT, R52, R61, R12, 0x1c1f ;  /* 0x001c1f0c3d347589 */ /* 0x000fe200000e0000 */
[----:B--2---:R-:W-:Y:S02]  /*fab0*/  SEL R38, R40, R13, P0 ;  /* 0x0000000d28267207 */ /* 0x004fe40000000000 */
[----:B-1----:R-:W-:Y:S01]  /*fac0*/  SEL R5, R55, R28, P0 ;  /* 0x0000001c37057207 */ /* 0x002fe20000000000 */
[----:B------:R-:W-:Y:S04]  /*fad0*/  SHFL.IDX PT, R63, R63, R4, 0x1c1f ;  /* 0x001c1f043f3f7589 */ /* 0x000fe800000e0000 */
[----:B------:R-:W-:Y:S04]  /*fae0*/  SHFL.IDX PT, R54, R65, R12, 0x1c1f ;  /* 0x001c1f0c41367589 */ /* 0x000fe800000e0000 */
[----:B------:R-:W-:Y:S04]  /*faf0*/  SHFL.IDX PT, R67, R67, R4, 0x1c1f ;  /* 0x001c1f0443437589 */ /* 0x000fe800000e0000 */
[----:B------:R-:W0:Y:S04]  /*fb00*/  SHFL.IDX PT, R56, R69, R12, 0x1c1f ;  /* 0x001c1f0c45387589 */ /* 0x000e2800000e0000 */
[----:B------:R-:W-:Y:S04]  /*fb10*/  SHFL.IDX PT, R53, R53, R4, 0x1c1f ;  /* 0x001c1f0435357589 */ /* 0x000fe800000e0000 */
[----:B------:R-:W-:Y:S04]  /*fb20*/  SHFL.IDX PT, R71, R71, R4, 0x1c1f ;  /* 0x001c1f0447477589 */ /* 0x000fe800000e0000 */
[----:B------:R0:W1:Y:S04]  /*fb30*/  SHFL.IDX PT, R46, R39, R12, 0x1c1f ;  /* 0x001c1f0c272e7589 */ /* 0x00006800000e0000 */
[----:B------:R-:W2:Y:S04]  /*fb40*/  SHFL.IDX PT, R58, R73, R12, 0x1c1f ;  /* 0x001c1f0c493a7589 */ /* 0x000ea800000e0000 */
[----:B------:R3:W-:Y:S04]  /*fb50*/  SHFL.IDX PT, R75, R75, R4, 0x1c1f ;  /* 0x001c1f044b4b7589 */ /* 0x0007e800000e0000 */
[----:B------:R4:W2:Y:S01]  /*fb60*/  SHFL.IDX PT, R62, R77, R12, 0x1c1f ;  /* 0x001c1f0c4d3e7589 */ /* 0x0008a200000e0000 */
[----:B0-----:R-:W-:Y:S01]  /*fb70*/  SEL R39, R56, R67, P0 ;  /* 0x0000004338277207 */ /* 0x001fe20000000000 */
[----:B---3--:R-:W-:-:S04]  /*fb80*/  IMAD R4, R29, UR6, RZ ;  /* 0x000000061d047c24 */ /* 0x008fc8000f8e02ff */
[----:B------:R-:W-:Y:S01]  /*fb90*/  IMAD R29, R7, UR7, R4 ;  /* 0x00000007071d7c24 */ /* 0x000fe2000f8e0204 */
[----:B------:R-:W-:Y:S01]  /*fba0*/  SEL R7, R28, R55, P0 ;  /* 0x000000371c077207 */ /* 0x000fe20000000000 */
[----:B------:R-:W-:Y:S01]  /*fbb0*/  VIADD R28, R156, UR38 ;  /* 0x000000269c1c7c36 */ /* 0x000fe20008000000 */
[----:B------:R-:W-:Y:S01]  /*fbc0*/  SEL R4, R41, R6, P0 ;  /* 0x0000000629047207 */ /* 0x000fe20000000000 */
[----:B------:R-:W-:Y:S01]  /*fbd0*/  ULDC.64 UR6, c[0x0][0xb50] ;  /* 0x0002d40000067ab9 */ /* 0x000fe20000000a00 */
[----:B------:R-:W-:Y:S01]  /*fbe0*/  SEL R6, R6, R41, P0 ;  /* 0x0000002906067207 */ /* 0x000fe20000000000 */
[C---:B----4-:R-:W-:Y:S01]  /*fbf0*/  VIADD R12, R28.reuse, 0x8 ;  /* 0x000000081c0c7836 */ /* 0x050fe20000000000 */
[----:B------:R-:W-:Y:S01]  /*fc00*/  ISETP.GE.OR P3, PT, R28, R49, P1 ;  /* 0x000000311c00720c */ /* 0x000fe20000f66670 */
[----:B------:R-:W-:Y:S01]  /*fc10*/  IMAD.IADD R11, R11, 0x1, R29 ;  /* 0x000000010b0b7824 */ /* 0x000fe200078e021d */
[----:B------:R-:W-:Y:S01]  /*fc20*/  LEA R37, P4, R10, UR6, 0x2 ;  /* 0x000000060a257c11 */ /* 0x000fe2000f8810ff */
[----:B------:R0:W-:Y:S01]  /*fc30*/  STSM.16.M88.4 [R31], R4 ;  /* 0x000000041f007844 */ /* 0x0001e20000000200 */
[----:B------:R-:W-:-:S02]  /*fc40*/  SEL R28, R47, R36, P0 ;  /* 0x000000242f1c7207 */ /* 0x000fc40000000000 */
[----:B------:R-:W-:Y:S01]  /*fc50*/  SEL R36, R13, R40, P0 ;  /* 0x000000280d247207 */ /* 0x000fe20000000000 */
[----:B------:R-:W-:Y:S01]  /*fc60*/  SHFL.IDX PT, R50, R37, RZ, 0x1c1f ;  /* 0x001c1fff25327589 */ /* 0x000fe200000e0000 */
[----:B------:R-:W-:Y:S02]  /*fc70*/  ISETP.GE.OR P1, PT, R12, R49, P1 ;  /* 0x000000310c00720c */ /* 0x000fe40000f26670 */
[----:B------:R-:W-:Y:S01]  /*fc80*/  SEL R40, R42, R15, P0 ;  /* 0x0000000f2a287207 */ /* 0x000fe20000000000 */
[----:B------:R3:W-:Y:S01]  /*fc90*/  SHFL.IDX PT, R60, R37, 0x1, 0x1c1f ;  /* 0x003c1f00253c7f89 */ /* 0x0007e200000e0000 */
[----:B------:R-:W-:Y:S02]  /*fca0*/  SEL R12, R45, R14, P0 ;  /* 0x0000000e2d0c7207 */ /* 0x000fe40000000000 */
[----:B------:R-:W-:Y:S02]  /*fcb0*/  SEL R42, R15, R42, P0 ;  /* 0x0000002a0f2a7207 */ /* 0x000fe40000000000 */
[----:B------:R-:W-:-:S02]  /*fcc0*/  SEL R14, R14, R45, P0 ;  /* 0x0000002d0e0e7207 */ /* 0x000fc40000000000 */
[----:B------:R-:W-:Y:S02]  /*fcd0*/  SEL R13, R59, R52, P0 ;  /* 0x000000343b0d7207 */ /* 0x000fe40000000000 */
[----:B------:R-:W-:Y:S02]  /*fce0*/  SEL R15, R52, R59, P0 ;  /* 0x0000003b340f7207 */ /* 0x000fe40000000000 */
[----:B------:R-:W-:Y:S02]  /*fcf0*/  SEL R29, R63, R54, P0 ;  /* 0x000000363f1d7207 */ /* 0x000fe40000000000 */
[----:B0-----:R-:W-:Y:S01]  /*fd00*/  SEL R31, R54, R63, P0 ;  /* 0x0000003f361f7207 */ /* 0x001fe20000000000 */
[----:B------:R-:W-:Y:S01]  /*fd10*/  STSM.16.M88.4 [R72], R12 ;  /* 0x0000000c48007844 */ /* 0x000fe20000000200 */
[----:B---3--:R-:W-:Y:S02]  /*fd20*/  SEL R37, R67, R56, P0 ;  /* 0x0000003843257207 */ /* 0x008fe40000000000 */
[----:B-1----:R-:W-:Y:S01]  /*fd30*/  SEL R44, R53, R46, P0 ;  /* 0x0000002e352c7207 */ /* 0x002fe20000000000 */
[----:B------:R-:W-:Y:S01]  /*fd40*/  STSM.16.M88.4 [R70], R28 ;  /* 0x0000001c46007844 */ /* 0x000fe20000000200 */
[----:B--2---:R-:W-:-:S02]  /*fd50*/  SEL R41, R71, R58, P0 ;  /* 0x0000003a47297207 */ /* 0x004fc40000000000 */
[----:B------:R-:W-:Y:S01]  /*fd60*/  SEL R43, R58, R71, P0 ;  /* 0x000000473a2b7207 */ /* 0x000fe20000000000 */
[----:B------:R0:W-:Y:S01]  /*fd70*/  STSM.16.M88.4 [R68], R36 ;  /* 0x0000002444007844 */ /* 0x0001e20000000200 */
[----:B------:R-:W-:Y:S02]  /*fd80*/  SEL R46, R46, R53, P0 ;  /* 0x000000352e2e7207 */ /* 0x000fe40000000000 */
[----:B------:R-:W-:Y:S01]  /*fd90*/  SEL R45, R75, R62, P0 ;  /* 0x0000003e4b2d7207 */ /* 0x000fe20000000000 */
[----:B------:R-:W-:Y:S01]  /*fda0*/  STSM.16.M88.4 [R66], R40 ;  /* 0x0000002842007844 */ /* 0x000fe20000000200 */
[----:B------:R-:W-:Y:S02]  /*fdb0*/  SEL R47, R62, R75, P0 ;  /* 0x0000004b3e2f7207 */ /* 0x000fe40000000000 */
[----:B------:R-:W-:-:S03]  /*fdc0*/  LEA.HI.X R11, R10, UR7, R11, 0x2, P4 ;  /* 0x000000070a0b7c11 */ /* 0x000fc6000a0f140b */
[----:B------:R-:W-:Y:S04]  /*fdd0*/  STSM.16.M88.4 [R64], R44 ;  /* 0x0000002c40007844 */ /* 0x000fe80000000200 */
[----:B------:R-:W1:Y:S01]  /*fde0*/  SHFL.IDX PT, R51, R11, RZ, 0x1c1f ;  /* 0x001c1fff0b337589 */ /* 0x000e6200000e0000 */
[----:B0-----:R-:W0:Y:S08]  /*fdf0*/  @P2 LDC R37, c[0x0][0xbec] ;  /* 0x0002fb00ff252b82 */ /* 0x001e300000000800 */
[----:B------:R-:W-:Y:S08]  /*fe00*/  BAR.SYNC.DEFER_BLOCKING 0x1, 0x180 ;  /* 0x0046000000007b1d */ /* 0x000ff00000010000 */
[----:B------:R-:W2:Y:S01]  /*fe10*/  @P2 LDC R39, c[0x0][0xbf0] ;  /* 0x0002fc00ff272b82 */ /* 0x000ea20000000800 */
[----:B------:R-:W3:Y:S01]  /*fe20*/  SHFL.IDX PT, R61, R11, 0x1, 0x1c1f ;  /* 0x003c1f000b3d7f89 */ /* 0x000ee200000e0000 */
[----:B------:R-:W-:-:S02]  /*fe30*/  UIMAD UR5, UR12, UR8, URZ ;  /* 0x000000080c0572a4 */ /* 0x000fc4000f8e023f */
[----:B------:R-:W-:Y:S02]  /*fe40*/  UIMAD.WIDE.U32 UR6, UR41, UR8, URZ ;  /* 0x00000008290672a5 */ /* 0x000fe4000f8e003f */
[----:B------:R-:W-:Y:S01]  /*fe50*/  UIMAD UR5, UR41, UR9, UR5 ;  /* 0x00000009290572a4 */ /* 0x000fe2000f8e0205 */
[----:B-1----:R1:W-:Y:S04]  /*fe60*/  @!P3 ST.E desc[UR46][R50.64], R0 ;  /* 0x000000003200b985 */ /* 0x0023e8000c10192e */
[----:B---3--:R3:W-:Y:S01]  /*fe70*/  @!P1 ST.E desc[UR46][R60.64], R2 ;  /* 0x000000023c009985 */ /* 0x0087e2000c10192e */
[----:B-1----:R-:W-:-:S03]  /*fe80*/  IMAD R0, R152, 0x60, R153 ;  /* 0x0000006098007824 */ /* 0x002fc600078e0299 */
[----:B------:R1:W5:Y:S01]  /*fe90*/  LD.E.128 R56, desc[UR46][R24.64] ;  /* 0x0000002e18387980 */ /* 0x000362000c101d00 */
[----:B------:R-:W-:Y:S02]  /*fea0*/  UIMAD UR8, UR13, UR10, URZ ;  /* 0x0000000a0d0872a4 */ /* 0x000fe4000f8e023f */
[----:B------:R-:W-:Y:S01]  /*feb0*/  UIADD3 UR7, UR7, UR5, URZ ;  /* 0x0000000507077290 */ /* 0x000fe2000fffe03f */
[----:B------:R4:W5:Y:S01]  /*fec0*/  LD.E.128 R12, desc[UR46][R26.64] ;  /* 0x0000002e1a0c7980 */ /* 0x000962000c101d00 */
[----:B---3--:R-:W-:-:S03]  /*fed0*/  VIADD R2, R0, UR38 ;  /* 0x0000002600027c36 */ /* 0x008fc60008000000 */
[----:B------:R3:W5:Y:S01]  /*fee0*/  LD.E.128 R52, desc[UR46][R32.64] ;  /* 0x0000002e20347980 */ /* 0x000762000c101d00 */
[----:B0-----:R-:W-:-:S03]  /*fef0*/  @P2 IMAD.HI.U32 R0, R2, R37, RZ ;  /* 0x0000002502002227 */ /* 0x001fc600078e00ff */
[----:B------:R0:W5:Y:S01]  /*ff00*/  LD.E.128 R28, desc[UR46][R20.64] ;  /* 0x0000002e141c7980 */ /* 0x000162000c101d00 */
[----:B-1----:R-:W-:Y:S01]  /*ff10*/  IMAD.MOV.U32 R25, RZ, RZ, R2 ;  /* 0x000000ffff197224 */ /* 0x002fe200078e0002 */
[----:B--2---:R-:W-:Y:S01]  /*ff20*/  @P2 SHF.R.U32.HI R25, RZ, R39, R0 ;  /* 0x00000027ff192219 */ /* 0x004fe20000011600 */
[----:B------:R-:W-:Y:S01]  /*ff30*/  UIMAD UR5, UR39, UR11, UR8 ;  /* 0x0000000b270572a4 */ /* 0x000fe2000f8e0208 */
[----:B------:R-:W5:Y:S01]  /*ff40*/  LD.E.128 R8, desc[UR46][R8.64] ;  /* 0x0000002e08087980 */ /* 0x000f62000c101d00 */
[----:B------:R-:W-:Y:S01]  /*ff50*/  UIMAD.WIDE.U32 UR6, UR39, UR10, UR6 ;  /* 0x0000000a270672a5 */ /* 0x000fe2000f8e0006 */
[--C-:B------:R-:W-:Y:S01]  /*ff60*/  SHF.R.S32.HI R0, RZ, 0x1f, R25.reuse ;  /* 0x0000001fff007819 */ /* 0x100fe20000011419 */
[----:B----4-:R-:W-:Y:S01]  /*ff70*/  IMAD.MOV R27, RZ, RZ, -R25 ;  /* 0x000000ffff1b7224 */ /* 0x010fe200078e0a19 */
[----:B------:R-:W-:Y:S01]  /*ff80*/  ULDC.64 UR8, c[0x0][0xae0] ;  /* 0x0002b80000087ab9 */ /* 0x000fe20000000a00 */
[----:B------:R-:W-:Y:S01]  /*ff90*/  UIADD3 UR5, UR7, UR5, URZ ;  /* 0x0000000507057290 */ /* 0x000fe2000fffe03f */
[----:B------:R1:W5:Y:S01]  /*ffa0*/  LD.E.128 R4, desc[UR46][R34.64] ;  /* 0x0000002e22047980 */ /* 0x000362000c101d00 */
[----:B------:R-:W-:-:S02]  /*ffb0*/  IMAD R0, R0, UR8, RZ ;  /* 0x0000000800007c24 */ /* 0x000fc4000f8e02ff */
[----:B------:R-:W-:Y:S01]  /*ffc0*/  IMAD R27, R48, R27, R2 ;  /* 0x0000001b301b7224 */ /* 0x000fe200078e0202 */
[----:B------:R-:W-:Y:S01]  /*ffd0*/  @!PT LDS RZ, [RZ] ;  /* 0x00000000fffff984 */ /* 0x000fe20000000800 */
[----:B------:R-:W-:Y:S01]  /*ffe0*/  @!PT LDS RZ, [RZ] ;  /* 0x00000000fffff984 */ /* 0x000fe20000000800 */
[----:B------:R-:W-:Y:S01]  /*fff0*/  @!PT LDS RZ, [RZ] ;  /* 0x00000000fffff984 */ /* 0x000fe20000000800 */
[----:B------:R-:W-:Y:S01]  /*10000*/  @!PT LDS RZ, [RZ] ;  /* 0x00000000fffff984 */ /* 0x000fe20000000800 */
[----:B------:R2:W-:Y:S06]  /*10010*/  MEMBAR.ALL.CTA ;  /* 0x0000000000007992 */ /* 0x0005ec0000008000 */
[----:B--2---:R-:W2:Y:S01]  /*10020*/  FENCE.VIEW.ASYNC.S ;  /* 0x00000000000073c6 */ /* 0x004ea20000000000 */
[----:B---3--:R-:W-:Y:S02]  /*10030*/  IMAD R33, R25, UR9, R0 ;  /* 0x0000000919217c24 */ /* 0x008fe4000f8e0200 */
[----:B0-----:R-:W-:Y:S01]  /*10040*/  IMAD.U32 R21, RZ, RZ, UR7 ;  /* 0x00000007ff157e24 */ /* 0x001fe2000f8e00ff */
[----:B------:R-:W-:Y:S01]  /*10050*/  SHF.R.S32.HI R0, RZ, 0x1f, R27 ;  /* 0x0000001fff007819 */ /* 0x000fe2000001141b */
[----:B------:R-:W-:Y:S01]  /*10060*/  IMAD.U32 R20, RZ, RZ, UR6 ;  /* 0x00000006ff147e24 */ /* 0x000fe2000f8e00ff */
[----:B------:R-:W-:Y:S01]  /*10070*/  ULDC.64 UR6, c[0x0][0xad8] ;  /* 0x0002b60000067ab9 */ /* 0x000fe20000000a00 */
[----:B------:R-:W-:-:S02]  /*10080*/  IMAD.U32 R21, RZ, RZ, UR5 ;  /* 0x00000005ff157e24 */ /* 0x000fc4000f8e00ff */
[----:B------:R-:W-:Y:S02]  /*10090*/  IMAD R0, R0, UR6, RZ ;  /* 0x0000000600007c24 */ /* 0x000fe4000f8e02ff */
[----:B------:R-:W-:-:S04]  /*100a0*/  IMAD.WIDE.U32 R20, R25, UR8, R20 ;  /* 0x0000000819147c25 */ /* 0x000fc8000f8e0014 */
[----:B------:R-:W-:Y:S02]  /*100b0*/  IMAD.IADD R21, R21, 0x1, R33 ;  /* 0x0000000115157824 */ /* 0x000fe400078e0221 */
[----:B------:R-:W-:Y:S02]  /*100c0*/  IMAD R25, R27, UR7, R0 ;  /* 0x000000071b197c24 */ /* 0x000fe4000f8e0200 */
[----:B------:R-:W-:Y:S02]  /*100d0*/  VIADD R0, R153, UR38 ;  /* 0x0000002699007c36 */ /* 0x000fe40008000000 */
[----:B------:R-:W-:Y:S01]  /*100e0*/  IMAD.WIDE.U32 R20, R27, UR6, R20 ;  /* 0x000000061b147c25 */ /* 0x000fe2000f8e0014 */
[----:B------:R-:W-:Y:S02]  /*100f0*/  ULDC.64 UR6, c[0x0][0xa80] ;  /* 0x0002a00000067ab9 */ /* 0x000fe40000000a00 */
[----:B------:R-:W-:Y:S01]  /*10100*/  ISETP.GE.AND P0, PT, R0, R49, PT ;  /* 0x000000310000720c */ /* 0x000fe20003f06270 */
[----:B------:R-:W-:Y:S01]  /*10110*/  IMAD.IADD R21, R21, 0x1, R25 ;  /* 0x0000000115157824 */ /* 0x000fe200078e0219 */
[----:B------:R-:W-:Y:S01]  /*10120*/  LEA R32, P1, R20, UR6, 0x1 ;  /* 0x0000000614207c11 */ /* 0x000fe2000f8208ff */
[----:B------:R-:W-:-:S03]  /*10130*/  VIADD R3, R3, 0x19c20 ;  /* 0x00019c2003037836 */ /* 0x000fc60000000000 */
[----:B------:R-:W-:Y:S02]  /*10140*/  LEA.HI.X R33, R20, UR7, R21, 0x1, P1 ;  /* 0x0000000714217c11 */ /* 0x000fe400088f0c15 */
[----:B------:R-:W-:Y:S01]  /*10150*/  PRMT R3, RZ, 0x654, R3 ;  /* 0x00000654ff037816 */ /* 0x000fe20000000003 */
[----:B--2---:R1:W0:Y:S01]  /*10160*/  SHFL.IDX PT, R20, R32, RZ, 0x1c1f ;  /* 0x001c1fff20147589 */ /* 0x00422200000e0000 */
[----:B------:R-:W-:Y:S02]  /*10170*/  BSSY B1, `(.L_x_751) ;  /* 0x0000012000017945 */ /* 0x000fe40003800000 */
[----:B------:R1:W-:Y:S01]  /*10180*/  SYNCS.ARRIVE.TRANS64.RED.A1T0 RZ, [R3+URZ], RZ ;  /* 0x000000ff03ff79a7 */ /* 0x0003e2000810043f */
[----:B------:R1:W2:Y:S01]  /*10190*/  SHFL.IDX PT, R21, R33, RZ, 0x1c1f ;  /* 0x001c1fff21157589 */ /* 0x0002a200000e0000 */
[----:B------:R-:W-:Y:S02]  /*101a0*/  SHF.R.S32.HI R74, RZ, 0x1f, R23 ;  /* 0x0000001fff4a7819 */ /* 0x000fe40000011417 */
[----:B------:R-:W-:Y:S01]  /*101b0*/  SHF.R.S32.HI R76, RZ, 0x1f, R22 ;  /* 0x0000001fff4c7819 */ /* 0x000fe20000011416 */
[----:B------:R-:W-:Y:S06]  /*101c0*/  @P0 BRA `(.L_x_752) ;  /* 0x0000000000300947 */ /* 0x000fec0003800000 */
[----:B------:R-:W-:Y:S02]  /*101d0*/  ULDC UR5, c[0x0][0xac8] ;  /* 0x0002b20000057ab9 */ /* 0x000fe40000000800 */
[----:B------:R-:W-:Y:S02]  /*101e0*/  ISETP.GE.AND P1, PT, R22, UR5, PT ;  /* 0x0000000516007c0c */ /* 0x000fe4000bf26270 */
[----:B------:R-:W-:Y:S02]  /*101f0*/  ISETP.GE.AND P2, PT, R23, UR5, PT ;  /* 0x0000000517007c0c */ /* 0x000fe4000bf46270 */
[----:B------:R-:W-:-:S09]  /*10200*/  ISETP.GE.AND P0, PT, R19, UR5, PT ;  /* 0x0000000513007c0c */ /* 0x000fd2000bf06270 */
[CC--:B0-----:R-:W-:Y:S02]  /*10210*/  @!P1 LEA R24, P3, R22.reuse, R20.reuse, 0x1 ;  /* 0x0000001416189211 */ /* 0x0c1fe400078608ff */
[----:B------:R-:W-:Y:S02]  /*10220*/  @!P2 LEA R26, P4, R23, R20, 0x1 ;  /* 0x00000014171aa211 */ /* 0x000fe400078808ff */
[----:B-12---:R-:W-:Y:S01]  /*10230*/  @!P0 IMAD.WIDE R2, R19, 0x2, R20 ;  /* 0x0000000213028825 */ /* 0x006fe200078e0214 */
[-C--:B------:R-:W-:Y:S02]  /*10240*/  @!P1 LEA.HI.X R25, R22, R21.reuse, R76, 0x1, P3 ;  /* 0x0000001516199211 */ /* 0x080fe400018f0c4c */
[----:B------:R-:W-:Y:S02]  /*10250*/  @!P2 LEA.HI.X R27, R23, R21, R74, 0x1, P4 ;  /* 0x00000015171ba211 */ /* 0x000fe400020f0c4a */
[----:B-----5:R3:W-:Y:S04]  /*10260*/  @!P0 ST.E.128 desc[UR46][R2.64], R8 ;  /* 0x0000000802008985 */ /* 0x0207e8000c101d2e */
[----:B------:R3:W-:Y:S04]  /*10270*/  @!P1 ST.E.128 desc[UR46][R24.64], R52 ;  /* 0x0000003418009985 */ /* 0x0007e8000c101d2e */
[----:B------:R3:W-:Y:S02]  /*10280*/  @!P2 ST.E.128 desc[UR46][R26.64], R56 ;  /* 0x000000381a00a985 */ /* 0x0007e4000c101d2e */
.L_x_752:
[----:B------:R-:W-:Y:S05]  /*10290*/  BSYNC B1 ;  /* 0x0000000000017941 */ /* 0x000fea0003800000 */
.L_x_751:
        /* <DEDUP_REMOVED lines=9> */
[----:B-1--4-:R-:W-:Y:S02]  /*10330*/  @!P1 IMAD.WIDE R2, R19, 0x2, R8 ;  /* 0x0000000213029825 */ /* 0x012fe400078e0208 */
        /* <DEDUP_REMOVED lines=9> */
.L_x_750:
[----:B------:R-:W0:Y:S01]  /*103d0*/  LDC R8, c[0x0][0xbe8] ;  /* 0x0002fa00ff087b82 */ /* 0x000e220000000800 */
[----:B------:R-:W1:Y:S01]  /*103e0*/  S2R R0, SR_TID.X ;  /* 0x0000000000007919 */ /* 0x000e620000002100 */
[----:B------:R-:W-:Y:S01]  /*103f0*/  USHF.R.S32.HI UR8, URZ, 0x1f, UR41 ;  /* 0x0000001f3f087899 */ /* 0x000fe20008011429 */
[----:B------:R-:W-:Y:S01]  /*10400*/  BSSY B1, `(.L_x_754) ;  /* 0x0000031000017945 */ /* 0x000fe20003800000 */
[----:B------:R-:W-:Y:S01]  /*10410*/  USHF.R.S32.HI UR9, URZ, 0x1f, UR39 ;  /* 0x0000001f3f097899 */ /* 0x000fe20008011427 */
[----:B------:R-:W-:Y:S01]  /*10420*/  IMAD R6, R152, 0x60, R153 ;  /* 0x0000006098067824 */ /* 0x000fe200078e0299 */
[----:B0-----:R-:W-:Y:S01]  /*10430*/  ISETP.NE.AND P1, PT, R8, 0x1, PT ;  /* 0x000000010800780c */ /* 0x001fe20003f25270 */
[----:B-1----:R-:W-:-:S12]  /*10440*/  VIADD R0, R0, 0xffffff80 ;  /* 0xffffff8000007836 */ /* 0x002fd80000000000 */
[----:B------:R-:W0:Y:S01]  /*10450*/  @P1 LDC R9, c[0x0][0xbec] ;  /* 0x0002fb00ff091b82 */ /* 0x000e220000000800 */
[----:B------:R-:W-:-:S07]  /*10460*/  ISETP.GE.AND P0, PT, R0, 0xc0, PT ;  /* 0x000000c00000780c */ /* 0x000fce0003f06270 */
[----:B------:R-:W1:Y:S06]  /*10470*/  @P1 LDC R11, c[0x0][0xbf0] ;  /* 0x0002fc00ff0b1b82 */ /* 0x000e6c0000000800 */
[----:B------:R-:W-:Y:S05]  /*10480*/  @P0 BRA `(.L_x_755) ;  /* 0x0000000000a00947 */ /* 0x000fea0003800000 */
[----:B------:R-:W2:Y:S01]  /*10490*/  S2R R0, SR_TID.X ;  /* 0x0000000000007919 */ /* 0x000ea20000002100 */
[----:B------:R-:W3:Y:S01]  /*104a0*/  LDC R3, c[0x0][0xbe8] ;  /* 0x0002fa00ff037b82 */ /* 0x000ee20000000800 */
[----:B------:R-:W-:Y:S01]  /*104b0*/  IMAD.U32 R4, RZ, RZ, UR38 ;  /* 0x00000026ff047e24 */ /* 0x000fe2000f8e00ff */
[----:B------:R-:W-:Y:S02]  /*104c0*/  ULDC UR5, c[0x0][0xa88] ;  /* 0x0002a20000057ab9 */ /* 0x000fe40000000800 */
[----:B---3--:R-:W-:Y:S02]  /*104d0*/  IMAD R5, R3, UR5, RZ ;  /* 0x0000000503057c24 */ /* 0x008fe4000f8e02ff */
[----:B--2---:R-:W-:-:S04]  /*104e0*/  IADD3 R4, R4, -0x80, R0 ;  /* 0xffffff8004047810 */ /* 0x004fc80007ffe000 */
[----:B------:R-:W-:-:S13]  /*104f0*/  ISETP.GE.AND P0, PT, R4, R5, PT ;  /* 0x000000050400720c */ /* 0x000fda0003f06270 */
[----:B------:R-:W-:Y:S05]  /*10500*/  @P0 BRA `(.L_x_755) ;  /* 0x0000000000800947 */ /* 0x000fea0003800000 */
[----:B------:R-:W-:Y:S01]  /*10510*/  ISETP.NE.AND P0, PT, R3, 0x1, PT ;  /* 0x000000010300780c */ /* 0x000fe20003f05270 */
[----:B------:R-:W-:Y:S01]  /*10520*/  ULDC.64 UR10, c[0x0][0xb90] ;  /* 0x0002e400000a7ab9 */ /* 0x000fe20000000a00 */
[----:B------:R-:W-:Y:S01]  /*10530*/  IMAD.MOV.U32 R2, RZ, RZ, R4 ;  /* 0x000000ffff027224 */ /* 0x000fe200078e0004 */
[----:B------:R-:W-:Y:S02]  /*10540*/  UIMAD UR5, UR8, UR10, URZ ;  /* 0x0000000a080572a4 */ /* 0x000fe4000f8e023f */
[----:B------:R-:W-:Y:S02]  /*10550*/  UIMAD.WIDE.U32 UR6, UR41, UR10, URZ ;  /* 0x0000000a290672a5 */ /* 0x000fe4000f8e003f */
[----:B------:R-:W-:-:S03]  /*10560*/  UIMAD UR5, UR41, UR11, UR5 ;  /* 0x0000000b290572a4 */ /* 0x000fc6000f8e0205 */
[----:B------:R-:W-:Y:S01]  /*10570*/  ULDC.64 UR10, c[0x0][0xb98] ;  /* 0x0002e600000a7ab9 */ /* 0x000fe20000000a00 */
[----:B------:R-:W-:Y:S02]  /*10580*/  UIADD3 UR7, UR7, UR5, URZ ;  /* 0x0000000507077290 */ /* 0x000fe4000fffe03f */
[----:B------:R-:W2:Y:S01]  /*10590*/  @P0 LDC R5, c[0x0][0xbec] ;  /* 0x0002fb00ff050b82 */ /* 0x000ea20000000800 */
[----:B------:R-:W-:Y:S02]  /*105a0*/  UIMAD UR5, UR9, UR10, URZ ;  /* 0x0000000a090572a4 */ /* 0x000fe4000f8e023f */
[----:B------:R-:W-:Y:S02]  /*105b0*/  UIMAD.WIDE.U32 UR6, UR39, UR10, UR6 ;  /* 0x0000000a270672a5 */ /* 0x000fe4000f8e0006 */
[----:B------:R-:W-:-:S03]  /*105c0*/  UIMAD UR5, UR39, UR11, UR5 ;  /* 0x0000000b270572a4 */ /* 0x000fc6000f8e0205 */
[----:B------:R-:W3:Y:S01]  /*105d0*/  @P0 LDC R7, c[0x0][0xbf0] ;  /* 0x0002fc00ff070b82 */ /* 0x000ee20000000800 */
[----:B------:R-:W-:Y:S01]  /*105e0*/  ULDC.64 UR10, c[0x0][0xb88] ;  /* 0x0002e200000a7ab9 */ /* 0x000fe20000000a00 */
[----:B--2---:R-:W-:-:S05]  /*105f0*/  @P0 IMAD.HI.U32 R0, R4, R5, RZ ;  /* 0x0000000504000227 */ /* 0x004fca00078e00ff */
[----:B---3--:R-:W-:-:S05]  /*10600*/  @P0 SHF.R.U32.HI R2, RZ, R7, R0 ;  /* 0x00000007ff020219 */ /* 0x008fca0000011600 */
[----:B------:R-:W-:-:S04]  /*10610*/  IMAD.MOV R5, RZ, RZ, -R2 ;  /* 0x000000ffff057224 */ /* 0x000fc800078e0a02 */
[----:B------:R-:W-:Y:S01]  /*10620*/  IMAD R5, R3, R5, R4 ;  /* 0x0000000503057224 */ /* 0x000fe200078e0204 */
[----:B------:R-:W-:Y:S01]  /*10630*/  SHF.R.S32.HI R3, RZ, 0x1f, R2 ;  /* 0x0000001fff037819 */ /* 0x000fe20000011402 */
[----:B------:R-:W-:Y:S01]  /*10640*/  IMAD.U32 R4, RZ, RZ, UR5 ;  /* 0x00000005ff047e24 */ /* 0x000fe2000f8e00ff */
[----:B------:R-:W-:Y:S02]  /*10650*/  IADD3 R2, P0, R2, UR6, RZ ;  /* 0x0000000602027c10 */ /* 0x000fe4000ff1e0ff */
[----:B------:R-:W-:Y:S02]  /*10660*/  SHF.R.S32.HI R0, RZ, 0x1f, R5 ;  /* 0x0000001fff007819 */ /* 0x000fe40000011405 */
[----:B------:R-:W-:Y:S01]  /*10670*/  IADD3.X R3, R3, UR7, R4, P0, !PT ;  /* 0x0000000703037c10 */ /* 0x000fe200087fe404 */
[----:B------:R-:W-:Y:S02]  /*10680*/  ULDC.64 UR6, c[0x0][0xb50] ;  /* 0x0002d40000067ab9 */ /* 0x000fe40000000a00 */
[----:B------:R-:W-:-:S02]  /*10690*/  IMAD R0, R0, UR10, RZ ;  /* 0x0000000a00007c24 */ /* 0x000fc4000f8e02ff */
[----:B------:R-:W-:-:S04]  /*106a0*/  IMAD.WIDE.U32 R2, R5, UR10, R2 ;  /* 0x0000000a05027c25 */ /* 0x000fc8000f8e0002 */
[----:B------:R-:W-:Y:S01]  /*106b0*/  IMAD R7, R5, UR11, R0 ;  /* 0x0000000b05077c24 */ /* 0x000fe2000f8e0200 */
[----:B------:R-:W-:-:S03]  /*106c0*/  LEA R4, P0, R2, UR6, 0x2 ;  /* 0x0000000602047c11 */ /* 0x000fc6000f8010ff */
[----:B------:R-:W-:-:S05]  /*106d0*/  IMAD.IADD R3, R3, 0x1, R7 ;  /* 0x0000000103037824 */ /* 0x000fca00078e0207 */
[----:B------:R-:W-:Y:S01]  /*106e0*/  LEA.HI.X R5, R2, UR7, R3, 0x2, P0 ;  /* 0x0000000702057c11 */ /* 0x000fe200080f1403 */
[----:B------:R-:W-:-:S05]  /*106f0*/  IMAD.MOV.U32 R3, RZ, RZ, -0x800000 ;  /* 0xff800000ff037424 */ /* 0x000fca00078e00ff */
[----:B------:R2:W-:Y:S02]  /*10700*/  STG.E desc[UR46][R4.64], R3 ;  /* 0x0000000304007986 */ /* 0x0005e4000c10192e */
.L_x_755:
[----:B------:R-:W-:Y:S05]  /*10710*/  BSYNC B1 ;  /* 0x0000000000017941 */ /* 0x000fea0003800000 */
.L_x_754:
[----:B------:R-:W-:Y:S01]  /*10720*/  ULDC.64 UR10, c[0x0][0xae8] ;  /* 0x0002ba00000a7ab9 */ /* 0x000fe20000000a00 */
[----:B------:R-:W-:Y:S01]  /*10730*/  VIADD R6, R6, UR38 ;  /* 0x0000002606067c36 */ /* 0x000fe20008000000 */
[----:B------:R-:W-:Y:S01]  /*10740*/  UIMAD UR5, UR8, UR10, URZ ;  /* 0x0000000a080572a4 */ /* 0x000fe2000f8e023f */
[----:B------:R-:W-:Y:S01]  /*10750*/  BSSY B1, `(.L_x_756) ;  /* 0x0000035000017945 */ /* 0x000fe20003800000 */
[----:B------:R-:W-:Y:S01]  /*10760*/  UIMAD.WIDE.U32 UR6, UR41, UR10, URZ ;  /* 0x0000000a290672a5 */ /* 0x000fe2000f8e003f */
[----:B0-----:R-:W-:Y:S01]  /*10770*/  @P1 IMAD.HI.U32 R0, R6, R9, RZ ;  /* 0x0000000906001227 */ /* 0x001fe200078e00ff */
[----:B------:R-:W-:Y:S01]  /*10780*/  UIMAD UR5, UR41, UR11, UR5 ;  /* 0x0000000b290572a4 */ /* 0x000fe2000f8e0205 */
[----:B------:R-:W-:Y:S02]  /*10790*/  SHF.R.S32.HI R14, RZ, 0x1f, R23 ;  /* 0x0000001fff0e7819 */ /* 0x000fe40000011417 */
[----:B------:R-:W-:Y:S01]  /*107a0*/  ULDC.64 UR10, c[0x0][0xaf0] ;  /* 0x0002bc00000a7ab9 */ /* 0x000fe20000000a00 */
[----:B------:R-:W-:Y:S01]  /*107b0*/  UIADD3 UR7, UR7, UR5, URZ ;  /* 0x0000000507077290 */ /* 0x000fe2000fffe03f */
[----:B--2---:R-:W-:Y:S01]  /*107c0*/  IMAD.MOV.U32 R5, RZ, RZ, R6 ;  /* 0x000000ffff057224 */ /* 0x004fe200078e0006 */
[----:B------:R-:W-:Y:S01]  /*107d0*/  UIMAD UR5, UR9, UR10, URZ ;  /* 0x0000000a090572a4 */ /* 0x000fe2000f8e023f */
[----:B-1----:R-:W-:Y:S01]  /*107e0*/  @P1 SHF.R.U32.HI R5, RZ, R11, R0 ;  /* 0x0000000bff051219 */ /* 0x002fe20000011600 */
[----:B------:R-:W-:Y:S01]  /*107f0*/  UIMAD.WIDE.U32 UR6, UR39, UR10, UR6 ;  /* 0x0000000a270672a5 */ /* 0x000fe2000f8e0006 */
[----:B------:R-:W-:Y:S01]  /*10800*/  SHF.R.S32.HI R15, RZ, 0x1f, R22 ;  /* 0x0000001fff0f7819 */ /* 0x000fe20000011416 */
[----:B------:R-:W-:Y:S01]  /*10810*/  UIMAD UR5, UR39, UR11, UR5 ;  /* 0x0000000b270572a4 */ /* 0x000fe2000f8e0205 */
[--C-:B------:R-:W-:Y:S01]  /*10820*/  SHF.R.S32.HI R0, RZ, 0x1f, R5.reuse ;  /* 0x0000001fff007819 */ /* 0x100fe20000011405 */
[----:B------:R-:W-:Y:S01]  /*10830*/  IMAD.MOV R7, RZ, RZ, -R5 ;  /* 0x000000ffff077224 */ /* 0x000fe200078e0a05 */
[----:B------:R-:W-:Y:S01]  /*10840*/  ULDC.64 UR8, c[0x0][0xae0] ;  /* 0x0002b80000087ab9 */ /* 0x000fe20000000a00 */
[----:B------:R-:W-:-:S02]  /*10850*/  UIADD3 UR5, UR7, UR5, URZ ;  /* 0x0000000507057290 */ /* 0x000fc4000fffe03f */
[----:B------:R-:W-:Y:S02]  /*10860*/  IMAD.U32 R3, RZ, RZ, UR7 ;  /* 0x00000007ff037e24 */ /* 0x000fe4000f8e00ff */
[----:B------:R-:W-:Y:S02]  /*10870*/  IMAD R7, R8, R7, R6 ;  /* 0x0000000708077224 */ /* 0x000fe400078e0206 */
[----:B------:R-:W-:Y:S02]  /*10880*/  IMAD R0, R0, UR8, RZ ;  /* 0x0000000800007c24 */ /* 0x000fe4000f8e02ff */
[----:B------:R-:W-:Y:S01]  /*10890*/  IMAD.U32 R2, RZ, RZ, UR6 ;  /* 0x00000006ff027e24 */ /* 0x000fe2000f8e00ff */
[----:B------:R-:W-:Y:S01]  /*108a0*/  ULDC.64 UR6, c[0x0][0xad8] ;  /* 0x0002b60000067ab9 */ /* 0x000fe20000000a00 */
[----:B------:R-:W-:Y:S01]  /*108b0*/  IMAD.U32 R3, RZ, RZ, UR5 ;  /* 0x00000005ff037e24 */ /* 0x000fe2000f8e00ff */
[----:B------:R-:W-:Y:S01]  /*108c0*/  ULDC UR5, c[0x0][0xa88] ;  /* 0x0002a20000057ab9 */ /* 0x000fe20000000800 */
[C---:B------:R-:W-:Y:S01]  /*108d0*/  IMAD R9, R5.reuse, UR9, R0 ;  /* 0x0000000905097c24 */ /* 0x040fe2000f8e0200 */
[----:B------:R-:W-:Y:S01]  /*108e0*/  SHF.R.S32.HI R0, RZ, 0x1f, R7 ;  /* 0x0000001fff007819 */ /* 0x000fe20000011407 */
[----:B------:R-:W-:-:S04]  /*108f0*/  IMAD.WIDE.U32 R2, R5, UR8, R2 ;  /* 0x0000000805027c25 */ /* 0x000fc8000f8e0002 */
[----:B------:R-:W-:Y:S02]  /*10900*/  IMAD R0, R0, UR6, RZ ;  /* 0x0000000600007c24 */ /* 0x000fe4000f8e02ff */
[----:B------:R-:W-:Y:S02]  /*10910*/  IMAD.IADD R3, R3, 0x1, R9 ;  /* 0x0000000103037824 */ /* 0x000fe400078e0209 */
[C---:B------:R-:W-:Y:S02]  /*10920*/  IMAD R5, R7.reuse, UR7, R0 ;  /* 0x0000000707057c24 */ /* 0x040fe4000f8e0200 */
[----:B------:R-:W-:Y:S01]  /*10930*/  IMAD.WIDE.U32 R2, R7, UR6, R2 ;  /* 0x0000000607027c25 */ /* 0x000fe2000f8e0002 */
[----:B------:R-:W-:-:S03]  /*10940*/  ULDC.64 UR6, c[0x0][0xa80] ;  /* 0x0002a00000067ab9 */ /* 0x000fc60000000a00 */
[----:B------:R-:W-:Y:S01]  /*10950*/  IMAD R7, R8, UR5, RZ ;  /* 0x0000000508077c24 */ /* 0x000fe2000f8e02ff */
[----:B------:R-:W-:Y:S01]  /*10960*/  LEA R4, P1, R2, UR6, 0x1 ;  /* 0x0000000602047c11 */ /* 0x000fe2000f8208ff */
[----:B------:R-:W-:Y:S02]  /*10970*/  VIADD R0, R153, UR38 ;  /* 0x0000002699007c36 */ /* 0x000fe40008000000 */
[----:B------:R-:W-:-:S03]  /*10980*/  IMAD.IADD R3, R3, 0x1, R5 ;  /* 0x0000000103037824 */ /* 0x000fc600078e0205 */
[----:B------:R-:W-:Y:S02]  /*10990*/  ISETP.GE.AND P0, PT, R0, R7, PT ;  /* 0x000000070000720c */ /* 0x000fe40003f06270 */
[----:B------:R-:W-:Y:S02]  /*109a0*/  LEA.HI.X R5, R2, UR7, R3, 0x1, P1 ;  /* 0x0000000702057c11 */ /* 0x000fe400088f0c03 */
[----:B------:R0:W1:Y:S04]  /*109b0*/  SHFL.IDX PT, R2, R4, RZ, 0x1c1f ;  /* 0x001c1fff04027589 */ /* 0x00006800000e0000 */
[----:B------:R0:W2:Y:S05]  /*109c0*/  SHFL.IDX PT, R3, R5, RZ, 0x1c1f ;  /* 0x001c1fff05037589 */ /* 0x0000aa00000e0000 */
        /* <DEDUP_REMOVED lines=13> */
.L_x_757:
[----:B------:R-:W-:Y:S05]  /*10aa0*/  BSYNC B1 ;  /* 0x0000000000017941 */ /* 0x000fea0003800000 */
.L_x_756:
        /* <DEDUP_REMOVED lines=9> */
[CC--:B-1----:R-:W-:Y:S02]  /*10b40*/  @!P3 LEA R6, P0, R22.reuse, R2.reuse, 0x1 ;  /* 0x000000021606b211 */ /* 0x0c2fe400078008ff */
[----:B---3--:R-:W-:Y:S02]  /*10b50*/  @!P4 LEA R8, P1, R23, R2, 0x1 ;  /* 0x000000021708c211 */ /* 0x008fe400078208ff */
[----:B0---4-:R-:W-:Y:S01]  /*10b60*/  @!P2 IMAD.WIDE R4, R19, 0x2, R2 ;  /* 0x000000021304a825 */ /* 0x011fe200078e0202 */
[-C--:B------:R-:W-:Y:S02]  /*10b70*/  @!P3 LEA.HI.X R7, R22, R3.reuse, R15, 0x1, P0 ;  /* 0x000000031607b211 */ /* 0x080fe400000f0c0f */
[----:B------:R-:W-:Y:S02]  /*10b80*/  @!P4 LEA.HI.X R9, R23, R3, R14, 0x1, P1 ;  /* 0x000000031709c211 */ /* 0x000fe400008f0c0e */
[----:B------:R0:W-:Y:S04]  /*10b90*/  @!P2 ST.E.128 desc[UR46][R4.64], RZ ;  /* 0x000000ff0400a985 */ /* 0x0001e8000c101d2e */
[----:B------:R0:W-:Y:S04]  /*10ba0*/  @!P3 ST.E.128 desc[UR46][R6.64], RZ ;  /* 0x000000ff0600b985 */ /* 0x0001e8000c101d2e */
[----:B------:R0:W-:Y:S02]  /*10bb0*/  @!P4 ST.E.128 desc[UR46][R8.64], RZ ;  /* 0x000000ff0800c985 */ /* 0x0001e4000c101d2e */
.L_x_753:
[----:B------:R-:W-:Y:S05]  /*10bc0*/  BSYNC B0 ;  /* 0x0000000000007941 */ /* 0x000fea0003800000 */
.L_x_749:
[----:B------:R-:W-:Y:S02]  /*10bd0*/  ULDC UR5, c[0x0][0xc38] ;  /* 0x00030e0000057ab9 */ /* 0x000fe40000000800 */
[----:B------:R-:W-:-:S06]  /*10be0*/  UISETP.GE.AND UP0, UPT, UR4, UR5, UPT ;  /* 0x000000050400728c */ /* 0x000fcc000bf06270 */
[----:B------:R-:W-:-:S13]  /*10bf0*/  PLOP3.LUT P0, PT, PT, PT, UP0, 0x80, 0x0 ;  /* 0x000000000000781c */ /* 0x000fda0003f0f008 */
[----:B------:R-:W-:Y:S05]  /*10c00*/  @!P0 BRA `(.L_x_758) ;  /* 0xffffff0000508947 */ /* 0x000fea000383ffff */
[----:B------:R-:W-:Y:S05]  /*10c10*/  EXIT ;  /* 0x000000000000794d */ /* 0x000fea0003800000 */
.L_x_664:
[----:B------:R-:W-:-:S08]  /*10c20*/  NOP ;  /* 0x0000000000007918 */ /* 0x000fd00000000000 */
[----:B------:R-:W0:-:S00]  /*10c30*/  USETMAXREG.DEALLOC.CTAPOOL 0x20 ;  /* 0x00000020000079c8 */ /* 0x000e0000080e0500 */
[----:B0-----:R-:W-:-:S06]  /*10c40*/  LOP3.LUT R2, R0, 0x3, RZ, 0xc0, !PT ;  /* 0x0000000300027812 */ /* 0x001fcc00078ec0ff */
[----:B------:R-:W0:Y:S01]  /*10c50*/  S2UR UR6, SR_CTAID.X ;  /* 0x00000000000679c3 */ /* 0x000e220000002500 */
[----:B------:R-:W-:Y:S01]  /*10c60*/  LOP3.LUT R18, R18, 0xfffffffb, RZ, 0xc0, !PT ;  /* 0xfffffffb12127812 */ /* 0x000fe200078ec0ff */
[----:B------:R-:W-:Y:S01]  /*10c70*/  STL [R1], RZ ;  /* 0x000000ff01007387 */ /* 0x000fe20000100800 */
[----:B------:R-:W-:Y:S02]  /*10c80*/  IMAD.MOV.U32 R19, RZ, RZ, RZ ;  /* 0x000000ffff137224 */ /* 0x000fe400078e00ff */
[----:B------:R-:W-:Y:S01]  /*10c90*/  IMAD.MOV.U32 R22, RZ, RZ, 0x1 ;  /* 0x00000001ff167424 */ /* 0x000fe200078e00ff */
[----:B------:R1:W2:Y:S02]  /*10ca0*/  SHFL.IDX PT, R3, R2, RZ, 0x1f ;  /* 0x00001fff02037589 */ /* 0x0002a400000e0000 */
[----:B-1----:R-:W0:Y:S01]  /*10cb0*/  LDC R2, c[0x0][0xc38] ;  /* 0x00030e00ff027b82 */ /* 0x002e220000000800 */
[----:B--2---:R-:W-:-:S13]  /*10cc0*/  ISETP.NE.AND P0, PT, R3, RZ, PT ;  /* 0x000000ff0300720c */ /* 0x004fda0003f05270 */
[----:B------:R-:W-:Y:S01]  /*10cd0*/  @P0 LOP3.LUT R18, R18, 0x4, RZ, 0xfc, !PT ;  /* 0x0000000412120812 */ /* 0x000fe200078efcff */
[----:B------:R-:W-:Y:S06]  /*10ce0*/  @P0 BAR.ARV 0x4, 0x200 ;  /* 0x0108000000000b1d */ /* 0x000fec0000002000 */
[----:B0-----:R-:W-:-:S13]  /*10cf0*/  ISETP.LE.AND P0, PT, R2, UR6, PT ;  /* 0x0000000602007c0c */ /* 0x001fda000bf03270 */
[----:B------:R-:W-:Y:S05]  /*10d00*/  @P0 BRA `(.L_x_759) ;  /* 0x0000003800f40947 */ /* 0x000fea0003800000 */
[----:B------:R-:W0:Y:S01]  /*10d10*/  S2R R12, SR_TID.X ;  /* 0x00000000000c7919 */ /* 0x000e220000002100 */
[----:B------:R-:W1:Y:S01]  /*10d20*/  S2UR UR5, SR_CgaCtaId ;  /* 0x00000000000579c3 */ /* 0x000e620000008800 */
[----:B------:R-:W-:Y:S01]  /*10d30*/  IMAD.SHL.U32 R7, R0, 0x800, RZ ;  /* 0x0000080000077824 */ /* 0x000fe200078e00ff */
[----:B------:R-:W-:Y:S01]  /*10d40*/  UMOV UR4, 0x400 ;  /* 0x0000040000047882 */ /* 0x000fe20000000000 */
[----:B------:R2:W-:Y:S01]  /*10d50*/  STL [R1], RZ ;  /* 0x000000ff01007387 */ /* 0x0005e20000100800 */
[----:B------:R-:W-:Y:S01]  /*10d60*/  IMAD.MOV.U32 R26, RZ, RZ, 0x40 ;  /* 0x00000040ff1a7424 */ /* 0x000fe200078e00ff */
[----:B------:R-:W-:Y:S01]  /*10d70*/  ULOP3.LUT UR38, UR42, 0x1, URZ, 0xfc, !UPT ;  /* 0x000000012a267892 */ /* 0x000fe2000f8efc3f */
[----:B------:R-:W-:Y:S01]  /*10d80*/  IMAD.U32 R28, RZ, RZ, UR6 ;  /* 0x00000006ff1c7e24 */ /* 0x000fe2000f8e00ff */
[----:B------:R-:W-:Y:S01]  /*10d90*/  ULOP3.LUT UR45, UR42, 0x2, URZ, 0xfc, !UPT ;  /* 0x000000022a2d7892 */ /* 0x000fe2000f8efc3f */
[----:B------:R-:W-:Y:S01]  /*10da0*/  IMAD.MOV.U32 R22, RZ, RZ, 0x1 ;  /* 0x00000001ff167424 */ /* 0x000fe200078e00ff */
[----:B------:R-:W-:Y:S01]  /*10db0*/  ULDC UR43, c[0x0][0xc] ;  /* 0x00000300002b7ab9 */ /* 0x000fe20000000800 */
[----:B------:R-:W-:Y:S01]  /*10dc0*/  IMAD.MOV.U32 R19, RZ, RZ, RZ ;  /* 0x000000ffff137224 */ /* 0x000fe200078e00ff */
[----:B------:R-:W-:Y:S01]  /*10dd0*/  ULDC.64 UR50, c[0x0][0x198] ;  /* 0x0000660000327ab9 */ /* 0x000fe20000000a00 */
[----:B-1----:R-:W-:-:S06]  /*10de0*/  ULEA UR4, UR5, UR4, 0x18 ;  /* 0x0000000405047291 */ /* 0x002fcc000f8ec03f */
[----:B------:R-:W-:Y:S01]  /*10df0*/  IMAD.U32 R17, RZ, RZ, UR4 ;  /* 0x00000004ff117e24 */ /* 0x000fe2000f8e00ff */
[--C-:B0-----:R-:W-:Y:S01]  /*10e00*/  SHF.R.U32.HI R3, RZ, 0x1, R12.reuse ;  /* 0x00000001ff037819 */ /* 0x101fe2000001160c */
[C---:B------:R-:W-:Y:S01]  /*10e10*/  IMAD.SHL.U32 R2, R12.reuse, 0x20, RZ ;  /* 0x000000200c027824 */ /* 0x040fe200078e00ff */
[C---:B------:R-:W-:Y:S01]  /*10e20*/  LOP3.LUT R11, R12.reuse, 0x7f, RZ, 0xc0, !PT ;  /* 0x0000007f0c0b7812 */ /* 0x040fe200078ec0ff */
[C---:B------:R-:W-:Y:S01]  /*10e30*/  IMAD.SHL.U32 R4, R12.reuse, 0x80, RZ ;  /* 0x000000800c047824 */ /* 0x040fe200078e00ff */
[----:B------:R-:W-:Y:S01]  /*10e40*/  LOP3.LUT R5, R3, 0x20, RZ, 0xc0, !PT ;  /* 0x0000002003057812 */ /* 0x000fe200078ec0ff */
[----:B------:R-:W-:Y:S01]  /*10e50*/  IMAD.SHL.U32 R10, R12, 0x4, RZ ;  /* 0x000000040c0a7824 */ /* 0x000fe200078e00ff */
[----:B------:R-:W-:Y:S01]  /*10e60*/  LOP3.LUT R0, R2, 0x80, RZ, 0xc0, !PT ;  /* 0x0000008002007812 */ /* 0x000fe200078ec0ff */
[----:B------:R-:W-:Y:S01]  /*10e70*/  IMAD.SHL.U32 R9, R12, 0x2, RZ ;  /* 0x000000020c097824 */ /* 0x000fe200078e00ff */
[----:B------:R-:W-:Y:S02]  /*10e80*/  LOP3.LUT R6, R4, 0x400, RZ, 0xc0, !PT ;  /* 0x0000040004067812 */ /* 0x000fe400078ec0ff */
[----:B------:R-:W-:-:S02]  /*10e90*/  LOP3.LUT R5, R5, 0x10, R12, 0xf8, !PT ;  /* 0x0000001005057812 */ /* 0x000fc400078ef80c */
[----:B------:R-:W-:Y:S01]  /*10ea0*/  LOP3.LUT R3, R0, 0x10, R3, 0xf8, !PT ;  /* 0x0000001000037812 */ /* 0x000fe200078ef803 */
[----:B------:R-:W-:Y:S01]  /*10eb0*/  IMAD.SHL.U32 R0, R12, 0x10, RZ ;  /* 0x000000100c007824 */ /* 0x000fe200078e00ff */
[----:B------:R-:W-:Y:S02]  /*10ec0*/  LOP3.LUT R6, R6, 0x800, R7, 0xf8, !PT ;  /* 0x0000080006067812 */ /* 0x000fe400078ef807 */
[----:B------:R-:W-:Y:S01]  /*10ed0*/  LOP3.LUT R7, R5, 0x380, R4, 0xf8, !PT ;  /* 0x0000038005077812 */ /* 0x000fe200078ef804 */
[----:B------:R-:W-:Y:S01]  /*10ee0*/  IMAD.SHL.U32 R5, R11, 0x10, RZ ;  /* 0x000000100b057824 */ /* 0x000fe200078e00ff */
[----:B------:R-:W-:Y:S02]  /*10ef0*/  LOP3.LUT R2, R2, 0x360, RZ, 0xc0, !PT ;  /* 0x0000036002027812 */ /* 0x000fe400078ec0ff */
[C---:B------:R-:W-:Y:S02]  /*10f00*/  LOP3.LUT R8, R0.reuse, 0x60, RZ, 0xc0, !PT ;  /* 0x0000006000087812 */ /* 0x040fe400078ec0ff */
[----:B------:R-:W-:-:S02]  /*10f10*/  LOP3.LUT R4, R0, 0x90, RZ, 0xc0, !PT ;  /* 0x0000009000047812 */ /* 0x000fc400078ec0ff */
[--C-:B------:R-:W-:Y:S02]  /*10f20*/  LOP3.LUT R2, R2, 0x400, R5.reuse, 0xf8, !PT ;  /* 0x0000040002027812 */ /* 0x100fe400078ef805 */
        /* <DEDUP_REMOVED lines=9> */
[----:B------:R-:W-:Y:S01]  /*10fc0*/  LOP3.LUT P0, RZ, R12, 0x4, RZ, 0xc0, !PT ;  /* 0x000000040cff7812 */ /* 0x000fe2000780c0ff */
[----:B------:R-:W-:Y:S01]  /*10fd0*/  IMAD.IADD R29, R17, 0x1, R4 ;  /* 0x00000001111d7824 */ /* 0x000fe200078e0204 */
[----:B------:R-:W-:Y:S02]  /*10fe0*/  LOP3.LUT R3, R3, 0x40, R2, 0xf8, !PT ;  /* 0x0000004003037812 */ /* 0x000fe400078ef802 */
[----:B------:R-:W-:-:S02]  /*10ff0*/  LOP3.LUT R2, R0, 0x20, RZ, 0xfc, !PT ;  /* 0x0000002000027812 */ /* 0x000fc400078efcff */
[----:B------:R-:W-:Y:S02]  /*11000*/  LOP3.LUT R25, R6, R7, RZ, 0xfc, !PT ;  /* 0x0000000706197212 */ /* 0x000fe400078efcff */
[----:B------:R-:W-:Y:S02]  /*11010*/  SEL R26, R26, 0xffffffc0, !P0 ;  /* 0xffffffc01a1a7807 */ /* 0x000fe40004000000 */
[----:B--2---:R-:W-:-:S07]  /*11020*/  LOP3.LUT R0, R0, 0x40, RZ, 0xfc, !PT ;  /* 0x0000004000007812 */ /* 0x004fce00078efcff */
.L_x_830:
[----:B------:R-:W-:Y:S01]  /*11030*/  ULDC UR8, c[0x0][0xc60] ;  /* 0x0003180000087ab9 */ /* 0x000fe20000000800 */
[C---:B------:R-:W-:Y:S01]  /*11040*/  R2UR UR7, R28.reuse ;  /* 0x000000001c0772ca */ /* 0x040fe200000e0000 */
[----:B------:R-:W-:Y:S01]  /*11050*/  UISETP.NE.AND UP0, UPT, UR8, 0x1, UPT ;  /* 0x000000010800788c */ /* 0x000fe2000bf05270 */
[----:B------:R-:W-:-:S10]  /*11060*/  R2UR UR6, R28 ;  /* 0x000000001c0672ca */ /* 0x000fd400000e0000 */
        /* <DEDUP_REMOVED lines=9> */
[----:B0123--:R-:W-:Y:S05]  /*11100*/  @!P0 BRA `(.L_x_760) ;  /* 0x0000000000208947 */ /* 0x00ffea0003800000 */
        /* <DEDUP_REMOVED lines=8> */
.L_x_760:
[----:B------:R-:W-:Y:S01]  /*11190*/  ULDC UR9, c[0x0][0xc54] ;  /* 0x0003150000097ab9 */ /* 0x000fe20000000800 */
[----:B------:R-:W-:Y:S01]  /*111a0*/  UMOV UR6, UR8 ;  /* 0x0000000800067c82 */ /* 0x000fe20008000000 */
[----:B------:R-:W-:-:S11]  /*111b0*/  UISETP.NE.AND UP0, UPT, UR9, 0x1, UPT ;  /* 0x000000010900788c */ /* 0x000fd6000bf05270 */
[----:B------:R-:W-:Y:S02]  /*111c0*/  @UP0 ULDC.64 UR10, c[0x0][0xc58] ;  /* 0x00031600000a0ab9 */ /* 0x000fe40000000a00 */
[----:B------:R-:W-:-:S04]  /*111d0*/  UIMAD.WIDE.U32 UR4, UR8, UR10, URZ ;  /* 0x0000000a080472a5 */ /* 0x000fc8000f8e003f */
[----:B------:R-:W-:-:S04]  /*111e0*/  @UP0 USHF.R.U32.HI UR6, URZ, UR11, UR5 ;  /* 0x0000000b3f060299 */ /* 0x000fc80008011605 */
[----:B------:R-:W-:-:S12]  /*111f0*/  UIMAD UR4, UR6, UR9, URZ ;  /* 0x00000009060472a4 */ /* 0x000fd8000f8e023f */
.L_x_761:
[----:B------:R-:W-:Y:S02]  /*11200*/  UIADD3 UR4, UR8, -UR4, URZ ;  /* 0x8000000408047290 */ /* 0x000fe4000fffe03f */
[----:B------:R-:W-:Y:S01]  /*11210*/  ULOP3.LUT UR5, URZ, UR6, URZ, 0x33, !UPT ;  /* 0x000000063f057292 */ /* 0x000fe2000f8e333f */
[----:B------:R-:W-:Y:S01]  /*11220*/  ULDC UR14, c[0x0][0xc48] ;  /* 0x00031200000e7ab9 */ /* 0x000fe20000000800 */
[----:B------:R-:W-:Y:S01]  /*11230*/  ULDC UR8, c[0x0][0x448] ;  /* 0x0001120000087ab9 */ /* 0x000fe20000000800 */
[----:B------:R-:W-:Y:S01]  /*11240*/  ULDC UR41, c[0x0][0xc3c] ;  /* 0x00030f0000297ab9 */ /* 0x000fe20000000800 */
[----:B------:R-:W-:Y:S02]  /*11250*/  UISETP.NE.AND UP2, UPT, UR14, 0x1, UPT ;  /* 0x000000010e00788c */ /* 0x000fe4000bf45270 */
[----:B------:R-:W-:Y:S02]  /*11260*/  UISETP.NE.AND UP1, UPT, UR8, 0x1, UPT ;  /* 0x000000010800788c */ /* 0x000fe4000bf25270 */
[----:B------:R-:W-:Y:S01]  /*11270*/  UIADD3 UR41, UR5, UR41, URZ ;  /* 0x0000002905297290 */ /* 0x000fe2000fffe03f */
[----:B------:R-:W-:Y:S01]  /*11280*/  ULDC.64 UR10, c[0x0][0x418] ;  /* 0x00010600000a7ab9 */ /* 0x000fe20000000a00 */
[----:B------:R-:W-:Y:S01]  /*11290*/  ULDC UR13, c[0x0][0xc54] ;  /* 0x00031500000d7ab9 */ /* 0x000fe20000000800 */
[----:B------:R-:W-:-:S02]  /*112a0*/  UISETP.NE.U32.AND UP0, UPT, UR10, URZ, UPT ;  /* 0x0000003f0a00728c */ /* 0x000fc4000bf05070 */
[----:B------:R-:W-:Y:S02]  /*112b0*/  UIMAD UR13, UR7, UR13, UR4 ;  /* 0x0000000d070d72a4 */ /* 0x000fe4000f8e0204 */
[----:B------:R-:W-:Y:S01]  /*112c0*/  UIMAD UR41, UR41, 0xc0, URZ ;  /* 0x000000c0292978a4 */ /* 0x000fe2000f8e023f */
[----:B------:R-:W-:Y:S01]  /*112d0*/  ULDC.64 UR4, c[0x0][0x9e0] ;  /* 0x0002780000047ab9 */ /* 0x000fe20000000a00 */
[----:B------:R-:W-:Y:S02]  /*112e0*/  UISETP.NE.AND.EX UP0, UPT, UR11, URZ, UPT, UP0 ;  /* 0x0000003f0b00728c */ /* 0x000fe4000bf05300 */
[----:B------:R-:W-:Y:S02]  /*112f0*/  UISETP.GE.AND UP3, UPT, UR5, 0x1, UPT ;  /* 0x000000010500788c */ /* 0x000fe4000bf66270 */
[----:B------:R-:W-:Y:S01]  /*11300*/  UIADD3 UR12, UR41, 0xbf, URZ ;  /* 0x000000bf290c7890 */ /* 0x000fe2000fffe03f */
[----:B------:R-:W-:Y:S01]  /*11310*/  ULDC UR10, c[0x0][0x424] ;  /* 0x00010900000a7ab9 */ /* 0x000fe20000000800 */
[----:B------:R-:W-:Y:S01]  /*11320*/  ULDC UR6, c[0x0][0x288] ;  /* 0x0000a20000067ab9 */ /* 0x000fe20000000800 */
[----:B------:R-:W-:Y:S01]  /*11330*/  @UP2 ULDC UR8, c[0x0][0xc4c] ;  /* 0x0003130000082ab9 */ /* 0x000fe20000000800 */
[----:B------:R-:W-:Y:S01]  /*11340*/  @UP1 ULDC UR11, c[0x0][0x44c] ;  /* 0x00011300000b1ab9 */ /* 0x000fe20000000800 */
[----:B------:R-:W-:Y:S01]  /*11350*/  USEL UR15, UR10, 0x1, UP0 ;  /* 0x000000010a0f7887 */ /* 0x000fe20008000000 */
[----:B------:R-:W-:Y:S01]  /*11360*/  PLOP3.LUT P1, PT, PT, PT, UP3, 0x80, 0x0 ;  /* 0x000000000000781c */ /* 0x000fe20003f2f038 */
[----:B------:R-:W-:-:S02]  /*11370*/  UIADD3 UR16, -UR6, 0x1, URZ ;  /* 0x0000000106107890 */ /* 0x000fc4000fffe13f */
[----:B------:R-:W-:Y:S02]  /*11380*/  UIMAD.WIDE.U32 UR8, UR13, UR8, URZ ;  /* 0x000000080d0872a5 */ /* 0x000fe4000f8e003f */
[----:B------:R-:W-:Y:S01]  /*11390*/  UIMAD.WIDE.U32 UR10, UR12, UR11, URZ ;  /* 0x0000000b0c0a72a5 */ /* 0x000fe2000f8e003f */
[----:B------:R-:W-:Y:S01]  /*113a0*/  ULDC UR7, c[0x0][0x2f0] ;  /* 0x0000bc0000077ab9 */ /* 0x000fe20000000800 */
[----:B------:R-:W-:Y:S01]  /*113b0*/  @UP2 ULDC UR17, c[0x0][0xc50] ;  /* 0x0003140000112ab9 */ /* 0x000fe20000000800 */
[----:B------:R-:W-:Y:S01]  /*113c0*/  @UP1 ULDC UR18, c[0x0][0x450] ;  /* 0x0001140000121ab9 */ /* 0x000fe20000000800 */
[----:B------:R-:W-:Y:S01]  /*113d0*/  UMOV UR44, UR13 ;  /* 0x0000000d002c7c82 */ /* 0x000fe20008000000 */
[----:B------:R-:W-:Y:S02]  /*113e0*/  UIMAD UR16, UR15, UR7, UR16 ;  /* 0x000000070f1072a4 */ /* 0x000fe4000f8e0210 */
[----:B------:R-:W-:Y:S02]  /*113f0*/  @UP2 USHF.R.U32.HI UR44, URZ, UR17, UR9 ;  /* 0x000000113f2c2299 */ /* 0x000fe40008011609 */
[----:B------:R-:W-:-:S02]  /*11400*/  @UP1 USHF.R.U32.HI UR12, URZ, UR18, UR11 ;  /* 0x000000123f0c1299 */ /* 0x000fc4000801160b */
[----:B------:R-:W-:Y:S02]  /*11410*/  UIADD3 UR36, -UR44, URZ, URZ ;  /* 0x0000003f2c247290 */ /* 0x000fe4000fffe13f */
[----:B------:R-:W-:Y:S02]  /*11420*/  UIADD3 UR12, UR16, UR12, URZ ;  /* 0x0000000c100c7290 */ /* 0x000fe4000fffe03f */
[----:B------:R-:W-:Y:S02]  /*11430*/  UIMAD UR36, UR14, UR36, UR13 ;  /* 0x000000240e2472a4 */ /* 0x000fe4000f8e020d */
[----:B------:R-:W-:Y:S01]  /*11440*/  UIADD3 UR4, UR12, UR4, URZ ;  /* 0x000000040c047290 */ /* 0x000fe2000fffe03f */
[----:B------:R-:W-:Y:S11]  /*11450*/  @!P1 BRA `(.L_x_762) ;  /* 0x0000000000449947 */ /* 0x000ff60003800000 */
        /* <DEDUP_REMOVED lines=10> */
.L_x_763:
[----:B------:R-:W-:-:S11]  /*11500*/  UISETP.NE.AND UP0, UPT, UR5, 0x1, UPT ;  /* 0x000000010500788c */ /* 0x000fd6000bf05270 */
[----:B------:R-:W-:Y:S02]  /*11510*/  @UP0 ULDC.64 UR12, c[0x0][0x9e8] ;  /* 0x00027a00000c0ab9 */ /* 0x000fe40000000a00 */
[----:B------:R-:W-:-:S04]  /*11520*/  UIMAD.WIDE.U32 UR8, UR10, UR12, URZ ;  /* 0x0000000c0a0872a5 */ /* 0x000fc8000f8e003f */
[----:B------:R-:W-:-:S12]  /*11530*/  @UP0 USHF.R.U32.HI UR10, URZ, UR13, UR9 ;  /* 0x0000000d3f0a0299 */ /* 0x000fd80008011609 */
.L_x_764:
[----:B------:R-:W-:-:S04]  /*11540*/  UIMAD UR10, UR10, UR5, UR5 ;  /* 0x000000050a0a72a4 */ /* 0x000fc8000f8e0205 */
[----:B------:R-:W-:-:S04]  /*11550*/  UISETP.LT.AND UP0, UPT, UR4, UR10, UPT ;  /* 0x0000000a0400728c */ /* 0x000fc8000bf01270 */
[----:B------:R-:W-:-:S12]  /*11560*/  USEL UR4, UR4, UR10, UP0 ;  /* 0x0000000a04047287 */ /* 0x000fd80008000000 */
.L_x_762:
[----:B------:R-:W-:Y:S02]  /*11570*/  UIMAD UR12, UR15, UR7, 0x7f ;  /* 0x0000007f0f0c74a4 */ /* 0x000fe4000f8e0207 */
[----:B------:R-:W-:Y:S02]  /*11580*/  UIADD3 UR4, UR4, 0x7f, URZ ;  /* 0x0000007f04047890 */ /* 0x000fe4000fffe03f */
[----:B------:R-:W-:Y:S02]  /*11590*/  USHF.R.S32.HI UR13, URZ, 0x1f, UR12 ;  /* 0x0000001f3f0d7899 */ /* 0x000fe4000801140c */
[----:B------:R-:W-:Y:S01]  /*115a0*/  USHF.R.S32.HI UR10, URZ, 0x1f, UR4 ;  /* 0x0000001f3f0a7899 */ /* 0x000fe20008011404 */
[----:B------:R-:W-:Y:S01]  /*115b0*/  @UP1 ULDC UR8, c[0x0][0x44c] ;  /* 0x0001130000081ab9 */ /* 0x000fe20000000800 */
[----:B------:R-:W-:Y:S02]  /*115c0*/  ULEA.HI UR13, UR13, UR12, URZ, 0x7 ;  /* 0x0000000c0d0d7291 */ /* 0x000fe4000f8f383f */
[----:B------:R-:W-:-:S02]  /*115d0*/  UIMAD.WIDE.U32 UR8, UR41, UR8, URZ ;  /* 0x00000008290872a5 */ /* 0x000fc4000f8e003f */
[----:B------:R-:W-:Y:S01]  /*115e0*/  ULEA.HI UR10, UR10, UR4, URZ, 0x7 ;  /* 0x000000040a0a7291 */ /* 0x000fe2000f8f383f */
[----:B------:R-:W-:Y:S01]  /*115f0*/  @UP1 ULDC UR14, c[0x0][0x450] ;  /* 0x00011400000e1ab9 */ /* 0x000fe20000000800 */
[----:B------:R-:W-:Y:S01]  /*11600*/  UMOV UR11, UR41 ;  /* 0x00000029000b7c82 */ /* 0x000fe20008000000 */
[----:B------:R-:W-:Y:S02]  /*11610*/  UIMAD UR4, UR15, UR7, -UR6 ;  /* 0x000000070f0472a4 */ /* 0x000fe4000f8e0a06 */
[----:B------:R-:W-:Y:S02]  /*11620*/  USHF.R.S32.HI UR13, URZ, 0x7, UR13 ;  /* 0x000000073f0d7899 */ /* 0x000fe4000801140d */
[----:B------:R-:W-:Y:S02]  /*11630*/  USHF.R.S32.HI UR10, URZ, 0x7, UR10 ;  /* 0x000000073f0a7899 */ /* 0x000fe4000801140a */
[----:B------:R-:W-:Y:S02]  /*11640*/  @UP1 USHF.R.U32.HI UR11, URZ, UR14, UR9 ;  /* 0x0000000e3f0b1299 */ /* 0x000fe40008011609 */
[----:B------:R-:W-:-:S02]  /*11650*/  UISETP.LT.AND UP0, UPT, UR13, UR10, UPT ;  /* 0x0000000a0d00728c */ /* 0x000fc4000bf01270 */
[----:B------:R-:W-:Y:S01]  /*11660*/  UIADD3 UR4, UR4, UR11, URZ ;  /* 0x0000000b04047290 */ /* 0x000fe2000fffe03f */
[----:B------:R-:W-:Y:S01]  /*11670*/  ULDC UR8, c[0x0][0x9dc] ;  /* 0x0002770000087ab9 */ /* 0x000fe20000000800 */
[----:B------:R-:W-:Y:S02]  /*11680*/  USEL UR40, UR13, UR10, UP0 ;  /* 0x0000000a0d287287 */ /* 0x000fe40008000000 */
        /* <DEDUP_REMOVED lines=12> */
.L_x_766:
[----:B------:R-:W-:-:S11]  /*11750*/  UISETP.NE.AND UP0, UPT, UR5, 0x1, UPT ;  /* 0x000000010500788c */ /* 0x000fd6000bf05270 */
[----:B------:R-:W-:Y:S02]  /*11760*/  @UP0 ULDC.64 UR10, c[0x0][0x9e8] ;  /* 0x00027a00000a0ab9 */ /* 0x000fe40000000a00 */
[----:B------:R-:W-:-:S04]  /*11770*/  UIMAD.WIDE.U32 UR6, UR4, UR10, URZ ;  /* 0x0000000a040672a5 */ /* 0x000fc8000f8e003f */
[----:B------:R-:W-:-:S12]  /*11780*/  @UP0 USHF.R.U32.HI UR4, URZ, UR11, UR7 ;  /* 0x0000000b3f040299 */ /* 0x000fd80008011607 */
.L_x_767:
[----:B------:R-:W-:-:S04]  /*11790*/  UIMAD UR4, UR4, UR5, URZ ;  /* 0x00000005040472a4 */ /* 0x000fc8000f8e023f */
[----:B------:R-:W-:-:S04]  /*117a0*/  UISETP.LT.AND UP0, UPT, UR8, UR4, UPT ;  /* 0x000000040800728c */ /* 0x000fc8000bf01270 */
[----:B------:R-:W-:-:S12]  /*117b0*/  USEL UR8, UR8, UR4, !UP0 ;  /* 0x0000000408087287 */ /* 0x000fd8000c000000 */
.L_x_765:
[----:B------:R-:W-:Y:S01]  /*117c0*/  USHF.R.S32.HI UR4, URZ, 0x1f, UR8 ;  /* 0x0000001f3f047899 */ /* 0x000fe20008011408 */
[----:B------:R-:W-:Y:S03]  /*117d0*/  BSSY B7, `(.L_x_768) ;  /* 0x00002fb000077945 */ /* 0x000fe60003800000 */
[----:B------:R-:W-:-:S04]  /*117e0*/  ULEA.HI UR4, UR4, UR8, URZ, 0x7 ;  /* 0x0000000804047291 */ /* 0x000fc8000f8f383f */
[----:B------:R-:W-:-:S04]  /*117f0*/  USHF.R.S32.HI UR4, URZ, 0x7, UR4 ;  /* 0x000000073f047899 */ /* 0x000fc80008011404 */
[----:B------:R-:W-:-:S04]  /*11800*/  UISETP.LT.AND UP0, UPT, URZ, UR4, UPT ;  /* 0x000000043f00728c */ /* 0x000fc8000bf01270 */
[----:B------:R-:W-:-:S04]  /*11810*/  USEL UR39, URZ, UR4, !UP0 ;  /* 0x000000043f277287 */ /* 0x000fc8000c000000 */
[----:B------:R-:W-:-:S06]  /*11820*/  UISETP.GT.AND UP0, UPT, UR40, UR39, UPT ;  /* 0x000000272800728c */ /* 0x000fcc000bf04270 */
[----:B------:R-:W-:-:S13]  /*11830*/  PLOP3.LUT P0, PT, PT, PT, UP0, 0x80, 0x0 ;  /* 0x000000000000781c */ /* 0x000fda0003f0f008 */
        /* <DEDUP_REMOVED lines=18> */
.L_x_769:
        /* <DEDUP_REMOVED lines=20> */
.L_x_772:
[----:B------:R-:W-:Y:S05]  /*11aa0*/  BSYNC B6 ;  /* 0x0000000000067941 */ /* 0x000fea0003800000 */
.L_x_771:
        /* <DEDUP_REMOVED lines=22> */
.L_x_774:
[----:B------:R-:W-:Y:S05]  /*11c10*/  BSYNC B6 ;  /* 0x0000000000067941 */ /* 0x000fea0003800000 */
.L_x_773:
        /* <DEDUP_REMOVED lines=20> */
.L_x_776:
[----:B------:R-:W-:Y:S05]  /*11d60*/  BSYNC B6 ;  /* 0x0000000000067941 */ /* 0x000fea0003800000 */
.L_x_775:
        /* <DEDUP_REMOVED lines=19> */
.L_x_778:
[----:B------:R-:W-:Y:S05]  /*11ea0*/  BSYNC B6 ;  /* 0x0000000000067941 */ /* 0x000fea0003800000 */
.L_x_777:
        /* <DEDUP_REMOVED lines=23> */
.L_x_849:
[----:B-1----:R-:W-:Y:S02]  /*12020*/  ISETP.NE.AND P0, PT, R14, RZ, PT ;  /* 0x000000ff0e00720c */ /* 0x002fe40003f05270 */
[----:B------:R-:W-:Y:S02]  /*12030*/  PLOP3.LUT P2, PT, PT, PT, PT, 0x8, 0x0 ;  /* 0x000000000000781c */ /* 0x000fe40003f4e170 */
[----:B------:R-:W-:-:S11]  /*12040*/  LOP3.LUT R18, R18, 0xfffffffd, RZ, 0xc0, !PT ;  /* 0xfffffffd12127812 */ /* 0x000fd600078ec0ff */
[----:B------:R-:W-:Y:S01]  /*12050*/  @P2 LOP3.LUT R18, R18, 0x2, RZ, 0xfc, !PT ;  /* 0x0000000212122812 */ /* 0x000fe200078efcff */
[----:B------:R-:W-:Y:S06]  /*12060*/  @P0 BRA `(.L_x_780) ;  /* 0x0000000400b40947 */ /* 0x000fec0003800000 */
[----:B------:R-:W-:-:S06]  /*12070*/  UIADD3 UR4, UR40, -0x1, URZ ;  /* 0xffffffff28047890 */ /* 0x000fcc000fffe03f */
[----:B------:R-:W-:Y:S01]  /*12080*/  IMAD.U32 R0, RZ, RZ, UR4 ;  /* 0x00000004ff007e24 */ /* 0x000fe2000f8e00ff */
[----:B------:R-:W-:-:S03]  /*12090*/  UMOV UR4, 0xffffffff ;  /* 0xffffffff00047882 */ /* 0x000fc60000000000 */
[----:B------:R-:W-:Y:S05]  /*120a0*/  BRA.DIV UR4, `(.L_x_781) ;  /* 0x0000003204047947 */ /* 0x000fea000b800000 */
[----:B------:R-:W-:-:S13]  /*120b0*/  ELECT P6, URZ, PT ;  /* 0x00000000003f782f */ /* 0x000fda00038c0000 */
.L_x_852:
[----:B------:R-:W-:Y:S05]  /*120c0*/  @!P6 BRA `(.L_x_780) ;  /* 0x00000004009ce947 */ /* 0x000fea0003800000 */
[----:B------:R-:W-:Y:S01]  /*120d0*/  IMAD.MOV.U32 R16, RZ, RZ, R23 ;  /* 0x000000ffff107224 */ /* 0x000fe200078e0017 */
[----:B------:R-:W-:Y:S06]  /*120e0*/  @!P1 BRA `(.L_x_782) ;  /* 0x0000000000449947 */ /* 0x000fec0003800000 */
        /* <DEDUP_REMOVED lines=8> */
[----:B------:R-:W-:-:S04]  /*12170*/  IMAD.MOV R5, RZ, RZ, -R4 ;  /* 0x000000ffff057224 */ /* 0x000fc800078e0a04 */
[----:B------:R-:W-:Y:S01]  /*12180*/  IMAD R0, R7, R5, R0 ;  /* 0x0000000507007224 */ /* 0x000fe200078e0200 */
[----:B------:R-:W-:Y:S01]  /*12190*/  SHF.R.S32.HI R5, RZ, 0x1f, R4 ;  /* 0x0000001fff057819 */ /* 0x000fe20000011404 */
[C---:B------:R-:W-:Y:S02]  /*121a0*/  IMAD R7, R23.reuse, UR5, R6 ;  /* 0x0000000517077c24 */ /* 0x040fe4000f8e0206 */
[----:B------:R-:W-:-:S04]  /*121b0*/  IMAD.WIDE.U32 R4, R23, UR4, R4 ;  /* 0x0000000417047c25 */ /* 0x000fc8000f8e0004 */
[----:B------:R-:W-:Y:S01]  /*121c0*/  IMAD.IADD R5, R5, 0x1, R7 ;  /* 0x0000000105057824 */ /* 0x000fe200078e0207 */
[----:B------:R-:W-:-:S04]  /*121d0*/  LEA R2, P0, R4, R2, 0x2 ;  /* 0x0000000204027211 */ /* 0x000fc800078010ff */
[----:B------:R-:W-:-:S05]  /*121e0*/  LEA.HI.X R3, R4, R3, R5, 0x2, P0 ;  /* 0x0000000304037211 */ /* 0x000fca00000f1405 */
[----:B------:R1:W5:Y:S04]  /*121f0*/  LDG.E R16, desc[UR46][R2.64] ;  /* 0x0000002e02107981 */ /* 0x000368000c1e1900 */
.L_x_782:
[----:B-1----:R-:W1:Y:S01]  /*12200*/  S2R R2, SR_TID.X ;  /* 0x0000000000027919 */ /* 0x002e620000002100 */
[----:B------:R-:W-:Y:S01]  /*12210*/  IMAD R5, R19, 0x8, R17 ;  /* 0x0000000813057824 */ /* 0x000fe200078e0211 */
[----:B-1----:R-:W-:Y:S02]  /*12220*/  LOP3.LUT R3, R2, 0x7f, RZ, 0xc0, !PT ;  /* 0x0000007f02037812 */ /* 0x002fe400078ec0ff */
[----:B------:R-:W-:Y:S02]  /*12230*/  SHF.L.U32 R2, R22, 0x1f, RZ ;  /* 0x0000001f16027819 */ /* 0x000fe400000006ff */
[----:B------:R-:W-:Y:S02]  /*12240*/  ISETP.NE.AND P0, PT, R3, RZ, PT ;  /* 0x000000ff0300720c */ /* 0x000fe40003f05270 */
[----:B------:R-:W1:Y:S02]  /*12250*/  SYNCS.PHASECHK.TRANS64.TRYWAIT P1, [R5+URZ+0x19c80], R2 ;  /* 0x019c8002050075a7 */ /* 0x000e64000802017f */
[----:B-1----:R-:W-:Y:S09]  /*12260*/  @!P1 BRA `(.L_x_783) ;  /* 0x0000002c00b49947 */ /* 0x002ff20003800000 */
.L_x_853:
        /* <DEDUP_REMOVED lines=8> */
.L_x_784:
[----:B------:R-:W-:Y:S01]  /*122f0*/  IMAD R3, R19, 0x3000, R17 ;  /* 0x0000300013037824 */ /* 0x000fe200078e0211 */
[----:B------:R-:W-:Y:S01]  /*12300*/  R2UR UR33, R5 ;  /* 0x00000000052172ca */ /* 0x000fe200000e0000 */
[----:B------:R-:W-:Y:S01]  /*12310*/  IMAD.SHL.U32 R0, R0, 0x80, RZ ;  /* 0x0000008000007824 */ /* 0x000fe200078e00ff */
[----:B-----5:R-:W-:Y:S01]  /*12320*/  R2UR UR37, R16 ;  /* 0x00000000102572ca */ /* 0x020fe200000e0000 */
[----:B------:R-:W-:Y:S01]  /*12330*/  UIADD3 UR4, UP0, UR50, 0x470, URZ ;  /* 0x0000047032047890 */ /* 0x000fe2000ff1e03f */
[----:B------:R-:W-:Y:S01]  /*12340*/  R2UR UR8, R3 ;  /* 0x00000000030872ca */ /* 0x000fe200000e0000 */
[----:B------:R-:W-:Y:S01]  /*12350*/  UMOV UR6, 0x0 ;  /* 0x0000000000067882 */ /* 0x000fe20000000000 */
[----:B------:R-:W-:Y:S01]  /*12360*/  R2UR UR35, R0 ;  /* 0x00000000002372ca */ /* 0x000fe200000e0000 */
[----:B------:R-:W-:Y:S01]  /*12370*/  UIADD3.X UR5, URZ, UR51, URZ, UP0, !UPT ;  /* 0x000000333f057290 */ /* 0x000fe200087fe43f */
[----:B------:R-:W-:Y:S01]  /*12380*/  UMOV UR7, 0x14f00000 ;  /* 0x14f0000000077882 */ /* 0x000fe20000000000 */
[----:B------:R-:W-:Y:S01]  /*12390*/  UMOV UR34, URZ ;  /* 0x0000003f00227c82 */ /* 0x000fe20008000000 */
[----:B------:R-:W-:Y:S01]  /*123a0*/  UMOV UR18, 0x20 ;  /* 0x0000002000127882 */ /* 0x000fe20000000000 */
[----:B------:R-:W-:-:S02]  /*123b0*/  UMOV UR20, UR36 ;  /* 0x0000002400147c82 */ /* 0x000fc40008000000 */
[----:B------:R-:W-:Y:S02]  /*123c0*/  UIADD3 UR33, UR33, 0x19c70, URZ ;  /* 0x00019c7021217890 */ /* 0x000fe4000fffe03f */
[----:B------:R-:W-:Y:S01]  /*123d0*/  UMOV UR21, UR37 ;  /* 0x0000002500157c82 */ /* 0x000fe20008000000 */
[----:B------:R-:W-:Y:S01]  /*123e0*/  UMOV UR10, 0x40 ;  /* 0x00000040000a7882 */ /* 0x000fe20000000000 */
        /* <DEDUP_REMOVED lines=14> */
.L_x_854:
        /* <DEDUP_REMOVED lines=8> */
.L_x_786:
        /* <DEDUP_REMOVED lines=31> */
.L_x_780:
[----:B------:R-:W-:Y:S05]  /*12740*/  WARPSYNC.ALL ;  /* 0x0000000000007948 */ /* 0x000fea0003800000 */
[----:B------:R-:W-:Y:S01]  /*12750*/  VIADD R0, R17, 0xf000 ;  /* 0x0000f00011007836 */ /* 0x000fe20000000000 */
[----:B------:R-:W-:Y:S01]  /*12760*/  USHF.R.S32.HI UR4, URZ, 0x1f, UR36 ;  /* 0x0000001f3f047899 */ /* 0x000fe20008011424 */
[----:B------:R-:W-:Y:S01]  /*12770*/  BAR.SYNC.DEFER_BLOCKING 0x8, 0x200 ;  /* 0x0208000000007b1d */ /* 0x000fe20000010000 */
[----:B------:R-:W-:Y:S02]  /*12780*/  USHF.R.S32.HI UR37, URZ, 0x1f, UR44 ;  /* 0x0000001f3f257899 */ /* 0x000fe4000801142c */
[----:B------:R-:W-:-:S03]  /*12790*/  LOP3.LUT P0, RZ, R0, 0x9f, RZ, 0xc0, !PT ;  /* 0x0000009f00ff7812 */ /* 0x000fc6000780c0ff */
[----:B------:R-:W-:Y:S01]  /*127a0*/  ULDC.64 UR6, c[0x0][0x2d8] ;  /* 0x0000b60000067ab9 */ /* 0x000fe20000000a00 */
[----:B------:R-:W-:Y:S01]  /*127b0*/  BSSY B6, `(.L_x_787) ;  /* 0x0000016000067945 */ /* 0x000fe20003800000 */
[----:B------:R-:W-:Y:S02]  /*127c0*/  UIMAD UR4, UR4, UR6, URZ ;  /* 0x00000006040472a4 */ /* 0x000fe4000f8e023f */
[----:B------:R-:W-:Y:S02]  /*127d0*/  UIMAD.WIDE.U32 UR52, UR36, UR6, URZ ;  /* 0x00000006243472a5 */ /* 0x000fe4000f8e003f */
[----:B------:R-:W-:-:S04]  /*127e0*/  UIMAD UR4, UR36, UR7, UR4 ;  /* 0x00000007240472a4 */ /* 0x000fc8000f8e0204 */
[----:B------:R-:W-:Y:S01]  /*127f0*/  UIADD3 UR49, UR53, UR4, URZ ;  /* 0x0000000435317290 */ /* 0x000fe2000fffe03f */
        /* <DEDUP_REMOVED lines=17> */
.L_x_788:
[----:B------:R-:W-:Y:S05]  /*12910*/  BSYNC B6 ;  /* 0x0000000000067941 */ /* 0x000fea0003800000 */
.L_x_787:
[----:B------:R-:W3:Y:S01]  /*12920*/  LDC R7, c[0x0][0x448] ;  /* 0x00011200ff077b82 */ /* 0x000ee20000000800 */
[----:B0-----:R-:W0:Y:S01]  /*12930*/  S2R R20, SR_TID.X ;  /* 0x0000000000147919 */ /* 0x001e220000002100 */
[----:B------:R-:W-:Y:S01]  /*12940*/  ULDC.64 UR8, c[0x0][0x2e0] ;  /* 0x0000b80000087ab9 */ /* 0x000fe20000000a00 */
[----:B------:R-:W-:Y:S01]  /*12950*/  UMOV UR48, UR52 ;  /* 0x0000003400307c82 */ /* 0x000fe20008000000 */
[----:B------:R-:W-:Y:S01]  /*12960*/  UIMAD UR6, UR37, UR8, URZ ;  /* 0x00000008250672a4 */ /* 0x000fe2000f8e023f */
[----:B------:R-:W4:Y:S01]  /*12970*/  S2R R10, SR_TID.X ;  /* 0x00000000000a7919 */ /* 0x000f220000002100 */
[----:B------:R-:W-:Y:S02]  /*12980*/  UIMAD.WIDE.U32 UR4, UR44, UR8, UR48 ;  /* 0x000000082c0472a5 */ /* 0x000fe4000f8e0030 */
[----:B------:R-:W-:-:S03]  /*12990*/  UIMAD UR6, UR44, UR9, UR6 ;  /* 0x000000092c0672a4 */ /* 0x000fc6000f8e0206 */
[----:B------:R-:W-:Y:S01]  /*129a0*/  ULDC.64 UR8, c[0x0][0x280] ;  /* 0x0000a00000087ab9 */ /* 0x000fe20000000a00 */
[----:B------:R-:W-:Y:S01]  /*129b0*/  UIADD3 UR6, UR5, UR6, URZ ;  /* 0x0000000605067290 */ /* 0x000fe2000fffe03f */
[----:B------:R-:W-:-:S04]  /*129c0*/  IMAD.U32 R4, RZ, RZ, UR4 ;  /* 0x00000004ff047e24 */ /* 0x000fc8000f8e00ff */
[----:B-12---:R-:W-:Y:S01]  /*129d0*/  IMAD.MOV.U32 R2, RZ, RZ, R4 ;  /* 0x000000ffff027224 */ /* 0x006fe200078e0004 */
[----:B---3--:R-:W-:Y:S02]  /*129e0*/  ISETP.NE.AND P1, PT, R7, 0x1, PT ;  /* 0x000000010700780c */ /* 0x008fe40003f25270 */
[C---:B0-----:R-:W-:Y:S01]  /*129f0*/  LOP3.LUT R21, R20.reuse, 0x7f, RZ, 0xc0, !PT ;  /* 0x0000007f14157812 */ /* 0x041fe200078ec0ff */
[----:B------:R-:W-:-:S10]  /*12a00*/  IMAD.SHL.U32 R20, R20, 0x40, RZ ;  /* 0x0000004014147824 */ /* 0x000fd400078e00ff */
[----:B------:R-:W0:Y:S01]  /*12a10*/  @P1 LDC R3, c[0x0][0x44c] ;  /* 0x00011300ff031b82 */ /* 0x000e220000000800 */
[----:B------:R-:W-:Y:S01]  /*12a20*/  SHF.R.U32.HI R21, RZ, 0x1, R21 ;  /* 0x00000001ff157819 */ /* 0x000fe20000011615 */
[----:B----4-:R-:W-:-:S03]  /*12a30*/  IMAD.SHL.U32 R10, R10, 0x10, RZ ;  /* 0x000000100a0a7824 */ /* 0x010fc600078e00ff */
[----:B------:R-:W-:Y:S02]  /*12a40*/  LOP3.LUT R20, R21, 0x40, R20, 0xf8, !PT ;  /* 0x0000004015147812 */ /* 0x000fe400078ef814 */
[----:B------:R-:W1:Y:S01]  /*12a50*/  S2R R21, SR_TID.X ;  /* 0x0000000000157919 */ /* 0x000e620000002100 */
[----:B------:R-:W2:Y:S01]  /*12a60*/  @P1 LDC R5, c[0x0][0x450] ;  /* 0x00011400ff051b82 */ /* 0x000ea20000000800 */
[----:B------:R-:W-:Y:S01]  /*12a70*/  LOP3.LUT R10, R10, 0x10, RZ, 0xc0, !PT ;  /* 0x000000100a0a7812 */ /* 0x000fe200078ec0ff */
[----:B------:R-:W-:-:S03]  /*12a80*/  VIADD R6, R20, UR41 ;  /* 0x0000002914067c36 */ /* 0x000fc60008000000 */
[C---:B------:R-:W-:Y:S01]  /*12a90*/  LOP3.LUT R11, R10.reuse, 0x20, RZ, 0xfc, !PT ;  /* 0x000000200a0b7812 */ /* 0x040fe200078efcff */
[----:B------:R-:W-:Y:S01]  /*12aa0*/  IMAD.MOV.U32 R8, RZ, RZ, R6 ;  /* 0x000000ffff087224 */ /* 0x000fe200078e0006 */
[----:B------:R-:W-:Y:S01]  /*12ab0*/  LOP3.LUT R10, R10, 0x40, RZ, 0xfc, !PT ;  /* 0x000000400a0a7812 */ /* 0x000fe200078efcff */
[----:B0-----:R-:W-:-:S04]  /*12ac0*/  @P1 IMAD.HI.U32 R0, R6, R3, RZ ;  /* 0x0000000306001227 */ /* 0x001fc800078e00ff */
[----:B------:R-:W-:Y:S01]  /*12ad0*/  IMAD.U32 R3, RZ, RZ, UR6 ;  /* 0x00000006ff037e24 */ /* 0x000fe2000f8e00ff */
[----:B------:R-:W-:Y:S01]  /*12ae0*/  ULDC.64 UR6, c[0x0][0x2c8] ;  /* 0x0000b20000067ab9 */ /* 0x000fe20000000a00 */
[----:B--2---:R-:W-:Y:S01]  /*12af0*/  @P1 SHF.R.U32.HI R8, RZ, R5, R0 ;  /* 0x00000005ff081219 */ /* 0x004fe20000011600 */
[----:B------:R-:W-:Y:S01]  /*12b00*/  IMAD.U32 R5, RZ, RZ, UR5 ;  /* 0x00000005ff057e24 */ /* 0x000fe2000f8e00ff */
[----:B------:R-:W-:Y:S02]  /*12b10*/  ULDC.64 UR4, c[0x0][0x2d0] ;  /* 0x0000b40000047ab9 */ /* 0x000fe40000000a00 */
[----:B------:R-:W-:Y:S01]  /*12b20*/  SHF.R.S32.HI R0, RZ, 0x1f, R8 ;  /* 0x0000001fff007819 */ /* 0x000fe20000011408 */
[----:B------:R-:W-:-:S04]  /*12b30*/  IMAD.WIDE.U32 R4, R8, UR4, R2 ;  /* 0x0000000408047c25 */ /* 0x000fc8000f8e0002 */
[----:B------:R-:W-:Y:S02]  /*12b40*/  IMAD R9, R0, UR4, RZ ;  /* 0x0000000400097c24 */ /* 0x000fe4000f8e02ff */
[----:B------:R-:W-:Y:S02]  /*12b50*/  IMAD.MOV R0, RZ, RZ, -R8 ;  /* 0x000000ffff007224 */ /* 0x000fe400078e0a08 */
[----:B------:R-:W-:Y:S02]  /*12b60*/  IMAD R9, R8, UR5, R9 ;  /* 0x0000000508097c24 */ /* 0x000fe4000f8e0209 */
[----:B------:R-:W-:Y:S02]  /*12b70*/  IMAD R0, R7, R0, R6 ;  /* 0x0000000007007224 */ /* 0x000fe400078e0206 */
[----:B------:R-:W-:Y:S02]  /*12b80*/  IMAD.IADD R5, R5, 0x1, R9 ;  /* 0x0000000105057824 */ /* 0x000fe400078e0209 */
[C---:B-1----:R-:W-:Y:S01]  /*12b90*/  IMAD.SHL.U32 R20, R21.reuse, 0x10, RZ ;  /* 0x0000001015147824 */ /* 0x042fe200078e00ff */
[----:B------:R-:W-:Y:S01]  /*12ba0*/  SHF.R.S32.HI R8, RZ, 0x1f, R0 ;  /* 0x0000001fff087819 */ /* 0x000fe20000011400 */
[----:B------:R-:W-:Y:S01]  /*12bb0*/  IMAD.WIDE.U32 R4, R0, UR6, R4 ;  /* 0x0000000600047c25 */ /* 0x000fe2000f8e0004 */
[----:B------:R-:W-:-:S02]  /*12bc0*/  LOP3.LUT R21, R21, 0x7f, RZ, 0xc0, !PT ;  /* 0x0000007f15157812 */ /* 0x000fc400078ec0ff */
[----:B------:R-:W-:Y:S01]  /*12bd0*/  LOP3.LUT R20, R20, 0x10, RZ, 0xc0, !PT ;  /* 0x0000001014147812 */ /* 0x000fe200078ec0ff */
[----:B------:R-:W-:-:S04]  /*12be0*/  IMAD R8, R8, UR6, RZ ;  /* 0x0000000608087c24 */ /* 0x000fc8000f8e02ff */
[----:B------:R-:W-:Y:S01]  /*12bf0*/  IMAD R9, R0, UR7, R8 ;  /* 0x0000000700097c24 */ /* 0x000fe2000f8e0208 */
[----:B------:R-:W-:Y:S01]  /*12c00*/  IADD3 R0, P0, R4, UR8, RZ ;  /* 0x0000000804007c10 */ /* 0x000fe2000ff1e0ff */
[----:B------:R-:W-:-:S03]  /*12c10*/  VIADD R8, R6, 0x80 ;  /* 0x0000008006087836 */ /* 0x000fc60000000000 */
[----:B------:R-:W-:Y:S01]  /*12c20*/  IADD3.X R4, R5, UR9, R9, P0, !PT ;  /* 0x0000000905047c10 */ /* 0x000fe200087fe409 */
[----:B------:R-:W-:Y:S01]  /*12c30*/  IMAD.MOV.U32 R6, RZ, RZ, R8 ;  /* 0x000000ffff067224 */ /* 0x000fe200078e0008 */
[----:B------:R-:W0:Y:S08]  /*12c40*/  @P1 LDC R9, c[0x0][0x44c] ;  /* 0x00011300ff091b82 */ /* 0x000e300000000800 */
[----:B------:R-:W1:Y:S01]  /*12c50*/  @P1 LDC R5, c[0x0][0x450] ;  /* 0x00011400ff051b82 */ /* 0x000e620000000800 */
[----:B0-----:R-:W-:-:S05]  /*12c60*/  @P1 IMAD.HI.U32 R9, R8, R9, RZ ;  /* 0x0000000908091227 */ /* 0x001fca00078e00ff */
[----:B-1----:R-:W-:-:S05]  /*12c70*/  @P1 SHF.R.U32.HI R6, RZ, R5, R9 ;  /* 0x00000005ff061219 */ /* 0x002fca0000011609 */
[----:B------:R-:W-:Y:S02]  /*12c80*/  IMAD.MOV R5, RZ, RZ, -R6 ;  /* 0x000000ffff057224 */ /* 0x000fe400078e0a06 */
[----:B------:R-:W-:-:S04]  /*12c90*/  IMAD.WIDE.U32 R2, R6, UR4, R2 ;  /* 0x0000000406027c25 */ /* 0x000fc8000f8e0002 */
[----:B------:R-:W-:Y:S01]  /*12ca0*/  IMAD R5, R7, R5, R8 ;  /* 0x0000000507057224 */ /* 0x000fe200078e0208 */
[----:B------:R-:W-:-:S05]  /*12cb0*/  SHF.R.S32.HI R8, RZ, 0x1f, R6 ;  /* 0x0000001fff087819 */ /* 0x000fca0000011406 */
[----:B------:R-:W-:Y:S01]  /*12cc0*/  IMAD R8, R8, UR4, RZ ;  /* 0x0000000408087c24 */ /* 0x000fe2000f8e02ff */
[----:B------:R-:W-:Y:S02]  /*12cd0*/  ULDC UR4, c[0x0][0x2b8] ;  /* 0x0000ae0000047ab9 */ /* 0x000fe40000000800 */
[----:B------:R-:W-:Y:S01]  /*12ce0*/  ISETP.GE.AND P1, PT, R11, UR4, PT ;  /* 0x000000040b007c0c */ /* 0x000fe2000bf26270 */
[----:B------:R-:W-:Y:S01]  /*12cf0*/  IMAD R9, R6, UR5, R8 ;  /* 0x0000000506097c24 */ /* 0x000fe2000f8e0208 */
[----:B------:R-:W-:Y:S02]  /*12d00*/  SHF.R.S32.HI R6, RZ, 0x1f, R5 ;  /* 0x0000001fff067819 */ /* 0x000fe40000011405 */
[----:B------:R-:W-:Y:S01]  /*12d10*/  ISETP.GE.AND P2, PT, R10, UR4, PT ;  /* 0x000000040a007c0c */ /* 0x000fe2000bf46270 */
[----:B------:R-:W-:Y:S01]  /*12d20*/  IMAD.IADD R3, R3, 0x1, R9 ;  /* 0x0000000103037824 */ /* 0x000fe200078e0209 */
[----:B------:R-:W-:Y:S01]  /*12d30*/  SHF.R.U32.HI R10, RZ, 0x1, R21 ;  /* 0x00000001ff0a7819 */ /* 0x000fe20000011615 */
[----:B------:R-:W-:-:S02]  /*12d40*/  IMAD R6, R6, UR6, RZ ;  /* 0x0000000606067c24 */ /* 0x000fc4000f8e02ff */
[----:B------:R-:W-:-:S04]  /*12d50*/  IMAD.WIDE.U32 R2, R5, UR6, R2 ;  /* 0x0000000605027c25 */ /* 0x000fc8000f8e0002 */
[----:B------:R-:W-:Y:S01]  /*12d60*/  IMAD R9, R5, UR7, R6 ;  /* 0x0000000705097c24 */ /* 0x000fe2000f8e0206 */
[----:B------:R-:W-:-:S04]  /*12d70*/  IADD3 R5, P0, R2, UR8, RZ ;  /* 0x0000000802057c10 */ /* 0x000fc8000ff1e0ff */
[----:B------:R-:W-:Y:S02]  /*12d80*/  IADD3.X R6, R3, UR9, R9, P0, !PT ;  /* 0x0000000903067c10 */ /* 0x000fe400087fe409 */
[----:B------:R-:W-:Y:S01]  /*12d90*/  ISETP.GE.AND P0, PT, R20, UR4, PT ;  /* 0x0000000414007c0c */ /* 0x000fe2000bf06270 */
[----:B------:R-:W-:-:S03]  /*12da0*/  UMOV UR4, 0xffffffff ;  /* 0xffffffff00047882 */ /* 0x000fc60000000000 */
[----:B------:R-:W-:Y:S09]  /*12db0*/  BRA.DIV UR4, `(.L_x_789) ;  /* 0x0000002604087947 */ /* 0x000ff2000b800000 */
[----:B------:R-:W0:Y:S01]  /*12dc0*/  SHFL.IDX PT, R3, R0, RZ, 0x1e1f ;  /* 0x001e1fff00037589 */ /* 0x000e2200000e0000 */
[----:B------:R-:W-:Y:S01]  /*12dd0*/  ULDC UR4, c[0x0][0x288] ;  /* 0x0000a20000047ab9 */ /* 0x000fe20000000800 */
[----:B------:R-:W-:Y:S02]  /*12de0*/  VIADD R8, R10, UR41 ;  /* 0x000000290a087c36 */ /* 0x000fe40008000000 */
        /* <DEDUP_REMOVED lines=8> */
[----:B-1----:R-:W-:Y:S02]  /*12e70*/  @!P4 IMAD.X R3, RZ, RZ, R2, P3 ;  /* 0x000000ffff03c224 */ /* 0x002fe400018e0602 */
[----:B------:R-:W-:-:S05]  /*12e80*/  @!P4 IMAD.MOV.U32 R2, RZ, RZ, R9 ;  /* 0x000000ffff02c224 */ /* 0x000fca00078e0009 */
[----:B------:R-:W-:Y:S04]  /*12e90*/  @!P4 LDGSTS.E.BYPASS.LTC128B.128 [R29+0xf000], desc[UR46][R2.64], !P0 ;  /* 0x0f000000021dcfae */ /* 0x000fe8000c101d6e */
        /* <DEDUP_REMOVED lines=11> */
.L_x_861:
        /* <DEDUP_REMOVED lines=12> */
.L_x_791:
[----:B------:R-:W-:Y:S05]  /*13010*/  BSYNC B0 ;  /* 0x0000000000007941 */ /* 0x000fea0003800000 */
.L_x_790:
[----:B------:R-:W-:Y:S01]  /*13020*/  NOP ;  /* 0x0000000000007918 */ /* 0x000fe20000000000 */
[----:B------:R-:W-:-:S13]  /*13030*/  PLOP3.LUT P0, PT, PT, PT, PT, 0x80, 0x0 ;  /* 0x000000000000781c */ /* 0x000fda0003f0f070 */
.L_x_792:
[----:B------:R-:W-:Y:S02]  /*13040*/  PLOP3.LUT P1, PT, P1, P0, PT, 0xa2, 0x0 ;  /* 0x000000000000781c */ /* 0x000fe40000f21472 */
[----:B------:R-:W-:-:S08]  /*13050*/  @P0 R2UR P1, UR4, R17 ;  /* 0x00000000110402ca */ /* 0x000fd00000020000 */
[----:B------:R-:W-:-:S05]  /*13060*/  @P0 PLOP3.LUT P0, PT, P1, PT, PT, 0x80, 0x0 ;  /* 0x000000000000081c */ /* 0x000fca0000f0f070 */
[----:B------:R-:W-:Y:S01]  /*13070*/  @!P1 SYNCS.ARRIVE.TRANS64.RED.A0T1 RZ, [UR4+0x19c00], RZ ;  /* 0x019c00ffffff99a7 */ /* 0x000fe20008200404 */
[----:B------:R-:W-:Y:S07]  /*13080*/  @!P1 ARRIVES.LDGSTSBAR.64.TRANSCNT [UR4+0x19c00] ;  /* 0x019c0000ff0099b0 */ /* 0x000fee0008000a84 */
[----:B------:R-:W-:Y:S05]  /*13090*/  @P0 BRA.U.ANY `(.L_x_792) ;  /* 0xfffffffd00e80947 */ /* 0x000fea000393ffff */
[----:B0-2---:R-:W2:Y:S02]  /*130a0*/  LDL.LU R2, [R1] ;  /* 0x0000000001027983 */ /* 0x005ea40000300800 */
[----:B--2---:R-:W-:-:S05]  /*130b0*/  VIADD R2, R2, 0x1 ;  /* 0x0000000102027836 */ /* 0x004fca0000000000 */
[----:B------:R0:W-:Y:S01]  /*130c0*/  STL [R1], R2 ;  /* 0x0000000201007387 */ /* 0x0001e20000100800 */
        /* <DEDUP_REMOVED lines=9> */
.L_x_862:
[----:B------:R-:W-:Y:S05]  /*13160*/  BSYNC B0 ;  /* 0x0000000000007941 */ /* 0x000fea0003800000 */
.L_x_793:
[----:B------:R-:W-:-:S04]  /*13170*/  UIADD3 UR4, UR40, -0x2, URZ ;  /* 0xfffffffe28047890 */ /* 0x000fc8000fffe03f */
[----:B------:R-:W-:-:S06]  /*13180*/  UISETP.GE.AND UP0, UPT, UR4, UR39, UPT ;  /* 0x000000270400728c */ /* 0x000fcc000bf06270 */
[----:B------:R-:W-:-:S13]  /*13190*/  PLOP3.LUT P0, PT, PT, PT, UP0, 0x80, 0x0 ;  /* 0x000000000000781c */ /* 0x000fda0003f0f008 */
[----:B------:R-:W-:Y:S05]  /*131a0*/  @!P0 BRA `(.L_x_795) ;  /* 0x0000000c00f08947 */ /* 0x000fea0003800000 */
[----:B------:R-:W-:Y:S02]  /*131b0*/  IMAD.MOV.U32 R6, RZ, RZ, R19 ;  /* 0x000000ffff067224 */ /* 0x000fe400078e0013 */
[----:B------:R-:W-:Y:S02]  /*131c0*/  IMAD.MOV.U32 R7, RZ, RZ, R22 ;  /* 0x000000ffff077224 */ /* 0x000fe400078e0016 */
[----:B0-----:R-:W-:-:S07]  /*131d0*/  IMAD.U32 R0, RZ, RZ, UR4 ;  /* 0x00000004ff007e24 */ /* 0x001fce000f8e00ff */
.L_x_819:
        /* <DEDUP_REMOVED lines=9> */
[----:B------:R-:W-:Y:S01]  /*13270*/  LOP3.LUT P1, RZ, R18, 0x1, RZ, 0xc0, !PT ;  /* 0x0000000112ff7812 */ /* 0x000fe2000782c0ff */
[----:B------:R-:W-:-:S12]  /*13280*/  IMAD.MOV.U32 R8, RZ, RZ, R0 ;  /* 0x000000ffff087224 */ /* 0x000fd800078e0000 */
[----:B------:R-:W-:Y:S05]  /*13290*/  @!P1 BRA `(.L_x_798) ;  /* 0x0000000000489947 */ /* 0x000fea0003800000 */
[----:B------:R-:W0:Y:S01]  /*132a0*/  LDC R8, c[0x0][0x43c] ;  /* 0x00010f00ff087b82 */ /* 0x000e220000000800 */
[----:B------:R-:W-:Y:S01]  /*132b0*/  ULDC.64 UR4, c[0x0][0x428] ;  /* 0x00010a0000047ab9 */ /* 0x000fe20000000a00 */
[----:B0-----:R-:W-:-:S13]  /*132c0*/  ISETP.NE.AND P0, PT, R8, 0x1, PT ;  /* 0x000000010800780c */ /* 0x001fda0003f05270 */
[----:B------:R-:W0:Y:S02]  /*132d0*/  @P0 LDC.64 R2, c[0x0][0x440] ;  /* 0x00011000ff020b82 */ /* 0x000e240000000a00 */
[----:B0-----:R-:W-:-:S04]  /*132e0*/  @P0 IMAD.HI.U32 R4, R0, R2, RZ ;  /* 0x0000000200040227 */ /* 0x001fc800078e00ff */
[----:B------:R-:W-:Y:S01]  /*132f0*/  IMAD.MOV.U32 R2, RZ, RZ, R0 ;  /* 0x000000ffff027224 */ /* 0x000fe200078e0000 */
[----:B------:R-:W-:Y:S01]  /*13300*/  @P0 SHF.R.U32.HI R2, RZ, R3, R4 ;  /* 0x00000003ff020219 */ /* 0x000fe20000011604 */
[----:B------:R-:W-:-:S04]  /*13310*/  IMAD R4, R24, UR4, RZ ;  /* 0x0000000418047c24 */ /* 0x000fc8000f8e02ff */
[----:B------:R-:W-:Y:S02]  /*13320*/  IMAD.MOV R3, RZ, RZ, -R2 ;  /* 0x000000ffff037224 */ /* 0x000fe400078e0a02 */
[----:B------:R-:W-:Y:S02]  /*13330*/  IMAD R5, R23, UR5, R4 ;  /* 0x0000000517057c24 */ /* 0x000fe4000f8e0204 */
[----:B------:R-:W-:Y:S01]  /*13340*/  IMAD R8, R8, R3, R0 ;  /* 0x0000000308087224 */ /* 0x000fe200078e0200 */
[----:B------:R-:W-:-:S03]  /*13350*/  SHF.R.S32.HI R3, RZ, 0x1f, R2 ;  /* 0x0000001fff037819 */ /* 0x000fc60000011402 */
[----:B------:R-:W-:Y:S01]  /*13360*/  IMAD.WIDE.U32 R2, R23, UR4, R2 ;  /* 0x0000000417027c25 */ /* 0x000fe2000f8e0002 */
[----:B------:R-:W-:-:S03]  /*13370*/  ULDC.64 UR4, c[0x0][0x418] ;  /* 0x0001060000047ab9 */ /* 0x000fc60000000a00 */
[----:B------:R-:W-:Y:S01]  /*13380*/  IMAD.IADD R5, R5, 0x1, R3 ;  /* 0x0000000105057824 */ /* 0x000fe200078e0203 */
[----:B------:R-:W-:-:S04]  /*13390*/  LEA R4, P0, R2, UR4, 0x2 ;  /* 0x0000000402047c11 */ /* 0x000fc8000f8010ff */
[----:B------:R-:W-:-:S05]  /*133a0*/  LEA.HI.X R5, R2, UR5, R5, 0x2, P0 ;  /* 0x0000000502057c11 */ /* 0x000fca00080f1405 */
[----:B------:R0:W5:Y:S04]  /*133b0*/  LDG.E R16, desc[UR46][R4.64] ;  /* 0x0000002e04107981 */ /* 0x000168000c1e1900 */
.L_x_798:
        /* <DEDUP_REMOVED lines=8> */
.L_x_863:
[----:B------:R-:W-:Y:S05]  /*13440*/  BSYNC B1 ;  /* 0x0000000000017941 */ /* 0x000fea0003800000 */
.L_x_799:
        /* <DEDUP_REMOVED lines=9> */
.L_x_802:
[----:B------:R-:W-:Y:S05]  /*134e0*/  BSYNC B1 ;  /* 0x0000000000017941 */ /* 0x000fea0003800000 */
.L_x_801:
[----:B------:R-:W-:Y:S01]  /*134f0*/  IMAD.MOV.U32 R5, RZ, RZ, RZ ;  /* 0x000000ffff057224 */ /* 0x000fe200078e00ff */
[----:B------:R-:W-:Y:S01]  /*13500*/  UIADD3 UR4, UP0, UR50, 0x470, URZ ;  /* 0x0000047032047890 */ /* 0x000fe2000ff1e03f */
[----:B------:R-:W-:Y:S01]  /*13510*/  IMAD R9, R19, 0x3000, R17 ;  /* 0x0000300013097824 */ /* 0x000fe200078e0211 */
[----:B------:R-:W-:Y:S01]  /*13520*/  PLOP3.LUT P0, PT, PT, PT, PT, 0x80, 0x0 ;  /* 0x000000000000781c */ /* 0x000fe20003f0f070 */
[----:B------:R-:W-:Y:S01]  /*13530*/  IMAD.SHL.U32 R8, R8, 0x80, RZ ;  /* 0x0000008008087824 */ /* 0x000fe200078e00ff */
[----:B------:R-:W-:Y:S01]  /*13540*/  R2UR UR10, R5 ;  /* 0x00000000050a72ca */ /* 0x000fe200000e0000 */
[----:B------:R-:W-:Y:S01]  /*13550*/  VIADD R3, R4, 0x19c70 ;  /* 0x00019c7004037836 */ /* 0x000fe20000000000 */
[----:B------:R-:W-:Y:S01]  /*13560*/  UIADD3.X UR5, URZ, UR51, URZ, UP0, !UPT ;  /* 0x000000333f057290 */ /* 0x000fe200087fe43f */
[----:B------:R-:W-:Y:S01]  /*13570*/  VIADD R10, R9, 0x9000 ;  /* 0x00009000090a7836 */ /* 0x000fe20000000000 */
[----:B------:R-:W-:Y:S01]  /*13580*/  UMOV UR6, 0x0 ;  /* 0x0000000000067882 */ /* 0x000fe20000000000 */
[----:B------:R-:W-:-:S10]  /*13590*/  UMOV UR7, 0x14f00000 ;  /* 0x14f0000000077882 */ /* 0x000fd40000000000 */
.L_x_803:
        /* <DEDUP_REMOVED lines=16> */
.L_x_804:
        /* <DEDUP_REMOVED lines=16> */
.L_x_805:
        /* <DEDUP_REMOVED lines=13> */
.L_x_864:
[----:B------:R-:W-:Y:S05]  /*13870*/  BSYNC B1 ;  /* 0x0000000000017941 */ /* 0x000fea0003800000 */
.L_x_806:
        /* <DEDUP_REMOVED lines=11> */
.L_x_809:
[----:B------:R-:W-:Y:S05]  /*13930*/  BSYNC B1 ;  /* 0x0000000000017941 */ /* 0x000fea0003800000 */
.L_x_808:
        /* <DEDUP_REMOVED lines=8> */
.L_x_810:
        /* <DEDUP_REMOVED lines=15> */
.L_x_811:
        /* <DEDUP_REMOVED lines=15> */
.L_x_812:
        /* <DEDUP_REMOVED lines=10> */
.L_x_797:
[----:B------:R-:W-:Y:S05]  /*13c40*/  BSYNC B0 ;  /* 0x0000000000007941 */ /* 0x000fea0003800000 */
.L_x_796:
[----:B------:R-:W-:-:S06]  /*13c50*/  UISETP.NE.AND UP0, UPT, UR38, 0x3, UPT ;  /* 0x000000032600788c */ /* 0x000fcc000bf05270 */
[----:B------:R-:W-:-:S13]  /*13c60*/  PLOP3.LUT P0, PT, PT, PT, UP0, 0x80, 0x0 ;  /* 0x000000000000781c */ /* 0x000fda0003f0f008 */
[----:B------:R-:W-:Y:S05]  /*13c70*/  @!P0 BRA `(.L_x_813) ;  /* 0x0000000000048947 */ /* 0x000fea0003800000 */
[----:B------:R-:W-:Y:S01]  /*13c80*/  BPT.TRAP 0x1 ;  /* 0x000000040000795c */ /* 0x000fe20000300000 */
.L_x_813:
        /* <DEDUP_REMOVED lines=8> */
.L_x_865:
[----:B------:R-:W-:Y:S05]  /*13d10*/  BSYNC B0 ;  /* 0x0000000000007941 */ /* 0x000fea0003800000 */
.L_x_814:
[----:B------:R-:W-:Y:S05]  /*13d20*/  @!P0 BRA `(.L_x_816) ;  /* 0x0000000000048947 */ /* 0x000fea0003800000 */
[----:B------:R-:W-:Y:S01]  /*13d30*/  BPT.TRAP 0x1 ;  /* 0x000000040000795c */ /* 0x000fe20000300000 */
.L_x_816:
[----:B0-----:R-:W-:Y:S01]  /*13d40*/  SHF.L.U32 R2, R7, 0x1f, RZ ;  /* 0x0000001f07027819 */ /* 0x001fe200000006ff */
[----:B------:R-:W-:-:S03]  /*13d50*/  IMAD R10, R6, 0x3000, RZ ;  /* 0x00003000060a7824 */ /* 0x000fc600078e02ff */
[----:B------:R-:W0:Y:S02]  /*13d60*/  SYNCS.PHASECHK.TRANS64.TRYWAIT P1, [R3+URZ+0x19c60], R2 ;  /* 0x019c6002030075a7 */ /* 0x000e24000802017f */
[----:B0-----:R-:W-:Y:S05]  /*13d70*/  @!P1 BRA `(.L_x_817) ;  /* 0x0000001800549947 */ /* 0x001fea0003800000 */
.L_x_866:
[C---:B0-----:R-:W-:Y:S01]  /*13d80*/  LOP3.LUT R2, R10.reuse, R27, RZ, 0xfc, !PT ;  /* 0x0000001b0a027212 */ /* 0x041fe200078efcff */
[----:B------:R-:W-:Y:S05]  /*13d90*/  WARPSYNC.ALL ;  /* 0x0000000000007948 */ /* 0x000fea0003800000 */
[----:B------:R-:W-:Y:S01]  /*13da0*/  IMAD.IADD R2, R17, 0x1, R2 ;  /* 0x0000000111027824 */ /* 0x000fe200078e0202 */
[----:B------:R-:W-:-:S04]  /*13db0*/  LOP3.LUT R12, R10, R25, RZ, 0xfc, !PT ;  /* 0x000000190a0c7212 */ /* 0x000fc800078efcff */
[----:B------:R-:W0:Y:S01]  /*13dc0*/  LDSM.16.MT88.4 R4, [R2+0x9000] ;  /* 0x009000000204783b */ /* 0x000e220000004200 */
[----:B------:R-:W-:Y:S01]  /*13dd0*/  IMAD.IADD R12, R17, 0x1, R12 ;  /* 0x00000001110c7824 */ /* 0x000fe200078e020c */
        /* <DEDUP_REMOVED lines=44> */
.L_x_818:
[----:B------:R-:W3:Y:S01]  /*140a0*/  S2R R2, SR_TID.X ;  /* 0x0000000000027919 */ /* 0x000ee20000002100 */
[----:B--2---:R2:W-:Y:S01]  /*140b0*/  SYNCS.ARRIVE.TRANS64.A1T0 RZ, [R3+URZ+0x19c50], RZ ;  /* 0x019c50ff03ff79a7 */ /* 0x0045e2000810003f */
[----:B------:R-:W-:Y:S02]  /*140c0*/  IMAD.MOV.U32 R6, RZ, RZ, R19 ;  /* 0x000000ffff067224 */ /* 0x000fe400078e0013 */
[----:B------:R-:W-:Y:S01]  /*140d0*/  IMAD.MOV.U32 R7, RZ, RZ, R22 ;  /* 0x000000ffff077224 */ /* 0x000fe200078e0016 */
[----:B---3--:R-:W-:Y:S01]  /*140e0*/  LOP3.LUT R2, R2, 0x7f, RZ, 0xc0, !PT ;  /* 0x0000007f02027812 */ /* 0x008fe200078ec0ff */
[----:B------:R-:W-:Y:S03]  /*140f0*/  BAR.SYNC.DEFER_BLOCKING 0x2, 0x80 ;  /* 0x0082000000007b1d */ /* 0x000fe60000010000 */
[----:B------:R-:W-:-:S13]  /*14100*/  ISETP.NE.AND P0, PT, R2, RZ, PT ;  /* 0x000000ff0200720c */ /* 0x000fda0003f05270 */
[----:B------:R-:W-:-:S05]  /*14110*/  @!P0 VIADD R2, R3, 0x19c80 ;  /* 0x00019c8003028836 */ /* 0x000fca0000000000 */
[----:B------:R-:W-:-:S04]  /*14120*/  @!P0 PRMT R2, RZ, 0x654, R2 ;  /* 0x00000654ff028816 */ /* 0x000fc80000000002 */
[----:B------:R2:W-:Y:S01]  /*14130*/  @!P0 SYNCS.ARRIVE.TRANS64.RED.A1T0 RZ, [R2+URZ], RZ ;  /* 0x000000ff02ff89a7 */ /* 0x0005e2000810043f */
[C---:B------:R-:W-:Y:S01]  /*14140*/  ISETP.GT.AND P0, PT, R0.reuse, UR39, PT ;  /* 0x0000002700007c0c */ /* 0x040fe2000bf04270 */
[----:B------:R-:W-:-:S12]  /*14150*/  VIADD R0, R0, 0xffffffff ;  /* 0xffffffff00007836 */ /* 0x000fd80000000000 */
[----:B--2---:R-:W-:Y:S05]  /*14160*/  @P0 BRA `(.L_x_819) ;  /* 0xfffffff0001c0947 */ /* 0x004fea000383ffff */
.L_x_795:
        /* <DEDUP_REMOVED lines=17> */
.L_x_821:
[----:B------:R-:W-:Y:S05]  /*14280*/  BSYNC B0 ;  /* 0x0000000000007941 */ /* 0x000fea0003800000 */
.L_x_820:
[----:B------:R-:W-:-:S06]  /*14290*/  UISETP.NE.AND UP0, UPT, UR38, 0x3, UPT ;  /* 0x000000032600788c */ /* 0x000fcc000bf05270 */
[----:B------:R-:W-:-:S13]  /*142a0*/  PLOP3.LUT P1, PT, PT, PT, UP0, 0x80, 0x0 ;  /* 0x000000000000781c */ /* 0x000fda0003f2f008 */
[----:B------:R-:W-:Y:S05]  /*142b0*/  @!P1 BRA `(.L_x_822) ;  /* 0x0000000000049947 */ /* 0x000fea0003800000 */
[----:B------:R-:W-:Y:S01]  /*142c0*/  BPT.TRAP 0x1 ;  /* 0x000000040000795c */ /* 0x000fe20000300000 */
.L_x_822:
        /* <DEDUP_REMOVED lines=8> */
.L_x_867:
[----:B------:R-:W-:Y:S05]  /*14350*/  BSYNC B0 ;  /* 0x0000000000007941 */ /* 0x000fea0003800000 */
.L_x_823:
[----:B------:R-:W-:Y:S05]  /*14360*/  @!P2 BRA `(.L_x_825) ;  /* 0x000000000004a947 */ /* 0x000fea0003800000 */
[----:B------:R-:W-:Y:S01]  /*14370*/  BPT.TRAP 0x1 ;  /* 0x000000040000795c */ /* 0x000fe20000300000 */
.L_x_825:
[----:B0-----:R-:W-:-:S04]  /*14380*/  SHF.L.U32 R0, R22, 0x1f, RZ ;  /* 0x0000001f16007819 */ /* 0x001fc800000006ff */
[----:B------:R-:W0:Y:S02]  /*14390*/  SYNCS.PHASECHK.TRANS64.TRYWAIT P1, [R3+URZ+0x19c60], R0 ;  /* 0x019c6000030075a7 */ /* 0x000e24000802017f */
[----:B0-----:R-:W-:Y:S05]  /*143a0*/  @!P1 BRA `(.L_x_826) ;  /* 0x0000001000f09947 */ /* 0x001fea0003800000 */
.L_x_868:
        /* <DEDUP_REMOVED lines=51> */
.L_x_827:
[----:B--2---:R2:W-:Y:S01]  /*146e0*/  SYNCS.ARRIVE.TRANS64.A1T0 RZ, [R3+URZ+0x19c50], RZ ;  /* 0x019c50ff03ff79a7 */ /* 0x0045e2000810003f */
[----:B------:R-:W-:Y:S02]  /*146f0*/  @!P0 VIADD R0, R3, 0x19c80 ;  /* 0x00019c8003008836 */ /* 0x000fe40000000000 */
[----:B------:R-:W-:-:S03]  /*14700*/  VIADD R19, R19, 0x1 ;  /* 0x0000000113137836 */ /* 0x000fc60000000000 */
[----:B------:R-:W-:Y:S01]  /*14710*/  @!P0 PRMT R0, RZ, 0x654, R0 ;  /* 0x00000654ff008816 */ /* 0x000fe20000000000 */
[----:B------:R-:W-:Y:S01]  /*14720*/  BAR.SYNC.DEFER_BLOCKING 0x2, 0x80 ;  /* 0x0082000000007b1d */ /* 0x000fe20000010000 */
[----:B------:R-:W-:-:S04]  /*14730*/  ISETP.NE.AND P1, PT, R19, 0x2, PT ;  /* 0x000000021300780c */ /* 0x000fc80003f25270 */
[----:B--2---:R-:W-:Y:S02]  /*14740*/  SEL R3, RZ, 0x1, P1 ;  /* 0x00000001ff037807 */ /* 0x004fe40000800000 */
[----:B------:R-:W-:Y:S02]  /*14750*/  SEL R19, R19, RZ, P1 ;  /* 0x000000ff13137207 */ /* 0x000fe40000800000 */
[----:B------:R-:W-:Y:S01]  /*14760*/  LOP3.LUT R22, R22, R3, RZ, 0x3c, !PT ;  /* 0x0000000316167212 */ /* 0x000fe200078e3cff */
[----:B------:R2:W-:Y:S06]  /*14770*/  @!P0 SYNCS.ARRIVE.TRANS64.RED.A1T0 RZ, [R0+URZ], RZ ;  /* 0x000000ff00ff89a7 */ /* 0x0005ec000810043f */
.L_x_770:
[----:B------:R-:W-:Y:S05]  /*14780*/  BSYNC B7 ;  /* 0x0000000000077941 */ /* 0x000fea0003800000 */
.L_x_768:
[----:B------:R-:W-:-:S13]  /*14790*/  LOP3.LUT P1, RZ, R18, 0x4, RZ, 0xc0, !PT ;  /* 0x0000000412ff7812 */ /* 0x000fda000782c0ff */
[----:B------:R-:W-:Y:S05]  /*147a0*/  @!P1 BRA `(.L_x_828) ;  /* 0x0000000000209947 */ /* 0x000fea0003800000 */
[----:B------:R-:W3:Y:S08]  /*147b0*/  S2UR UR5, SR_CgaCtaId ;  /* 0x00000000000579c3 */ /* 0x000ef00000008800 */
[----:B------:R-:W-:Y:S06]  /*147c0*/  BAR.SYNC.DEFER_BLOCKING 0x5, 0x200 ;  /* 0x0148000000007b1d */ /* 0x000fec0000010000 */
[----:B------:R-:W-:-:S02]  /*147d0*/  UMOV UR4, 0x400 ;  /* 0x0000040000047882 */ /* 0x000fc40000000000 */
[----:B---3--:R-:W-:-:S06]  /*147e0*/  ULEA UR4, UR5, UR4, 0x18 ;  /* 0x0000000405047291 */ /* 0x008fcc000f8ec03f */
[----:B------:R-:W-:-:S05]  /*147f0*/  IMAD.U32 R17, RZ, RZ, UR4 ;  /* 0x00000004ff117e24 */ /* 0x000fca000f8e00ff */
[----:B------:R3:W4:Y:S01]  /*14800*/  LDS R28, [R17+0x19cd0] ;  /* 0x019cd000111c7984 */ /* 0x0007220000000800 */
[----:B------:R-:W-:Y:S06]  /*14810*/  BAR.ARV 0x4, 0x200 ;  /* 0x0108000000007b1d */ /* 0x000fec0000002000 */
[----:B------:R-:W-:Y:S05]  /*14820*/  BRA `(.L_x_829) ;  /* 0x0000000000207947 */ /* 0x000fea0003800000 */
.L_x_828:
[----:B------:R-:W3:Y:S01]  /*14830*/  @!P0 S2R R3, SR_CgaCtaId ;  /* 0x0000000000038919 */ /* 0x000ee20000008800 */
[----:B--2---:R-:W-:Y:S01]  /*14840*/  @!P0 MOV R0, 0x400 ;  /* 0x0000040000008802 */ /* 0x004fe20000000f00 */
[----:B------:R-:W-:Y:S03]  /*14850*/  BAR.SYNC.DEFER_BLOCKING 0x4, 0x200 ;  /* 0x0108000000007b1d */ /* 0x000fe60000010000 */
[----:B---3--:R-:W-:-:S03]  /*14860*/  @!P0 LEA R17, R3, R0, 0x18 ;  /* 0x0000000003118211 */ /* 0x008fc600078ec0ff */
[----:B------:R-:W2:Y:S04]  /*14870*/  SHFL.IDX PT, R0, R28, RZ, 0x1f ;  /* 0x00001fff1c007589 */ /* 0x000ea800000e0000 */
[----:B------:R2:W-:Y:S02]  /*14880*/  @!P0 STS [R17+0x19cd0], R28 ;  /* 0x019cd01c11008388 */ /* 0x0005e40000000800 */
[----:B--2---:R-:W-:Y:S01]  /*14890*/  IMAD.MOV.U32 R28, RZ, RZ, R0 ;  /* 0x000000ffff1c7224 */ /* 0x004fe200078e0000 */
[----:B------:R-:W-:Y:S06]  /*148a0*/  BAR.ARV 0x5, 0x200 ;  /* 0x0148000000007b1d */ /* 0x000fec0000002000 */
.L_x_829:
[----:B------:R-:W-:Y:S02]  /*148b0*/  ULDC UR4, c[0x0][0xc38] ;  /* 0x00030e0000047ab9 */ /* 0x000fe40000000800 */
[----:B----4-:R-:W-:-:S13]  /*148c0*/  ISETP.GE.AND P0, PT, R28, UR4, PT ;  /* 0x000000041c007c0c */ /* 0x010fda000bf06270 */
[----:B------:R-:W-:Y:S05]  /*148d0*/  @!P0 BRA `(.L_x_830) ;  /* 0xffffffc400d48947 */ /* 0x000fea000383ffff */
.L_x_759:
[----:B--2---:R-:W2:Y:S01]  /*148e0*/  LDL.LU R0, [R1] ;  /* 0x0000000001007983 */ /* 0x004ea20000300800 */
[----:B------:R-:W-:Y:S01]  /*148f0*/  BSSY B0, `(.L_x_831) ;  /* 0x000000b000007945 */ /* 0x000fe20003800000 */
[----:B------:R-:W4:Y:S01]  /*14900*/  S2R R5, SR_CgaCtaId ;  /* 0x0000000000057919 */ /* 0x000f220000008800 */
[----:B--2---:R-:W-:-:S05]  /*14910*/  VIADD R0, R0, 0x1 ;  /* 0x0000000100007836 */ /* 0x004fca0000000000 */
[----:B0-----:R-:W-:-:S04]  /*14920*/  LEA.HI R2, R0, R0, RZ, 0x1 ;  /* 0x0000000000027211 */ /* 0x001fc800078f08ff */
[----:B------:R-:W-:Y:S02]  /*14930*/  LOP3.LUT R3, R2, 0xfffffffe, RZ, 0xc0, !PT ;  /* 0xfffffffe02037812 */ /* 0x000fe400078ec0ff */
[----:B------:R-:W-:-:S03]  /*14940*/  MOV R2, 0x400 ;  /* 0x0000040000027802 */ /* 0x000fc60000000f00 */
[----:B------:R-:W-:Y:S01]  /*14950*/  IMAD.IADD R0, R0, 0x1, -R3 ;  /* 0x0000000100007824 */ /* 0x000fe200078e0a03 */
[----:B----4-:R-:W-:-:S04]  /*14960*/  LEA R6, R5, R2, 0x18 ;  /* 0x0000000205067211 */ /* 0x010fc800078ec0ff */
[----:B------:R-:W-:-:S04]  /*14970*/  SHF.L.U32 R0, R0, 0x1f, RZ ;  /* 0x0000001f00007819 */ /* 0x000fc800000006ff */
[----:B------:R-:W0:Y:S02]  /*14980*/  SYNCS.PHASECHK.TRANS64.TRYWAIT P0, [R6+URZ+0x19c20], R0 ;  /* 0x019c2000060075a7 */ /* 0x000e24000800017f */
[----:B0-----:R-:W-:Y:S05]  /*14990*/  @!P0 BRA `(.L_x_832) ;  /* 0x0000000c00888947 */ /* 0x001fea0003800000 */
.L_x_869:
[----:B------:R-:W-:Y:S05]  /*149a0*/  BSYNC B0 ;  /* 0x0000000000007941 */ /* 0x000fea0003800000 */
.L_x_831:
[----:B------:R-:W-:-:S03]  /*149b0*/  UMOV UR4, 0xffffffff ;  /* 0xffffffff00047882 */ /* 0x000fc60000000000 */
[----:B------:R-:W-:Y:S05]  /*149c0*/  BRA.DIV UR4, `(.L_x_833) ;  /* 0x0000000e04907947 */ /* 0x000fea000b800000 */
[----:B0-----:R-:W0:Y:S02]  /*149d0*/  S2R R0, SR_TID.X ;  /* 0x0000000000007919 */ /* 0x001e240000002100 */
[----:B0-----:R-:W-:-:S04]  /*149e0*/  SHF.R.U32.HI R0, RZ, 0x5, R0 ;  /* 0x00000005ff007819 */ /* 0x001fc80000011600 */
[----:B------:R-:W-:-:S05]  /*149f0*/  LOP3.LUT R0, R0, 0x3, RZ, 0xc0, !PT ;  /* 0x0000000300007812 */ /* 0x000fca00078ec0ff */
[----:B-1----:R0:W1:Y:S02]  /*14a00*/  SHFL.IDX PT, R14, R0, RZ, 0x1f ;  /* 0x00001fff000e7589 */ /* 0x00206400000e0000 */
.L_x_872:
[----:B-1----:R-:W-:Y:S01]  /*14a10*/  ISETP.NE.AND P0, PT, R14, RZ, PT ;  /* 0x000000ff0e00720c */ /* 0x002fe20003f05270 */
[----:B------:R-:W-:-:S12]  /*14a20*/  BSSY B0, `(.L_x_834) ;  /* 0x000002b000007945 */ /* 0x000fd80003800000 */
[----:B------:R-:W-:Y:S05]  /*14a30*/  @P0 BRA `(.L_x_835) ;  /* 0x0000000000a40947 */ /* 0x000fea0003800000 */
[----:B------:R-:W-:-:S03]  /*14a40*/  UMOV UR4, 0xffffffff ;  /* 0xffffffff00047882 */ /* 0x000fc60000000000 */
[----:B------:R-:W-:Y:S05]  /*14a50*/  BRA.DIV UR4, `(.L_x_836) ;  /* 0x0000000e04a07947 */ /* 0x000fea000b800000 */
[----:B------:R-:W-:-:S13]  /*14a60*/  ELECT P6, URZ, PT ;  /* 0x00000000003f782f */ /* 0x000fda00038c0000 */
.L_x_875:
[----:B------:R-:W-:Y:S05]  /*14a70*/  @!P6 BRA `(.L_x_835) ;  /* 0x000000000094e947 */ /* 0x000fea0003800000 */
[----:B------:R-:W-:-:S06]  /*14a80*/  ULOP3.LUT UR4, UR42, 0x2, URZ, 0xfc, !UPT ;  /* 0x000000022a047892 */ /* 0x000fcc000f8efc3f */
[----:B0-----:R-:W-:-:S05]  /*14a90*/  IMAD.U32 R0, RZ, RZ, UR4 ;  /* 0x00000004ff007e24 */ /* 0x001fca000f8e00ff */
[----:B------:R-:W-:-:S13]  /*14aa0*/  ISETP.NE.AND P0, PT, R0, 0x3, PT ;  /* 0x000000030000780c */ /* 0x000fda0003f05270 */
[----:B------:R-:W-:Y:S05]  /*14ab0*/  @!P0 BRA `(.L_x_837) ;  /* 0x0000000000048947 */ /* 0x000fea0003800000 */
[----:B------:R-:W-:Y:S01]  /*14ac0*/  BPT.TRAP 0x1 ;  /* 0x000000040000795c */ /* 0x000fe20000300000 */
.L_x_837:
        /* <DEDUP_REMOVED lines=12> */
.L_x_876:
[----:B------:R-:W1:Y:S02]  /*14b90*/  SYNCS.PHASECHK.TRANS64.TRYWAIT P1, [R9+URZ], R0 ;  /* 0x00000000090075a7 */ /* 0x000e64000802017f */
[----:B-1----:R-:W-:Y:S05]  /*14ba0*/  @!P1 BRA `(.L_x_839) ;  /* 0x0000000c00809947 */ /* 0x002fea0003800000 */
.L_x_877:
[----:B------:R-:W-:Y:S05]  /*14bb0*/  @!P0 BRA `(.L_x_840) ;  /* 0x0000000000048947 */ /* 0x000fea0003800000 */
[----:B------:R-:W-:Y:S01]  /*14bc0*/  BPT.TRAP 0x1 ;  /* 0x000000040000795c */ /* 0x000fe20000300000 */
.L_x_840:
[----:B------:R-:W-:-:S04]  /*14bd0*/  IMAD R19, R19, 0x8, R6 ;  /* 0x0000000813137824 */ /* 0x000fc800078e0206 */
[----:B------:R-:W2:Y:S02]  /*14be0*/  SYNCS.PHASECHK.TRANS64.TRYWAIT P1, [R19+URZ+0x19c60], R4 ;  /* 0x019c6004130075a7 */ /* 0x000ea4000802017f */
[----:B--2---:R-:W-:Y:S05]  /*14bf0*/  @!P1 BRA `(.L_x_841) ;  /* 0x0000000c00809947 */ /* 0x004fea0003800000 */
.L_x_878:
[----:B------:R-:W-:Y:S05]  /*14c00*/  @!P0 BRA `(.L_x_842) ;  /* 0x0000000000048947 */ /* 0x000fea0003800000 */
[----:B------:R-:W-:Y:S01]  /*14c10*/  BPT.TRAP 0x1 ;  /* 0x000000040000795c */ /* 0x000fe20000300000 */
.L_x_842:
[----:B------:R-:W-:-:S04]  /*14c20*/  IMAD R7, R7, 0x8, R6 ;  /* 0x0000000807077824 */ /* 0x000fc800078e0206 */
[----:B------:R-:W4:Y:S02]  /*14c30*/  SYNCS.PHASECHK.TRANS64.TRYWAIT P1, [R7+URZ+0x19c60], R0 ;  /* 0x019c6000070075a7 */ /* 0x000f24000802017f */
[----:B----4-:R-:W-:Y:S05]  /*14c40*/  @!P1 BRA `(.L_x_843) ;  /* 0x0000000c00809947 */ /* 0x010fea0003800000 */
.L_x_879:
[----:B------:R-:W-:Y:S05]  /*14c50*/  @!P0 BRA `(.L_x_844) ;  /* 0x0000000000048947 */ /* 0x000fea0003800000 */
[----:B------:R-:W-:Y:S01]  /*14c60*/  BPT.TRAP 0x1 ;  /* 0x000000040000795c */ /* 0x000fe20000300000 */
.L_x_844:
[----:B------:R-:W5:Y:S02]  /*14c70*/  SYNCS.PHASECHK.TRANS64.TRYWAIT P0, [R19+URZ+0x19c80], R4 ;  /* 0x019c8004130075a7 */ /* 0x000f64000800017f */
[----:B-----5:R-:W-:Y:S05]  /*14c80*/  @!P0 BRA `(.L_x_845) ;  /* 0x0000000c00848947 */ /* 0x020fea0003800000 */
.L_x_846:
[----:B------:R0:W0:Y:S02]  /*14c90*/  SYNCS.PHASECHK.TRANS64.TRYWAIT P0, [R7+URZ+0x19c80], R0 ;  /* 0x019c8000070075a7 */ /* 0x000024000800017f */
[----:B0-----:R-:W-:Y:S05]  /*14ca0*/  @!P0 NANOSLEEP.SYNCS 0x989680 ;  /* 0x009896800000895d */ /* 0x001fea0003900000 */
[----:B------:R-:W0:Y:S02]  /*14cb0*/  @!P0 SYNCS.PHASECHK.TRANS64 P0, [R7+URZ+0x19c80], R0 ;  /* 0x019c8000070085a7 */ /* 0x000e24000800007f */
[----:B0-----:R-:W-:Y:S05]  /*14cc0*/  @!P0 BRA `(.L_x_846) ;  /* 0xfffffffc00f08947 */ /* 0x001fea000383ffff */
.L_x_835:
[----:B------:R-:W-:Y:S05]  /*14cd0*/  BSYNC B0 ;  /* 0x0000000000007941 */ /* 0x000fea0003800000 */
.L_x_834:
[----:B------:R-:W-:Y:S05]  /*14ce0*/  EXIT ;  /* 0x000000000000794d */ /* 0x000fea0003800000 */
.L_x_676:
[----:B0-----:R-:W-:-:S04]  /*14cf0*/  IMAD.U32 R3, RZ, RZ, UR45 ;  /* 0x0000002dff037e24 */ /* 0x001fc8000f8e00ff */
[----:B------:R0:W1:Y:S03]  /*14d00*/  SYNCS.PHASECHK.TRANS64.TRYWAIT P1, [R3+URZ+0x19c00], R6 ;  /* 0x019c0006030075a7 */ /* 0x000066000802017f */
[----:B-1----:R-:W-:Y:S05]  /*14d10*/  @!P1 NANOSLEEP.SYNCS 0x989680 ;  /* 0x009896800000995d */ /* 0x002fea0003900000 */
[----:B------:R-:W1:Y:S02]  /*14d20*/  @!P1 SYNCS.PHASECHK.TRANS64 P1, [R3+URZ+0x19c00], R6 ;  /* 0x019c0006030095a7 */ /* 0x000e64000802007f */
[----:B-1----:R-:W-:Y:S05]  /*14d30*/  @!P1 BRA `(.L_x_676) ;  /* 0xfffffffc00ec9947 */ /* 0x002fea000383ffff */
[----:B------:R-:W-:Y:S05]  /*14d40*/  BRA `(.L_x_847) ;  /* 0xfffffecc00c07947 */ /* 0x000fea000383ffff */
.L_x_680:
[----:B-1----:R1:W2:Y:S02]  /*14d50*/  SYNCS.PHASECHK.TRANS64.TRYWAIT P2, [R90+URZ+0x19c30], R3 ;  /* 0x019c30035a0075a7 */ /* 0x0022a4000804017f */
[----:B--2---:R-:W-:Y:S05]  /*14d60*/  @!P2 NANOSLEEP.SYNCS 0x989680 ;  /* 0x009896800000a95d */ /* 0x004fea0003900000 */
[----:B------:R-:W2:Y:S02]  /*14d70*/  @!P2 SYNCS.PHASECHK.TRANS64 P2, [R90+URZ+0x19c30], R3 ;  /* 0x019c30035a00a5a7 */ /* 0x000ea4000804007f */
[----:B--2---:R-:W-:Y:S05]  /*14d80*/  @!P2 BRA `(.L_x_680) ;  /* 0xfffffffc00f0a947 */ /* 0x004fea000383ffff */
[----:B------:R-:W-:Y:S05]  /*14d90*/  BRA `(.L_x_679) ;  /* 0xfffffecc00e47947 */ /* 0x000fea000383ffff */
.L_x_696:
[----:B-1----:R-:W-:-:S04]  /*14da0*/  IMAD.U32 R8, RZ, RZ, UR6 ;  /* 0x00000006ff087e24 */ /* 0x002fc8000f8e00ff */
[----:B------:R1:W2:Y:S03]  /*14db0*/  SYNCS.PHASECHK.TRANS64.TRYWAIT P2, [R8+URZ+0x19c30], R7 ;  /* 0x019c3007080075a7 */ /* 0x0002a6000804017f */
[----:B--2---:R-:W-:Y:S05]  /*14dc0*/  @!P2 NANOSLEEP.SYNCS 0x989680 ;  /* 0x009896800000a95d */ /* 0x004fea0003900000 */
[----:B------:R-:W2:Y:S02]  /*14dd0*/  @!P2 SYNCS.PHASECHK.TRANS64 P2, [R8+URZ+0x19c30], R7 ;  /* 0x019c30070800a5a7 */ /* 0x000ea4000804007f */
[----:B--2---:R-:W-:Y:S05]  /*14de0*/  @!P2 BRA `(.L_x_696) ;  /* 0xfffffffc00eca947 */ /* 0x004fea000383ffff */
[----:B------:R-:W-:Y:S05]  /*14df0*/  BRA `(.L_x_695) ;  /* 0xffffff0800507947 */ /* 0x000fea000383ffff */
.L_x_700:
[----:B-1----:R-:W-:-:S04]  /*14e00*/  IMAD.U32 R8, RZ, RZ, UR11 ;  /* 0x0000000bff087e24 */ /* 0x002fc8000f8e00ff */
[----:B------:R1:W2:Y:S03]  /*14e10*/  SYNCS.PHASECHK.TRANS64.TRYWAIT P2, [R8+URZ+0x19c50], R7 ;  /* 0x019c5007080075a7 */ /* 0x0002a6000804017f */
[----:B--2---:R-:W-:Y:S05]  /*14e20*/  @!P2 NANOSLEEP.SYNCS 0x989680 ;  /* 0x009896800000a95d */ /* 0x004fea0003900000 */
[----:B------:R-:W2:Y:S02]  /*14e30*/  @!P2 SYNCS.PHASECHK.TRANS64 P2, [R8+URZ+0x19c50], R7 ;  /* 0x019c50070800a5a7 */ /* 0x000ea4000804007f */
[----:B--2---:R-:W-:Y:S05]  /*14e40*/  @!P2 BRA `(.L_x_700) ;  /* 0xfffffffc00eca947 */ /* 0x004fea000383ffff */
[----:B------:R-:W-:Y:S05]  /*14e50*/  BRA `(.L_x_699) ;  /* 0xffffff0800a07947 */ /* 0x000fea000383ffff */
.L_x_718:
[----:B-1----:R-:W-:-:S04]  /*14e60*/  IMAD.U32 R6, RZ, RZ, UR6 ;  /* 0x00000006ff067e24 */ /* 0x002fc8000f8e00ff */
[----:B------:R1:W2:Y:S03]  /*14e70*/  SYNCS.PHASECHK.TRANS64.TRYWAIT P2, [R6+URZ+0x19c30], R5 ;  /* 0x019c3005060075a7 */ /* 0x0002a6000804017f */
[----:B--2---:R-:W-:Y:S05]  /*14e80*/  @!P2 NANOSLEEP.SYNCS 0x989680 ;  /* 0x009896800000a95d */ /* 0x004fea0003900000 */
[----:B------:R-:W2:Y:S02]  /*14e90*/  @!P2 SYNCS.PHASECHK.TRANS64 P2, [R6+URZ+0x19c30], R5 ;  /* 0x019c30050600a5a7 */ /* 0x000ea4000804007f */
[----:B--2---:R-:W-:Y:S05]  /*14ea0*/  @!P2 BRA `(.L_x_718) ;  /* 0xfffffffc00eca947 */ /* 0x004fea000383ffff */
[----:B------:R-:W-:Y:S05]  /*14eb0*/  BRA `(.L_x_717) ;  /* 0xffffff3c00f47947 */ /* 0x000fea000383ffff */
.L_x_722:
[----:B-1----:R-:W-:-:S04]  /*14ec0*/  IMAD.U32 R6, RZ, RZ, UR14 ;  /* 0x0000000eff067e24 */ /* 0x002fc8000f8e00ff */
[----:B------:R1:W2:Y:S03]  /*14ed0*/  SYNCS.PHASECHK.TRANS64.TRYWAIT P2, [R6+URZ+0x19c50], R5 ;  /* 0x019c5005060075a7 */ /* 0x0002a6000804017f */
[----:B--2---:R-:W-:Y:S05]  /*14ee0*/  @!P2 NANOSLEEP.SYNCS 0x989680 ;  /* 0x009896800000a95d */ /* 0x004fea0003900000 */
[----:B------:R-:W2:Y:S02]  /*14ef0*/  @!P2 SYNCS.PHASECHK.TRANS64 P2, [R6+URZ+0x19c50], R5 ;  /* 0x019c50050600a5a7 */ /* 0x000ea4000804007f */
[----:B--2---:R-:W-:Y:S05]  /*14f00*/  @!P2 BRA `(.L_x_722) ;  /* 0xfffffffc00eca947 */ /* 0x004fea000383ffff */
[----:B------:R-:W-:Y:S05]  /*14f10*/  BRA `(.L_x_721) ;  /* 0xffffff4000447947 */ /* 0x000fea000383ffff */
.L_x_729:
[----:B-1----:R-:W-:-:S04]  /*14f20*/  IMAD.U32 R6, RZ, RZ, UR24 ;  /* 0x00000018ff067e24 */ /* 0x002fc8000f8e00ff */
[----:B------:R1:W2:Y:S03]  /*14f30*/  SYNCS.PHASECHK.TRANS64.TRYWAIT P2, [R6+URZ+0x19c30], R5 ;  /* 0x019c3005060075a7 */ /* 0x0002a6000804017f */
[----:B--2---:R-:W-:Y:S05]  /*14f40*/  @!P2 NANOSLEEP.SYNCS 0x989680 ;  /* 0x009896800000a95d */ /* 0x004fea0003900000 */
[----:B------:R-:W2:Y:S02]  /*14f50*/  @!P2 SYNCS.PHASECHK.TRANS64 P2, [R6+URZ+0x19c30], R5 ;  /* 0x019c30050600a5a7 */ /* 0x000ea4000804007f */
[----:B--2---:R-:W-:Y:S05]  /*14f60*/  @!P2 BRA `(.L_x_729) ;  /* 0xfffffffc00eca947 */ /* 0x004fea000383ffff */
[----:B------:R-:W-:Y:S05]  /*14f70*/  BRA `(.L_x_728) ;  /* 0xffffff6000cc7947 */ /* 0x000fea000383ffff */
.L_x_733:
[----:B-1----:R-:W-:-:S04]  /*14f80*/  IMAD.U32 R6, RZ, RZ, UR11 ;  /* 0x0000000bff067e24 */ /* 0x002fc8000f8e00ff */
[----:B------:R1:W2:Y:S03]  /*14f90*/  SYNCS.PHASECHK.TRANS64.TRYWAIT P2, [R6+URZ+0x19c50], R5 ;  /* 0x019c5005060075a7 */ /* 0x0002a6000804017f */
[----:B--2---:R-:W-:Y:S05]  /*14fa0*/  @!P2 NANOSLEEP.SYNCS 0x989680 ;  /* 0x009896800000a95d */ /* 0x004fea0003900000 */
[----:B------:R-:W2:Y:S02]  /*14fb0*/  @!P2 SYNCS.PHASECHK.TRANS64 P2, [R6+URZ+0x19c50], R5 ;  /* 0x019c50050600a5a7 */ /* 0x000ea4000804007f */
[----:B--2---:R-:W-:Y:S05]  /*14fc0*/  @!P2 BRA `(.L_x_733) ;  /* 0xfffffffc00eca947 */ /* 0x004fea000383ffff */
[----:B------:R-:W-:Y:S05]  /*14fd0*/  BRA `(.L_x_732) ;  /* 0xffffff64001c7947 */ /* 0x000fea000383ffff */
.L_x_747:
[----:B-1----:R-:W-:-:S04]  /*14fe0*/  IMAD.U32 R7, RZ, RZ, UR11 ;  /* 0x0000000bff077e24 */ /* 0x002fc8000f8e00ff */
[----:B------:R1:W2:Y:S03]  /*14ff0*/  SYNCS.PHASECHK.TRANS64.TRYWAIT P1, [R7+URZ+0x19c50], R0 ;  /* 0x019c5000070075a7 */ /* 0x0002a6000802017f */
[----:B--2---:R-:W-:Y:S05]  /*15000*/  @!P1 NANOSLEEP.SYNCS 0x989680 ;  /* 0x009896800000995d */ /* 0x004fea0003900000 */
[----:B------:R-:W2:Y:S02]  /*15010*/  @!P1 SYNCS.PHASECHK.TRANS64 P1, [R7+URZ+0x19c50], R0 ;  /* 0x019c5000070095a7 */ /* 0x000ea4000802007f */
[----:B--2---:R-:W-:Y:S05]  /*15020*/  @!P1 BRA `(.L_x_747) ;  /* 0xfffffffc00ec9947 */ /* 0x004fea000383ffff */
[----:B------:R-:W-:Y:S05]  /*15030*/  BRA `(.L_x_746) ;  /* 0xffffff94008c7947 */ /* 0x000fea000383ffff */
.L_x_779:
[----:B------:R-:W-:Y:S02]  /*15040*/  IMAD.MOV.U32 R13, RZ, RZ, R20 ;  /* 0x000000ffff0d7224 */ /* 0x000fe400078e0014 */
[----:B------:R-:W-:Y:S02]  /*15050*/  IMAD.MOV.U32 R12, RZ, RZ, RZ ;  /* 0x000000ffff0c7224 */ /* 0x000fe400078e00ff */
[----:B------:R-:W-:Y:S02]  /*15060*/  IMAD.MOV.U32 R11, RZ, RZ, 0x1f ;  /* 0x0000001fff0b7424 */ /* 0x000fe400078e00ff */
[----:B------:R-:W-:-:S07]  /*15070*/  IMAD.MOV.U32 R15, RZ, RZ, -0x1 ;  /* 0xffffffffff0f7424 */ /* 0x000fce00078e00ff */
[----:B------:R-:W-:Y:S05]  /*15080*/  WARPSYNC.COLLECTIVE R15, `(.L_x_848) ;  /* 0x000000000f087348 */ /* 0x000fea0003c00000 */
[----:B------:R0:W1:Y:S02]  /*15090*/  SHFL.IDX P6, R14, R13, R12, R11 ;  /* 0x0000000c0d0e7389 */ /* 0x00006400000c000b */
[----:B01----:R-:W-:Y:S01]  /*150a0*/  ENDCOLLECTIVE ;  /* 0x000000000000791b */ /* 0x003fe20003800000 */
.L_x_848:
[----:B------:R-:W-:Y:S05]  /*150b0*/  BRA `(.L_x_849) ;  /* 0xffffffcc00d87947 */ /* 0x000fea000383ffff */
.L_x_781:
[----:B------:R-:W-:Y:S01]  /*150c0*/  BSSY B0, `(.L_x_850) ;  /* 0x0000006000007945 */ /* 0x000fe20003800000 */
[----:B------:R-:W-:-:S07]  /*150d0*/  IMAD.MOV.U32 R15, RZ, RZ, -0x1 ;  /* 0xffffffffff0f7424 */ /* 0x000fce00078e00ff */
[----:B0-----:R-:W-:Y:S05]  /*150e0*/  WARPSYNC.COLLECTIVE R15, `(.L_x_851) ;  /* 0x000000000f0c7348 */ /* 0x001fea0003c00000 */
[----:B------:R-:W-:Y:S02]  /*150f0*/  ELECT P6, UR62, PT ;  /* 0x00000000003e782f */ /* 0x000fe400038c0000 */
[----:B------:R-:W-:Y:S01]  /*15100*/  MOV R14, UR62 ;  /* 0x0000003e000e7c02 */ /* 0x000fe20008000f00 */
[----:B0-----:R-:W-:Y:S10]  /*15110*/  ENDCOLLECTIVE ;  /* 0x000000000000791b */ /* 0x001ff40003800000 */
.L_x_851:
[----:B------:R-:W-:Y:S05]  /*15120*/  BSYNC B0 ;  /* 0x0000000000007941 */ /* 0x000fea0003800000 */
.L_x_850:
[----:B------:R-:W-:Y:S05]  /*15130*/  BRA `(.L_x_852) ;  /* 0xffffffcc00e07947 */ /* 0x000fea000383ffff */
.L_x_783:
[----:B-1----:R1:W2:Y:S02]  /*15140*/  SYNCS.PHASECHK.TRANS64.TRYWAIT P1, [R5+URZ+0x19c80], R2 ;  /* 0x019c8002050075a7 */ /* 0x0022a4000802017f */
[----:B--2---:R-:W-:Y:S05]  /*15150*/  @!P1 NANOSLEEP.SYNCS 0x989680 ;  /* 0x009896800000995d */ /* 0x004fea0003900000 */
[----:B------:R-:W2:Y:S02]  /*15160*/  @!P1 SYNCS.PHASECHK.TRANS64 P1, [R5+URZ+0x19c80], R2 ;  /* 0x019c8002050095a7 */ /* 0x000ea4000802007f */
[----:B--2---:R-:W-:Y:S05]  /*15170*/  @!P1 BRA `(.L_x_783) ;  /* 0xfffffffc00f09947 */ /* 0x004fea000383ffff */
[----:B------:R-:W-:Y:S05]  /*15180*/  BRA `(.L_x_853) ;  /* 0xffffffd000387947 */ /* 0x000fea000383ffff */
.L_x_785:
[----:B--2---:R2:W3:Y:S02]  /*15190*/  SYNCS.PHASECHK.TRANS64.TRYWAIT P1, [R5+URZ+0x19c40], R2 ;  /* 0x019c4002050075a7 */ /* 0x0044e4000802017f */
[----:B---3--:R-:W-:Y:S05]  /*151a0*/  @!P1 NANOSLEEP.SYNCS 0x989680 ;  /* 0x009896800000995d */ /* 0x008fea0003900000 */
[----:B------:R-:W3:Y:S02]  /*151b0*/  @!P1 SYNCS.PHASECHK.TRANS64 P1, [R5+URZ+0x19c40], R2 ;  /* 0x019c4002050095a7 */ /* 0x000ee4000802007f */
[----:B---3--:R-:W-:Y:S05]  /*151c0*/  @!P1 BRA `(.L_x_785) ;  /* 0xfffffffc00f09947 */ /* 0x008fea000383ffff */
[----:B------:R-:W-:Y:S05]  /*151d0*/  BRA `(.L_x_854) ;  /* 0xffffffd000bc7947 */ /* 0x000fea000383ffff */
.L_x_789:
[----:B------:R-:W-:Y:S02]  /*151e0*/  IMAD.MOV.U32 R13, RZ, RZ, R4 ;  /* 0x000000ffff0d7224 */ /* 0x000fe400078e0004 */
[----:B------:R-:W-:Y:S02]  /*151f0*/  IMAD.MOV.U32 R12, RZ, RZ, RZ ;  /* 0x000000ffff0c7224 */ /* 0x000fe400078e00ff */
[----:B------:R-:W-:Y:S02]  /*15200*/  IMAD.MOV.U32 R11, RZ, RZ, 0x1e1f ;  /* 0x00001e1fff0b7424 */ /* 0x000fe400078e00ff */
[----:B------:R-:W-:Y:S02]  /*15210*/  IMAD.MOV.U32 R15, RZ, RZ, -0x1 ;  /* 0xffffffffff0f7424 */ /* 0x000fe400078e00ff */
[----:B------:R-:W-:-:S07]  /*15220*/  VIADD R8, R10, UR41 ;  /* 0x000000290a087c36 */ /* 0x000fce0008000000 */
[----:B------:R-:W-:Y:S05]  /*15230*/  WARPSYNC.COLLECTIVE R15, `(.L_x_855) ;  /* 0x000000000f087348 */ /* 0x000fea0003c00000 */
[----:B------:R0:W1:Y:S02]  /*15240*/  SHFL.IDX P6, R14, R13, R12, R11 ;  /* 0x0000000c0d0e7389 */ /* 0x00006400000c000b */
[----:B01----:R-:W-:Y:S01]  /*15250*/  ENDCOLLECTIVE ;  /* 0x000000000000791b */ /* 0x003fe20003800000 */
.L_x_855:
[----:B------:R-:W-:Y:S02]  /*15260*/  IMAD.MOV.U32 R13, RZ, RZ, R0 ;  /* 0x000000ffff0d7224 */ /* 0x000fe400078e0000 */
[----:B------:R-:W-:-:S07]  /*15270*/  IMAD.MOV.U32 R2, RZ, RZ, R14 ;  /* 0x000000ffff027224 */ /* 0x000fce00078e000e */
[----:B------:R-:W-:Y:S05]  /*15280*/  WARPSYNC.COLLECTIVE R15, `(.L_x_856) ;  /* 0x000000000f087348 */ /* 0x000fea0003c00000 */
[----:B------:R0:W1:Y:S02]  /*15290*/  SHFL.IDX P6, R14, R13, R12, R11 ;  /* 0x0000000c0d0e7389 */ /* 0x00006400000c000b */
[----:B01----:R-:W-:Y:S01]  /*152a0*/  ENDCOLLECTIVE ;  /* 0x000000000000791b */ /* 0x003fe20003800000 */
.L_x_856:
[----:B------:R-:W-:Y:S02]  /*152b0*/  ULDC UR4, c[0x0][0x288] ;  /* 0x0000a20000047ab9 */ /* 0x000fe40000000800 */
[----:B------:R-:W-:-:S05]  /*152c0*/  IMAD R7, R7, UR4, RZ ;  /* 0x0000000407077c24 */ /* 0x000fca000f8e02ff */
[----:B------:R-:W-:Y:S01]  /*152d0*/  ISETP.GE.AND P4, PT, R8, R7, PT ;  /* 0x000000070800720c */ /* 0x000fe20003f86270 */
[----:B------:R-:W-:Y:S02]  /*152e0*/  IMAD.MOV.U32 R13, RZ, RZ, R4 ;  /* 0x000000ffff0d7224 */ /* 0x000fe400078e0004 */
[----:B------:R-:W-:Y:S02]  /*152f0*/  IMAD.MOV.U32 R12, RZ, RZ, 0x1 ;  /* 0x00000001ff0c7424 */ /* 0x000fe400078e00ff */
[----:B------:R-:W-:-:S08]  /*15300*/  IMAD.MOV.U32 R3, RZ, RZ, R14 ;  /* 0x000000ffff037224 */ /* 0x000fd000078e000e */
[----:B------:R-:W-:Y:S05]  /*15310*/  WARPSYNC.COLLECTIVE R15, `(.L_x_857) ;  /* 0x000000000f087348 */ /* 0x000fea0003c00000 */
[----:B------:R0:W1:Y:S02]  /*15320*/  SHFL.IDX P6, R14, R13, R12, R11 ;  /* 0x0000000c0d0e7389 */ /* 0x00006400000c000b */
[----:B01----:R-:W-:Y:S01]  /*15330*/  ENDCOLLECTIVE ;  /* 0x000000000000791b */ /* 0x003fe20003800000 */
.L_x_857:
        /* <DEDUP_REMOVED lines=16> */
.L_x_858:
[----:B------:R-:W-:Y:S02]  /*15440*/  IMAD.MOV.U32 R13, RZ, RZ, R6 ;  /* 0x000000ffff0d7224 */ /* 0x000fe400078e0006 */
[----:B------:R-:W-:Y:S01]  /*15450*/  IMAD.MOV.U32 R12, RZ, RZ, RZ ;  /* 0x000000ffff0c7224 */ /* 0x000fe200078e00ff */
[----:B------:R-:W-:-:S05]  /*15460*/  @!P4 IADD3 R14, P3, R20, R14, RZ ;  /* 0x0000000e140ec210 */ /* 0x000fca0007f7e0ff */
[----:B------:R-:W-:-:S08]  /*15470*/  @!P4 IMAD.MOV.U32 R2, RZ, RZ, R14 ;  /* 0x000000ffff02c224 */ /* 0x000fd000078e000e */
[----:B------:R-:W-:Y:S05]  /*15480*/  WARPSYNC.COLLECTIVE R15, `(.L_x_859) ;  /* 0x000000000f087348 */ /* 0x000fea0003c00000 */
[----:B------:R0:W1:Y:S02]  /*15490*/  SHFL.IDX P6, R14, R13, R12, R11 ;  /* 0x0000000c0d0e7389 */ /* 0x00006400000c000b */
[----:B01----:R-:W-:Y:S01]  /*154a0*/  ENDCOLLECTIVE ;  /* 0x000000000000791b */ /* 0x003fe20003800000 */
.L_x_859:
        /* <DEDUP_REMOVED lines=13> */
.L_x_860:
[----:B------:R-:W-:Y:S05]  /*15580*/  BRA `(.L_x_861) ;  /* 0xffffffd800707947 */ /* 0x000fea000383ffff */
.L_x_794:
[----:B0-----:R0:W2:Y:S02]  /*15590*/  SYNCS.PHASECHK.TRANS64.TRYWAIT P0, [R17+URZ+0x19c20], R0 ;  /* 0x019c2000110075a7 */ /* 0x0010a4000800017f */
[----:B--2---:R-:W-:Y:S05]  /*155a0*/  @!P0 NANOSLEEP.SYNCS 0x989680 ;  /* 0x009896800000895d */ /* 0x004fea0003900000 */
[----:B------:R-:W2:Y:S02]  /*155b0*/  @!P0 SYNCS.PHASECHK.TRANS64 P0, [R17+URZ+0x19c20], R0 ;  /* 0x019c2000110085a7 */ /* 0x000ea4000800007f */
[----:B--2---:R-:W-:Y:S05]  /*155c0*/  @!P0 BRA `(.L_x_794) ;  /* 0xfffffffc00f08947 */ /* 0x004fea000383ffff */
[----:B------:R-:W-:Y:S05]  /*155d0*/  BRA `(.L_x_862) ;  /* 0xffffffd800e07947 */ /* 0x000fea000383ffff */
.L_x_800:
[----:B0-----:R0:W2:Y:S02]  /*155e0*/  SYNCS.PHASECHK.TRANS64.TRYWAIT P0, [R4+URZ+0x19c80], R2 ;  /* 0x019c8002040075a7 */ /* 0x0010a4000800017f */
[----:B--2---:R-:W-:Y:S05]  /*155f0*/  @!P0 NANOSLEEP.SYNCS 0x989680 ;  /* 0x009896800000895d */ /* 0x004fea0003900000 */
[----:B------:R-:W2:Y:S02]  /*15600*/  @!P0 SYNCS.PHASECHK.TRANS64 P0, [R4+URZ+0x19c80], R2 ;  /* 0x019c8002040085a7 */ /* 0x000ea4000800007f */
[----:B--2---:R-:W-:Y:S05]  /*15610*/  @!P0 BRA `(.L_x_800) ;  /* 0xfffffffc00f08947 */ /* 0x004fea000383ffff */
[----:B------:R-:W-:Y:S05]  /*15620*/  BRA `(.L_x_863) ;  /* 0xffffffdc00847947 */ /* 0x000fea000383ffff */
.L_x_807:
[----:B--2---:R2:W3:Y:S02]  /*15630*/  SYNCS.PHASECHK.TRANS64.TRYWAIT P0, [R4+URZ+0x19c40], R2 ;  /* 0x019c4002040075a7 */ /* 0x0044e4000800017f */
[----:B---3--:R-:W-:Y:S05]  /*15640*/  @!P0 NANOSLEEP.SYNCS 0x989680 ;  /* 0x009896800000895d */ /* 0x008fea0003900000 */
[----:B------:R-:W3:Y:S02]  /*15650*/  @!P0 SYNCS.PHASECHK.TRANS64 P0, [R4+URZ+0x19c40], R2 ;  /* 0x019c4002040085a7 */ /* 0x000ee4000800007f */
[----:B---3--:R-:W-:Y:S05]  /*15660*/  @!P0 BRA `(.L_x_807) ;  /* 0xfffffffc00f08947 */ /* 0x008fea000383ffff */
[----:B------:R-:W-:Y:S05]  /*15670*/  BRA `(.L_x_864) ;  /* 0xffffffe0007c7947 */ /* 0x000fea000383ffff */
.L_x_815:
[----:B0-----:R0:W2:Y:S02]  /*15680*/  SYNCS.PHASECHK.TRANS64.TRYWAIT P1, [R3+URZ+0x19c70], R2 ;  /* 0x019c7002030075a7 */ /* 0x0010a4000802017f */
[----:B--2---:R-:W-:Y:S05]  /*15690*/  @!P1 NANOSLEEP.SYNCS 0x989680 ;  /* 0x009896800000995d */ /* 0x004fea0003900000 */
[----:B------:R-:W2:Y:S02]  /*156a0*/  @!P1 SYNCS.PHASECHK.TRANS64 P1, [R3+URZ+0x19c70], R2 ;  /* 0x019c7002030095a7 */ /* 0x000ea4000802007f */
[----:B--2---:R-:W-:Y:S05]  /*156b0*/  @!P1 BRA `(.L_x_815) ;  /* 0xfffffffc00f09947 */ /* 0x004fea000383ffff */
[----:B------:R-:W-:Y:S05]  /*156c0*/  BRA `(.L_x_865) ;  /* 0xffffffe400907947 */ /* 0x000fea000383ffff */
.L_x_817:
[----:B0-----:R0:W2:Y:S02]  /*156d0*/  SYNCS.PHASECHK.TRANS64.TRYWAIT P1, [R3+URZ+0x19c60], R2 ;  /* 0x019c6002030075a7 */ /* 0x0010a4000802017f */
[----:B--2---:R-:W-:Y:S05]  /*156e0*/  @!P1 NANOSLEEP.SYNCS 0x989680 ;  /* 0x009896800000995d */ /* 0x004fea0003900000 */
[----:B------:R-:W2:Y:S02]  /*156f0*/  @!P1 SYNCS.PHASECHK.TRANS64 P1, [R3+URZ+0x19c60], R2 ;  /* 0x019c6002030095a7 */ /* 0x000ea4000802007f */
[----:B--2---:R-:W-:Y:S05]  /*15700*/  @!P1 BRA `(.L_x_817) ;  /* 0xfffffffc00f09947 */ /* 0x004fea000383ffff */
[----:B------:R-:W-:Y:S05]  /*15710*/  BRA `(.L_x_866) ;  /* 0xffffffe400987947 */ /* 0x000fea000383ffff */
.L_x_824:
[----:B0-----:R0:W2:Y:S02]  /*15720*/  SYNCS.PHASECHK.TRANS64.TRYWAIT P1, [R3+URZ+0x19c70], R0 ;  /* 0x019c7000030075a7 */ /* 0x0010a4000802017f */
[----:B--2---:R-:W-:Y:S05]  /*15730*/  @!P1 NANOSLEEP.SYNCS 0x989680 ;  /* 0x009896800000995d */ /* 0x004fea0003900000 */
[----:B------:R-:W2:Y:S02]  /*15740*/  @!P1 SYNCS.PHASECHK.TRANS64 P1, [R3+URZ+0x19c70], R0 ;  /* 0x019c7000030095a7 */ /* 0x000ea4000802007f */
[----:B--2---:R-:W-:Y:S05]  /*15750*/  @!P1 BRA `(.L_x_824) ;  /* 0xfffffffc00f09947 */ /* 0x004fea000383ffff */
[----:B------:R-:W-:Y:S05]  /*15760*/  BRA `(.L_x_867) ;  /* 0xffffffe800f87947 */ /* 0x000fea000383ffff */
.L_x_826:
[----:B0-----:R0:W2:Y:S02]  /*15770*/  SYNCS.PHASECHK.TRANS64.TRYWAIT P1, [R3+URZ+0x19c60], R0 ;  /* 0x019c6000030075a7 */ /* 0x0010a4000802017f */
[----:B--2---:R-:W-:Y:S05]  /*15780*/  @!P1 NANOSLEEP.SYNCS 0x989680 ;  /* 0x009896800000995d */ /* 0x004fea0003900000 */
[----:B------:R-:W2:Y:S02]  /*15790*/  @!P1 SYNCS.PHASECHK.TRANS64 P1, [R3+URZ+0x19c60], R0 ;  /* 0x019c6000030095a7 */ /* 0x000ea4000802007f */
[----:B--2---:R-:W-:Y:S05]  /*157a0*/  @!P1 BRA `(.L_x_826) ;  /* 0xfffffffc00f09947 */ /* 0x004fea000383ffff */
[----:B------:R-:W-:Y:S05]  /*157b0*/  BRA `(.L_x_868) ;  /* 0xffffffe800fc7947 */ /* 0x000fea000383ffff */
.L_x_832:
[----:B0-----:R0:W2:Y:S02]  /*157c0*/  SYNCS.PHASECHK.TRANS64.TRYWAIT P0, [R6+URZ+0x19c20], R0 ;  /* 0x019c2000060075a7 */ /* 0x0010a4000800017f */
[----:B--2---:R-:W-:Y:S05]  /*157d0*/  @!P0 NANOSLEEP.SYNCS 0x989680 ;  /* 0x009896800000895d */ /* 0x004fea0003900000 */
[----:B------:R-:W2:Y:S02]  /*157e0*/  @!P0 SYNCS.PHASECHK.TRANS64 P0, [R6+URZ+0x19c20], R0 ;  /* 0x019c2000060085a7 */ /* 0x000ea4000800007f */
[----:B--2---:R-:W-:Y:S05]  /*157f0*/  @!P0 BRA `(.L_x_832) ;  /* 0xfffffffc00f08947 */ /* 0x004fea000383ffff */
[----:B------:R-:W-:Y:S05]  /*15800*/  BRA `(.L_x_869) ;  /* 0xfffffff000647947 */ /* 0x000fea000383ffff */
.L_x_833:
        /* <DEDUP_REMOVED lines=8> */
[----:B01-3--:R-:W-:Y:S05]  /*15890*/  WARPSYNC.COLLECTIVE R15, `(.L_x_871) ;  /* 0x000000000f087348 */ /* 0x00bfea0003c00000 */
[----:B-1----:R1:W2:Y:S02]  /*158a0*/  SHFL.IDX P6, R14, R13, R12, R11 ;  /* 0x0000000c0d0e7389 */ /* 0x0022a400000c000b */
[----:B0123--:R-:W-:Y:S01]  /*158b0*/  ENDCOLLECTIVE ;  /* 0x000000000000791b */ /* 0x00ffe20003800000 */
.L_x_871:
[----:B------:R-:W-:Y:S05]  /*158c0*/  BSYNC B0 ;  /* 0x0000000000007941 */ /* 0x000fea0003800000 */
.L_x_870:
[----:B------:R-:W-:Y:S05]  /*158d0*/  BRA `(.L_x_872) ;  /* 0xfffffff0004c7947 */ /* 0x000fea000383ffff */
.L_x_836:
[----:B------:R-:W-:Y:S01]  /*158e0*/  BSSY B1, `(.L_x_873) ;  /* 0x0000006000017945 */ /* 0x000fe20003800000 */
[----:B------:R-:W-:-:S07]  /*158f0*/  IMAD.MOV.U32 R15, RZ, RZ, -0x1 ;  /* 0xffffffffff0f7424 */ /* 0x000fce00078e00ff */
[----:B0--3--:R-:W-:Y:S05]  /*15900*/  WARPSYNC.COLLECTIVE R15, `(.L_x_874) ;  /* 0x000000000f0c7348 */ /* 0x009fea0003c00000 */
[----:B------:R-:W-:Y:S02]  /*15910*/  ELECT P6, UR62, PT ;  /* 0x00000000003e782f */ /* 0x000fe400038c0000 */
[----:B------:R-:W-:Y:S01]  /*15920*/  MOV R14, UR62 ;  /* 0x0000003e000e7c02 */ /* 0x000fe20008000f00 */
[----:B0--3--:R-:W-:Y:S10]  /*15930*/  ENDCOLLECTIVE ;  /* 0x000000000000791b */ /* 0x009ff40003800000 */
.L_x_874:
[----:B------:R-:W-:Y:S05]  /*15940*/  BSYNC B1 ;  /* 0x0000000000017941 */ /* 0x000fea0003800000 */
.L_x_873:
[----:B------:R-:W-:Y:S05]  /*15950*/  BRA `(.L_x_875) ;  /* 0xfffffff000447947 */ /* 0x000fea000383ffff */
.L_x_838:
[----:B0-----:R0:W1:Y:S02]  /*15960*/  SYNCS.PHASECHK.TRANS64.TRYWAIT P1, [R5+URZ], R4 ;  /* 0x00000004050075a7 */ /* 0x001064000802017f */
[----:B-1----:R-:W-:Y:S05]  /*15970*/  @!P1 NANOSLEEP.SYNCS 0x989680 ;  /* 0x009896800000995d */ /* 0x002fea0003900000 */
[----:B------:R-:W1:Y:S02]  /*15980*/  @!P1 SYNCS.PHASECHK.TRANS64 P1, [R5+URZ], R4 ;  /* 0x00000004050095a7 */ /* 0x000e64000802007f */
[----:B-1----:R-:W-:Y:S05]  /*15990*/  @!P1 BRA `(.L_x_838) ;  /* 0xfffffffc00f09947 */ /* 0x002fea000383ffff */
[----:B------:R-:W-:Y:S05]  /*159a0*/  BRA `(.L_x_876) ;  /* 0xfffffff000787947 */ /* 0x000fea000383ffff */
.L_x_839:
[----:B-1----:R1:W2:Y:S02]  /*159b0*/  SYNCS.PHASECHK.TRANS64.TRYWAIT P1, [R9+URZ], R0 ;  /* 0x00000000090075a7 */ /* 0x0022a4000802017f */
[----:B--2---:R-:W-:Y:S05]  /*159c0*/  @!P1 NANOSLEEP.SYNCS 0x989680 ;  /* 0x009896800000995d */ /* 0x004fea0003900000 */
[----:B------:R-:W2:Y:S02]  /*159d0*/  @!P1 SYNCS.PHASECHK.TRANS64 P1, [R9+URZ], R0 ;  /* 0x00000000090095a7 */ /* 0x000ea4000802007f */
[----:B--2---:R-:W-:Y:S05]  /*159e0*/  @!P1 BRA `(.L_x_839) ;  /* 0xfffffffc00f09947 */ /* 0x004fea000383ffff */
[----:B------:R-:W-:Y:S05]  /*159f0*/  BRA `(.L_x_877) ;  /* 0xfffffff0006c7947 */ /* 0x000fea000383ffff */
.L_x_841:
[----:B--2---:R2:W4:Y:S02]  /*15a00*/  SYNCS.PHASECHK.TRANS64.TRYWAIT P1, [R19+URZ+0x19c60], R4 ;  /* 0x019c6004130075a7 */ /* 0x004524000802017f */
[----:B----4-:R-:W-:Y:S05]  /*15a10*/  @!P1 NANOSLEEP.SYNCS 0x989680 ;  /* 0x009896800000995d */ /* 0x010fea0003900000 */
[----:B------:R-:W4:Y:S02]  /*15a20*/  @!P1 SYNCS.PHASECHK.TRANS64 P1, [R19+URZ+0x19c60], R4 ;  /* 0x019c6004130095a7 */ /* 0x000f24000802007f */
[----:B----4-:R-:W-:Y:S05]  /*15a30*/  @!P1 BRA `(.L_x_841) ;  /* 0xfffffffc00f09947 */ /* 0x010fea000383ffff */
[----:B------:R-:W-:Y:S05]  /*15a40*/  BRA `(.L_x_878) ;  /* 0xfffffff0006c7947 */ /* 0x000fea000383ffff */
.L_x_843:
[----:B----4-:R4:W0:Y:S02]  /*15a50*/  SYNCS.PHASECHK.TRANS64.TRYWAIT P1, [R7+URZ+0x19c60], R0 ;  /* 0x019c6000070075a7 */ /* 0x010824000802017f */
[----:B0-----:R-:W-:Y:S05]  /*15a60*/  @!P1 NANOSLEEP.SYNCS 0x989680 ;  /* 0x009896800000995d */ /* 0x001fea0003900000 */
[----:B------:R-:W0:Y:S02]  /*15a70*/  @!P1 SYNCS.PHASECHK.TRANS64 P1, [R7+URZ+0x19c60], R0 ;  /* 0x019c6000070095a7 */ /* 0x000e24000802007f */
[----:B0-----:R-:W-:Y:S05]  /*15a80*/  @!P1 BRA `(.L_x_843) ;  /* 0xfffffffc00f09947 */ /* 0x001fea000383ffff */
[----:B------:R-:W-:Y:S05]  /*15a90*/  BRA `(.L_x_879) ;  /* 0xfffffff0006c7947 */ /* 0x000fea000383ffff */
.L_x_845:
[----:B------:R0:W0:Y:S02]  /*15aa0*/  SYNCS.PHASECHK.TRANS64.TRYWAIT P0, [R19+URZ+0x19c80], R4 ;  /* 0x019c8004130075a7 */ /* 0x000024000800017f */
[----:B0-----:R-:W-:Y:S05]  /*15ab0*/  @!P0 NANOSLEEP.SYNCS 0x989680 ;  /* 0x009896800000895d */ /* 0x001fea0003900000 */
[----:B------:R-:W0:Y:S02]  /*15ac0*/  @!P0 SYNCS.PHASECHK.TRANS64 P0, [R19+URZ+0x19c80], R4 ;  /* 0x019c8004130085a7 */ /* 0x000e24000800007f */
[----:B0-----:R-:W-:Y:S05]  /*15ad0*/  @!P0 BRA `(.L_x_845) ;  /* 0xfffffffc00f08947 */ /* 0x001fea000383ffff */
[----:B------:R-:W-:Y:S05]  /*15ae0*/  BRA `(.L_x_846) ;  /* 0xfffffff000687947 */ /* 0x000fea000383ffff */
.L_x_880:
        /* <DEDUP_REMOVED lines=9> */
.L_x_2301:


//--------------------- .text._ZN7cutlass13device_kernelIN5flash11enable_sm90INS1_16FlashAttnFwdSm90INS1_25CollectiveMainloopFwdSm90ILi2EN4cute5tupleIJNS5_1CILi1EEES8_S8_EEENS6_IJNS7_ILi192EEENS7_ILi128EEENS7_ILi96EEEEEELi96ENS_12float_e4m3_tEfNS_4arch4Sm90ELb0ELb1ELb1ELb1ELb0ELb0ELb0ELb1ELb1ELb1ELb0ELb0EEENS1_21CollectiveEpilogueFwdINS6_IJSA_SC_SB_EEES9_NS_10bfloat16_tESG_Li384ELb1ELb1ELb0ELb1EEENS1_36VarlenDynamicPersistentTileSchedulerILi192ELi128ELi384ELi128ELb0ELb1ELb1ELb1ELb0ELb1EEEEEEEEEvNT_6ParamsE --------------------------
	.section	.text._ZN7cutlass13device_kernelIN5flash11enable_sm90INS1_16FlashAttnFwdSm90INS1_25CollectiveMainloopFwdSm90ILi2EN4cute5tupleIJNS5_1CILi1EEES8_S8_EEENS6_IJNS7_ILi192EEENS7_ILi128EEENS7_ILi96EEEEEELi96ENS_12float_e4m3_tEfNS_4arch4Sm90ELb0ELb1ELb1ELb1ELb0ELb0ELb0ELb1ELb1ELb1ELb0ELb0EEENS1_21CollectiveEpilogueFwdINS6_IJSA_SC_SB_EEES9_NS_10bfloat16_tESG_Li384ELb1ELb1ELb0ELb1EEENS1_36VarlenDynamicPersistentTileSchedulerILi192ELi128ELi384ELi128ELb0ELb1ELb1ELb1ELb0ELb1EEEEEEEEEvNT_6ParamsE,"ax",@progbits
	.align	128
.text._ZN7cutlass13device_kernelIN5flash11enable_sm90INS1_16FlashAttnFwdSm90INS1_25CollectiveMainloopFwdSm90ILi2EN4cute5tupleIJNS5_1CILi1EEES8_S8_EEENS6_IJNS7_ILi192EEENS7_ILi128EEENS7_ILi96EEEEEELi96ENS_12float_e4m3_tEfNS_4arch4Sm90ELb0ELb1ELb1ELb1ELb0ELb0ELb0ELb1ELb1ELb1ELb0ELb0EEENS1_21CollectiveEpilogueFwdINS6_IJSA_SC_SB_EEES9_NS_10bfloat16_tESG_Li384ELb1ELb1ELb0ELb1EEENS1_36VarlenDynamicPersistentTileSchedulerILi192ELi128ELi384ELi128ELb0ELb1ELb1ELb1ELb0ELb1EEEEEEEEEvNT_6ParamsE:
        .type           _ZN7cutlass13device_kernelIN5flash11enable_sm90INS1_16FlashAttnFwdSm90INS1_25CollectiveMainloopFwdSm90ILi2EN4cute5tupleIJNS5_1CILi1EEES8_S8_EEENS6_IJNS7_ILi192EEENS7_ILi128EEENS7_ILi96EEEEEELi96ENS_12float_e4m3_tEfNS_4arch4Sm90ELb0ELb1ELb1ELb1ELb0ELb0ELb0ELb1ELb1ELb1ELb0ELb0EEENS1_21CollectiveEpilogueFwdINS6_IJSA_SC_SB_EEES9_NS_10bfloat16_tESG_Li384ELb1ELb1ELb0ELb1EEENS1_36VarlenDynamicPersistentTileSchedulerILi192ELi128ELi384ELi128ELb0ELb1ELb1ELb1ELb0ELb1EEEEEEEEEvNT_6ParamsE,@function
        .size           _ZN7cutlass13device_kernelIN5flash11enable_sm90INS1_16FlashAttnFwdSm90INS1_25CollectiveMainloopFwdSm90ILi2EN4cute5tupleIJNS5_1CILi1EEES8_S8_EEENS6_IJNS7_ILi192EEENS7_ILi128EEENS7_ILi96EEEEEELi96ENS_12float_e4m3_tEfNS_4arch4Sm90ELb0ELb1ELb1ELb1ELb0ELb0ELb0ELb1ELb1ELb1ELb0ELb0EEENS1_21CollectiveEpilogueFwdINS6_IJSA_SC_SB_EEES9_NS_10bfloat16_tESG_Li384ELb1ELb1ELb0ELb1EEENS1_36VarlenDynamicPersistentTileSchedulerILi192ELi128ELi384ELi128ELb0ELb1ELb1ELb1ELb0ELb1EEEEEEEEEvNT_6ParamsE,(.L_x_2302 - _ZN7cutlass13device_kernelIN5flash11enable_sm90INS1_16FlashAttnFwdSm90INS1_25CollectiveMainloopFwdSm90ILi2EN4cute5tupleIJNS5_1CILi1EEES8_S8_EEENS6_IJNS7_ILi192EEENS7_ILi128EEENS7_ILi96EEEEEELi96ENS_12float_e4m3_tEfNS_4arch4Sm90ELb0ELb1ELb1ELb1ELb0ELb0ELb0ELb1ELb1ELb1ELb0ELb0EEENS1_21CollectiveEpilogueFwdINS6_IJSA_SC_SB_EEES9_NS_10bfloat16_tESG_Li384ELb1ELb1ELb0ELb1EEENS1_36VarlenDynamicPersistentTileSchedulerILi192ELi128ELi384ELi128ELb0ELb1ELb1ELb1ELb0ELb1EEEEEEEEEvNT_6ParamsE)
        .other          _ZN7cutlass13device_kernelIN5flash11enable_sm90INS1_16FlashAttnFwdSm90INS1_25CollectiveMainloopFwdSm90ILi2EN4cute5tupleIJNS5_1CILi1EEES8_S8_EEENS6_IJNS7_ILi192EEENS7_ILi128EEENS7_ILi96EEEEEELi96ENS_12float_e4m3_tEfNS_4arch4Sm90ELb0ELb1ELb1ELb1ELb0ELb0ELb0ELb1ELb1ELb1ELb0ELb0EEENS1_21CollectiveEpilogueFwdINS6_IJSA_SC_SB_EEES9_NS_10bfloat16_tESG_Li384ELb1ELb1ELb0ELb1EEENS1_36VarlenDynamicPersistentTileSchedulerILi192ELi128ELi384ELi128ELb0ELb1ELb1ELb1ELb0ELb1EEEEEEEEEvNT_6ParamsE,@"STO_CUDA_ENTRY STV_DEFAULT"
_ZN7cutlass13device_kernelIN5flash11enable_sm90INS1_16FlashAttnFwdSm90INS1_25CollectiveMainloopFwdSm90ILi2EN4cute5tupleIJNS5_1CILi1EEES8_S8_EEENS6_IJNS7_ILi192EEENS7_ILi128EEENS7_ILi96EEEEEELi96ENS_12float_e4m3_tEfNS_4arch4Sm90ELb0ELb1ELb1ELb1ELb0ELb0ELb0ELb1ELb1ELb1ELb0ELb0EEENS1_21CollectiveEpilogueFwdINS6_IJSA_SC_SB_EEES9_NS_10bfloat16_tESG_Li384ELb1ELb1ELb0ELb1EEENS1_36VarlenDynamicPersistentTileSchedulerILi192ELi128ELi384ELi128ELb0ELb1ELb1ELb1ELb0ELb1EEEEEEEEEvNT_6ParamsE:
        /* <DEDUP_REMOVED lines=18> */
.L_x_882:
[----:B------:R-:W-:Y:S05]  /*0120*/  BSYNC B0 ;  /* 0x0000000000007941 */ /* 0x000fea0003800000 */
.L_x_881:
        /* <DEDUP_REMOVED lines=41> */
.L_x_883:
        /* <DEDUP_REMOVED lines=22> */
.L_x_884:
        /* <DEDUP_REMOVED lines=18> */
.L_x_885:
        /* <DEDUP_REMOVED lines=22> */
.L_x_886:
        /* <DEDUP_REMOVED lines=22> */
.L_x_887:
[----:B------:R-:W-:Y:S01]  /*0900*/  PLOP3.LUT P0, PT, PT, PT, UP0, 0x80, 0x0 ;  /* 0x000000000000781c */ /* 0x000fe20003f0f008 */
[----:B------:R-:W-:Y:S01]  /*0910*/  UMOV UR38, 0x1 ;  /* 0x0000000100267882 */ /* 0x000fe20000000000 */
[----:B------:R-:W-:Y:S01]  /*0920*/  NOP ;  /* 0x0000000000007918 */ /* 0x000fe20000000000 */
[----:B------:R-:W-:Y:S01]  /*0930*/  USEL UR38, UR38, 0x2, !UP0 ;  /* 0x0000000226267887 */ /* 0x000fe2000c000000 */
[----:B------:R-:W-:Y:S01]  /*0940*/  ULDC.64 UR50, c[0x0][0x208] ;  /* 0x0000820000327ab9 */ /* 0x000fe20000000a00 */
[----:B012-4-:R-:W-:Y:S08]  /*0950*/  BAR.SYNC.DEFER_BLOCKING 0x0 ;  /* 0x0000000000007b1d */ /* 0x017ff00000010000 */
[----:B------:R-:W-:Y:S05]  /*0960*/  @!P0 BRA `(.L_x_888) ;  /* 0x00000108002c8947 */ /* 0x000fea0003800000 */
.L_x_889:
        /* <DEDUP_REMOVED lines=19> */
[----:B------:R-:W-:Y:S01]  /*0aa0*/  R2UR UR47, R11 ;  /* 0x000000000b2f72ca */ /* 0x000fe200000e0000 */
        /* <DEDUP_REMOVED lines=49> */
.L_x_985:
[----:B------:R-:W-:Y:S01]  /*0dc0*/  ULDC.64 UR6, c[0x0][0xa28] ;  /* 0x00028a0000067ab9 */ /* 0x000fe20000000a00 */
[----:B------:R-:W-:Y:S01]  /*0dd0*/  ULDC UR4, c[0x0][0x424] ;  /* 0x0001090000047ab9 */ /* 0x000fe20000000800 */
[----:B------:R-:W-:-:S04]  /*0de0*/  UISETP.NE.U32.AND UP0, UPT, UR6, URZ, UPT ;  /* 0x0000003f0600728c */ /* 0x000fc8000bf05070 */
[----:B------:R-:W-:-:S03]  /*0df0*/  UISETP.NE.AND.EX UP0, UPT, UR7, URZ, UPT, UP0 ;  /* 0x0000003f0700728c */ /* 0x000fc6000bf05300 */
[----:B------:R-:W-:Y:S02]  /*0e00*/  ULDC.64 UR6, c[0x0][0xa18] ;  /* 0x0002860000067ab9 */ /* 0x000fe40000000a00 */
[----:B------:R-:W-:Y:S01]  /*0e10*/  UISETP.NE.U32.AND UP1, UPT, UR6, URZ, UPT ;  /* 0x0000003f0600728c */ /* 0x000fe2000bf25070 */
[----:B------:R-:W-:-:S03]  /*0e20*/  PLOP3.LUT P0, PT, PT, PT, UP0, 0x80, 0x0 ;  /* 0x000000000000781c */ /* 0x000fc60003f0f008 */
[----:B------:R-:W-:-:S03]  /*0e30*/  UISETP.NE.AND.EX UP1, UPT, UR7, URZ, UPT, UP1 ;  /* 0x0000003f0700728c */ /* 0x000fc6000bf25310 */
[----:B------:R-:W-:Y:S02]  /*0e40*/  @UP0 ULDC.64 UR6, c[0x0][0xa28] ;  /* 0x00028a0000060ab9 */ /* 0x000fe40000000a00 */
[----:B------:R-:W-:Y:S01]  /*0e50*/  @UP0 UIMAD.WIDE UR6, UR47, 0x4, UR6 ;  /* 0x000000042f0608a5 */ /* 0x000fe2000f8e0206 */
[----:B------:R-:W-:-:S05]  /*0e60*/  PLOP3.LUT P2, PT, PT, PT, UP1, 0x80, 0x0 ;  /* 0x000000000000781c */ /* 0x000fca0003f4f018 */
[----:B------:R-:W-:Y:S01]  /*0e70*/  @UP1 ULDC.64 UR8, c[0x0][0xa18] ;  /* 0x0002860000081ab9 */ /* 0x000fe20000000a00 */
[----:B01-3--:R-:W-:Y:S02]  /*0e80*/  IMAD.U32 R2, RZ, RZ, UR6 ;  /* 0x00000006ff027e24 */ /* 0x00bfe4000f8e00ff */
[----:B----4-:R-:W-:Y:S01]  /*0e90*/  IMAD.U32 R3, RZ, RZ, UR7 ;  /* 0x00000007ff037e24 */ /* 0x010fe2000f8e00ff */
[----:B------:R-:W-:-:S04]  /*0ea0*/  @UP1 UIMAD.WIDE UR6, UR47, 0x4, UR8 ;  /* 0x000000042f0618a5 */ /* 0x000fc8000f8e0208 */
[----:B--2---:R-:W2:Y:S02]  /*0eb0*/  @P0 LDG.E R2, desc[UR50][R2.64] ;  /* 0x0000003202020981 */ /* 0x004ea4000c1e1900 */
[----:B------:R-:W-:Y:S02]  /*0ec0*/  IMAD.U32 R4, RZ, RZ, UR6 ;  /* 0x00000006ff047e24 */ /* 0x000fe4000f8e00ff */
[----:B------:R-:W-:Y:S01]  /*0ed0*/  IMAD.U32 R5, RZ, RZ, UR7 ;  /* 0x00000007ff057e24 */ /* 0x000fe2000f8e00ff */
[----:B------:R-:W-:-:S04]  /*0ee0*/  ULDC.64 UR6, c[0x0][0x418] ;  /* 0x0001060000067ab9 */ /* 0x000fc80000000a00 */
[----:B------:R-:W3:Y:S01]  /*0ef0*/  @P2 LDG.E R4, desc[UR50][R4.64] ;  /* 0x0000003204042981 */ /* 0x000ee2000c1e1900 */
[----:B------:R-:W-:Y:S01]  /*0f00*/  UISETP.NE.U32.AND UP0, UPT, UR6, URZ, UPT ;  /* 0x0000003f0600728c */ /* 0x000fe2000bf05070 */
[----:B------:R-:W-:Y:S01]  /*0f10*/  UMOV UR43, URZ ;  /* 0x0000003f002b7c82 */ /* 0x000fe20008000000 */
[----:B------:R-:W-:Y:S02]  /*0f20*/  ULDC UR39, c[0x0][0x288] ;  /* 0x0000a20000277ab9 */ /* 0x000fe40000000800 */
[----:B------:R-:W-:-:S03]  /*0f30*/  UISETP.NE.AND.EX UP0, UPT, UR7, URZ, UPT, UP0 ;  /* 0x0000003f0700728c */ /* 0x000fc6000bf05300 */
[----:B------:R-:W-:Y:S01]  /*0f40*/  ULDC.64 UR6, c[0x0][0xa20] ;  /* 0x0002880000067ab9 */ /* 0x000fe20000000a00 */
[----:B------:R-:W-:Y:S01]  /*0f50*/  USEL UR4, UR4, 0x1, UP0 ;  /* 0x0000000104047887 */ /* 0x000fe20008000000 */
[----:B------:R-:W-:Y:S01]  /*0f60*/  ISETP.NE.U32.AND P1, PT, RZ, UR6, PT ;  /* 0x00000006ff007c0c */ /* 0x000fe2000bf25070 */
[----:B------:R-:W-:Y:S02]  /*0f70*/  ULDC UR6, c[0x0][0x2f0] ;  /* 0x0000bc0000067ab9 */ /* 0x000fe40000000800 */
[----:B------:R-:W-:Y:S01]  /*0f80*/  UIMAD UR4, UR4, UR6, URZ ;  /* 0x00000006040472a4 */ /* 0x000fe2000f8e023f */
[----:B------:R-:W-:Y:S02]  /*0f90*/  ISETP.NE.AND.EX P1, PT, RZ, UR7, PT, P1 ;  /* 0x00000007ff007c0c */ /* 0x000fe4000bf25310 */
[----:B--2---:R-:W-:Y:S02]  /*0fa0*/  @P0 R2UR UR43, R2 ;  /* 0x00000000022b02ca */ /* 0x004fe400000e0000 */
        /* <DEDUP_REMOVED lines=15> */
.L_x_890:
[----:B------:R-:W-:Y:S01]  /*10a0*/  UMOV UR40, UR48 ;  /* 0x0000003000287c82 */ /* 0x000fe20008000000 */
[----:B------:R-:W-:Y:S01]  /*10b0*/  UMOV UR41, UR47 ;  /* 0x0000002f00297c82 */ /* 0x000fe20008000000 */
[----:B------:R-:W-:Y:S05]  /*10c0*/  @!P1 BRA `(.L_x_891) ;  /* 0x00000000001c9947 */ /* 0x000fea0003800000 */
[----:B------:R-:W-:Y:S02]  /*10d0*/  ULDC.64 UR6, c[0x0][0xa20] ;  /* 0x0002880000067ab9 */ /* 0x000fe40000000a00 */
[----:B------:R-:W-:-:S06]  /*10e0*/  UIMAD.WIDE UR6, UR47, 0x4, UR6 ;  /* 0x000000042f0678a5 */ /* 0x000fcc000f8e0206 */
[----:B------:R-:W-:Y:S02]  /*10f0*/  IMAD.U32 R2, RZ, RZ, UR6 ;  /* 0x00000006ff027e24 */ /* 0x000fe4000f8e00ff */
[----:B------:R-:W-:-:S05]  /*1100*/  IMAD.U32 R3, RZ, RZ, UR7 ;  /* 0x00000007ff037e24 */ /* 0x000fca000f8e00ff */
[----:B------:R-:W2:Y:S02]  /*1110*/  LDG.E R2, desc[UR50][R2.64] ;  /* 0x0000003202027981 */ /* 0x000ea4000c1e1900 */
[----:B--2---:R-:W-:Y:S01]  /*1120*/  R2UR UR4, R2 ;  /* 0x00000000020472ca */ /* 0x004fe200000e0000 */
[----:B------:R-:W-:-:S14]  /*1130*/  BRA `(.L_x_892) ;  /* 0x0000000000347947 */ /* 0x000fdc0003800000 */
.L_x_891:
        /* <DEDUP_REMOVED lines=13> */
.L_x_892:
[----:B------:R-:W-:Y:S01]  /*1210*/  ULDC UR6, c[0x0][0x448] ;  /* 0x0001120000067ab9 */ /* 0x000fe20000000800 */
[----:B------:R-:W-:Y:S02]  /*1220*/  UIMAD UR42, UR5, 0xc0, URZ ;  /* 0x000000c0052a78a4 */ /* 0x000fe4000f8e023f */
[----:B------:R-:W-:Y:S02]  /*1230*/  UISETP.NE.AND UP1, UPT, UR6, 0x1, UPT ;  /* 0x000000010600788c */ /* 0x000fe4000bf25270 */
[----:B------:R-:W-:Y:S02]  /*1240*/  UIADD3 UR8, UR42, 0xbf, URZ ;  /* 0x000000bf2a087890 */ /* 0x000fe4000fffe03f */
[----:B------:R-:W-:-:S03]  /*1250*/  UIADD3 UR43, -UR43, UR4, URZ ;  /* 0x000000042b2b7290 */ /* 0x000fc6000fffe13f */
[----:B------:R-:W-:Y:S01]  /*1260*/  ULDC.64 UR4, c[0x0][0x9e0] ;  /* 0x0002780000047ab9 */ /* 0x000fe20000000a00 */
[----:B------:R-:W-:Y:S02]  /*1270*/  UIADD3 UR9, UR43, 0x1, -UR39 ;  /* 0x000000012b097890 */ /* 0x000fe4000fffe827 */
[----:B------:R-:W-:Y:S01]  /*1280*/  UISETP.GE.AND UP0, UPT, UR5, 0x1, UPT ;  /* 0x000000010500788c */ /* 0x000fe2000bf06270 */
[----:B------:R-:W-:Y:S01]  /*1290*/  @UP1 ULDC UR6, c[0x0][0x44c] ;  /* 0x0001130000061ab9 */ /* 0x000fe20000000800 */
[----:B------:R-:W-:Y:S01]  /*12a0*/  @UP1 ULDC UR10, c[0x0][0x450] ;  /* 0x00011400000a1ab9 */ /* 0x000fe20000000800 */
[----:B------:R-:W-:-:S03]  /*12b0*/  UIMAD.WIDE.U32 UR6, UR8, UR6, URZ ;  /* 0x00000006080672a5 */ /* 0x000fc6000f8e003f */
[----:B------:R-:W-:Y:S01]  /*12c0*/  PLOP3.LUT P1, PT, PT, PT, UP0, 0x80, 0x0 ;  /* 0x000000000000781c */ /* 0x000fe20003f2f008 */
[----:B------:R-:W-:-:S04]  /*12d0*/  @UP1 USHF.R.U32.HI UR8, URZ, UR10, UR7 ;  /* 0x0000000a3f081299 */ /* 0x000fc80008011607 */
[----:B------:R-:W-:-:S04]  /*12e0*/  UIADD3 UR8, UR9, UR8, URZ ;  /* 0x0000000809087290 */ /* 0x000fc8000fffe03f */
[----:B------:R-:W-:-:S06]  /*12f0*/  UIADD3 UR4, UR8, UR4, URZ ;  /* 0x0000000408047290 */ /* 0x000fcc000fffe03f */
[----:B------:R-:W-:Y:S01]  /*1300*/  IMAD.U32 R0, RZ, RZ, UR4 ;  /* 0x00000004ff007e24 */ /* 0x000fe2000f8e00ff */
[----:B------:R-:W-:Y:S06]  /*1310*/  @!P1 BRA `(.L_x_893) ;  /* 0x0000000000409947 */ /* 0x000fec0003800000 */
        /* <DEDUP_REMOVED lines=10> */
.L_x_894:
[----:B------:R-:W-:-:S11]  /*13c0*/  UISETP.NE.AND UP0, UPT, UR5, 0x1, UPT ;  /* 0x000000010500788c */ /* 0x000fd6000bf05270 */
[----:B------:R-:W-:Y:S02]  /*13d0*/  @UP0 ULDC.64 UR8, c[0x0][0x9e8] ;  /* 0x00027a0000080ab9 */ /* 0x000fe40000000a00 */
[----:B------:R-:W-:-:S04]  /*13e0*/  UIMAD.WIDE.U32 UR6, UR4, UR8, URZ ;  /* 0x00000008040672a5 */ /* 0x000fc8000f8e003f */
[----:B------:R-:W-:-:S12]  /*13f0*/  @UP0 USHF.R.U32.HI UR4, URZ, UR9, UR7 ;  /* 0x000000093f040299 */ /* 0x000fd80008011607 */
.L_x_895:
[----:B------:R-:W-:-:S06]  /*1400*/  UIMAD UR4, UR4, UR5, UR5 ;  /* 0x00000005040472a4 */ /* 0x000fcc000f8e0205 */
[----:B------:R-:W-:-:S07]  /*1410*/  VIMNMX R0, R0, UR4, PT ;  /* 0x0000000400007c48 */ /* 0x000fce000bfe0100 */
.L_x_893:
[----:B------:R-:W-:Y:S01]  /*1420*/  UIADD3 UR4, UR43, 0x7f, URZ ;  /* 0x0000007f2b047890 */ /* 0x000fe2000fffe03f */
        /* <DEDUP_REMOVED lines=10> */
[----:B------:R-:W-:-:S02]  /*14d0*/  UIADD3 UR53, UR43, -UR39, URZ ;  /* 0x800000272b357290 */ /* 0x000fc4000fffe03f */
        /* <DEDUP_REMOVED lines=17> */
.L_x_897:
[----:B------:R-:W-:-:S11]  /*15f0*/  UISETP.NE.AND UP0, UPT, UR5, 0x1, UPT ;  /* 0x000000010500788c */ /* 0x000fd6000bf05270 */
[----:B------:R-:W-:Y:S02]  /*1600*/  @UP0 ULDC.64 UR10, c[0x0][0x9e8] ;  /* 0x00027a00000a0ab9 */ /* 0x000fe40000000a00 */
[----:B------:R-:W-:-:S04]  /*1610*/  UIMAD.WIDE.U32 UR6, UR4, UR10, URZ ;  /* 0x0000000a040672a5 */ /* 0x000fc8000f8e003f */
[----:B------:R-:W-:-:S12]  /*1620*/  @UP0 USHF.R.U32.HI UR4, URZ, UR11, UR7 ;  /* 0x0000000b3f040299 */ /* 0x000fd80008011607 */
.L_x_898:
[----:B------:R-:W-:-:S04]  /*1630*/  UIMAD UR4, UR4, UR5, URZ ;  /* 0x00000005040472a4 */ /* 0x000fc8000f8e023f */
[----:B------:R-:W-:-:S04]  /*1640*/  UISETP.LT.AND UP0, UPT, UR9, UR4, UPT ;  /* 0x000000040900728c */ /* 0x000fc8000bf01270 */
[----:B------:R-:W-:-:S12]  /*1650*/  USEL UR9, UR9, UR4, !UP0 ;  /* 0x0000000409097287 */ /* 0x000fd8000c000000 */
.L_x_896:
        /* <DEDUP_REMOVED lines=9> */
[----:B------:R-:W-:Y:S01]  /*16f0*/  IMAD.MOV.U32 R8, RZ, RZ, RZ ;  /* 0x000000ffff087224 */ /* 0x000fe200078e00ff */
[----:B------:R-:W-:-:S02]  /*1700*/  CS2R R10, SRZ ;  /* 0x00000000000a7805 */ /* 0x000fc4000001ff00 */
[----:B------:R-:W-:Y:S01]  /*1710*/  CS2R R126, SRZ ;  /* 0x00000000007e7805 */ /* 0x000fe2000001ff00 */
[----:B------:R-:W-:Y:S01]  /*1720*/  UISETP.LT.AND UP0, UPT, URZ, UR4, UPT ;  /* 0x000000043f00728c */ /* 0x000fe2000bf01270 */
[----:B------:R-:W-:Y:S02]  /*1730*/  CS2R R124, SRZ ;  /* 0x00000000007c7805 */ /* 0x000fe4000001ff00 */
[----:B------:R-:W-:Y:S02]  /*1740*/  CS2R R12, SRZ ;  /* 0x00000000000c7805 */ /* 0x000fe4000001ff00 */
[----:B------:R-:W-:Y:S01]  /*1750*/  CS2R R14, SRZ ;  /* 0x00000000000e7805 */ /* 0x000fe2000001ff00 */
[----:B------:R-:W-:Y:S01]  /*1760*/  USEL UR44, URZ, UR4, !UP0 ;  /* 0x000000043f2c7287 */ /* 0x000fe2000c000000 */
[----:B------:R-:W-:Y:S02]  /*1770*/  CS2R R118, SRZ ;  /* 0x0000000000767805 */ /* 0x000fe4000001ff00 */
[----:B------:R-:W-:-:S02]  /*1780*/  CS2R R116, SRZ ;  /* 0x0000000000747805 */ /* 0x000fc4000001ff00 */
[----:B------:R-:W-:Y:S02]  /*1790*/  CS2R R20, SRZ ;  /* 0x0000000000147805 */ /* 0x000fe4000001ff00 */
[----:B------:R-:W-:Y:S02]  /*17a0*/  CS2R R28, SRZ ;  /* 0x00000000001c7805 */ /* 0x000fe4000001ff00 */
[----:B------:R-:W-:Y:S02]  /*17b0*/  CS2R R110, SRZ ;  /* 0x00000000006e7805 */ /* 0x000fe4000001ff00 */
[----:B------:R-:W-:Y:S02]  /*17c0*/  ISETP.GT.AND P1, PT, R88, UR44, PT ;  /* 0x0000002c58007c0c */ /* 0x000fe4000bf24270 */
        /* <DEDUP_REMOVED lines=43> */
.L_x_900:
        /* <DEDUP_REMOVED lines=56> */
.L_x_1091:
[----:B------:R-:W-:Y:S05]  /*1e00*/  @!P0 BRA `(.L_x_902) ;  /* 0x0000000000048947 */ /* 0x000fea0003800000 */
[----:B------:R-:W-:Y:S01]  /*1e10*/  BPT.TRAP 0x1 ;  /* 0x000000040000795c */ /* 0x000fe20000300000 */
.L_x_902:
[----:B------:R-:W-:Y:S02]  /*1e20*/  IMAD.U32 R90, RZ, RZ, UR49 ;  /* 0x00000031ff5a7e24 */ /* 0x000fe4000f8e00ff */
[----:B0-----:R-:W-:-:S03]  /*1e30*/  IMAD.U32 R3, RZ, RZ, UR52 ;  /* 0x00000034ff037e24 */ /* 0x001fc6000f8e00ff */
[----:B------:R-:W-:Y:S02]  /*1e40*/  LEA R90, R90, UR46, 0x3 ;  /* 0x0000002e5a5a7c11 */ /* 0x000fe4000f8e18ff */
[----:B------:R-:W-:-:S04]  /*1e50*/  SHF.L.U32 R3, R3, 0x1f, RZ ;  /* 0x0000001f03037819 */ /* 0x000fc800000006ff */
[----:B------:R0:W1:Y:S01]  /*1e60*/  SYNCS.PHASECHK.TRANS64.TRYWAIT P2, [R90+URZ+0x19c30], R3 ;  /* 0x019c30035a0075a7 */ /* 0x000062000804017f */
[----:B------:R-:W-:Y:S05]  /*1e70*/  @!P0 BRA `(.L_x_903) ;  /* 0x0000000000048947 */ /* 0x000fea0003800000 */
[----:B------:R-:W-:Y:S01]  /*1e80*/  BPT.TRAP 0x1 ;  /* 0x000000040000795c */ /* 0x000fe20000300000 */
.L_x_903:
[----:B------:R-:W2:Y:S02]  /*1e90*/  S2R R2, SR_TID.X ;  /* 0x0000000000027919 */ /* 0x000ea40000002100 */
[----:B--2---:R-:W-:Y:S01]  /*1ea0*/  LOP3.LUT P1, RZ, R2, 0x7f, RZ, 0xc0, !PT ;  /* 0x0000007f02ff7812 */ /* 0x004fe2000782c0ff */
[----:B-1----:R-:W-:-:S12]  /*1eb0*/  @P2 BRA `(.L_x_904) ;  /* 0x0000000000082947 */ /* 0x002fd80003800000 */
[----:B------:R-:W1:Y:S02]  /*1ec0*/  SYNCS.PHASECHK.TRANS64.TRYWAIT P2, [R90+URZ+0x19c30], R3 ;  /* 0x019c30035a0075a7 */ /* 0x000e64000804017f */
[----:B-1----:R-:W-:Y:S05]  /*1ed0*/  @!P2 BRA `(.L_x_905) ;  /* 0x0000014c0060a947 */ /* 0x002fea0003800000 */
.L_x_904:
        /* <DEDUP_REMOVED lines=36> */
[----:B------:R-:W-:Y:S02]  /*2120*/  VIADD R24, R17, UR42 ;  /* 0x0000002a11187c36 */ /* 0x000fe40008000000 */
[C---:B------:R-:W-:Y:S01]  /*2130*/  FMUL.FTZ R89, R0.reuse, R25 ;  /* 0x0000001900597220 */ /* 0x040fe20000410000 */
[C---:B------:R-:W-:Y:S01]  /*2140*/  FMUL.FTZ R20, R0.reuse, R47 ;  /* 0x0000002f00147220 */ /* 0x040fe20000410000 */
[----:B------:R-:W-:Y:S01]  /*2150*/  FMUL.FTZ R47, R0, R71 ;  /* 0x00000047002f7220 */ /* 0x000fe20000410000 */
[----:B------:R-:W-:-:S04]  /*2160*/  @P2 IMAD.HI.U32 R25, R24, UR6, RZ ;  /* 0x0000000618192c27 */ /* 0x000fc8000f8e00ff */
[C---:B------:R-:W-:Y:S01]  /*2170*/  FMUL.FTZ R71, R0.reuse, R72 ;  /* 0x0000004800477220 */ /* 0x040fe20000410000 */
[C---:B------:R-:W-:Y:S01]  /*2180*/  FMUL.FTZ R72, R0.reuse, R73 ;  /* 0x0000004900487220 */ /* 0x040fe20000410000 */
[----:B------:R-:W-:Y:S01]  /*2190*/  @UP0 ULDC UR6, c[0x0][0x450] ;  /* 0x0001140000060ab9 */ /* 0x000fe20000000800 */
[----:B------:R-:W-:Y:S01]  /*21a0*/  IMAD.MOV.U32 R73, RZ, RZ, R24 ;  /* 0x000000ffff497224 */ /* 0x000fe200078e0018 */
[----:B------:R-:W-:Y:S01]  /*21b0*/  @P3 SHF.R.U32.HI R73, RZ, UR6, R25 ;  /* 0x00000006ff493c19 */ /* 0x000fe20008011619 */
[----:B------:R-:W-:Y:S02]  /*21c0*/  IMAD.MOV.U32 R25, RZ, RZ, -0x80 ;  /* 0xffffff80ff197424 */ /* 0x000fe400078e00ff */
[C---:B------:R-:W-:Y:S01]  /*21d0*/  FMUL.FTZ R6, R0.reuse, R30 ;  /* 0x0000001e00067220 */ /* 0x040fe20000410000 */
[C---:B------:R-:W-:Y:S01]  /*21e0*/  FMUL.FTZ R7, R0.reuse, R35 ;  /* 0x0000002300077220 */ /* 0x040fe20000410000 */
[C---:B------:R-:W-:Y:S01]  /*21f0*/  FMUL.FTZ R30, R0.reuse, R32 ;  /* 0x00000020001e7220 */ /* 0x040fe20000410000 */
[C---:B------:R-:W-:Y:S01]  /*2200*/  FMUL.FTZ R35, R0.reuse, R59 ;  /* 0x0000003b00237220 */ /* 0x040fe20000410000 */
[C---:B------:R-:W-:Y:S01]  /*2210*/  FMUL.FTZ R32, R0.reuse, R36 ;  /* 0x0000002400207220 */ /* 0x040fe20000410000 */
[C---:B------:R-:W-:Y:S01]  /*2220*/  FMUL.FTZ R11, R0.reuse, R79 ;  /* 0x0000004f000b7220 */ /* 0x040fe20000410000 */
[----:B------:R-:W0:Y:S01]  /*2230*/  SHFL.IDX PT, R59, R73, RZ, 0x1c1f ;  /* 0x001c1fff493b7589 */ /* 0x000e2200000e0000 */
[----:B------:R-:W-:Y:S01]  /*2240*/  FMUL.FTZ R36, R0, R40 ;  /* 0x0000002800247220 */ /* 0x000fe20000410000 */
[----:B------:R-:W-:Y:S01]  /*2250*/  IMAD R79, R88, R25, 0x80 ;  /* 0x00000080584f7424 */ /* 0x000fe200078e0219 */
[----:B------:R-:W-:Y:S01]  /*2260*/  ULDC.64 UR6, c[0x0][0x9e0] ;  /* 0x0002780000067ab9 */ /* 0x000fe20000000a00 */
[C---:B------:R-:W-:Y:S01]  /*2270*/  FMUL.FTZ R91, R0.reuse, R28 ;  /* 0x0000001c005b7220 */ /* 0x040fe20000410000 */
        /* <DEDUP_REMOVED lines=26> */
[----:B------:R-:W-:-:S02]  /*2420*/  VIADD R57, R79, 0x1 ;  /* 0x000000014f397836 */ /* 0x000fc40000000000 */
        /* <DEDUP_REMOVED lines=25> */
[----:B------:R-:W-:Y:S01]  /*25c0*/  IMAD R58, R16, -0x2, R57 ;  /* 0xfffffffe103a7824 */ /* 0x000fe200078e0239 */
[----:B------:R-:W-:Y:S01]  /*25d0*/  PLOP3.LUT P2, PT, PT, PT, UP1, 0x40, 0x0 ;  /* 0x000000000000781c */ /* 0x000fe20003f4e818 */
[----:B------:R-:W-:Y:S01]  /*25e0*/  IMAD.U32 R61, RZ, RZ, UR39 ;  /* 0x00000027ff3d7e24 */ /* 0x000fe2000f8e00ff */
[----:B------:R-:W1:Y:S01]  /*25f0*/  MUFU.TANH R3, R3 ;  /* 0x0000000300037308 */ /* 0x000e620000002400 */
[----:B------:R-:W-:Y:S01]  /*2600*/  VIADD R57, R79, UR43 ;  /* 0x0000002b4f397c36 */ /* 0x000fe20008000000 */
[----:B------:R2:W-:Y:S01]  /*2610*/  @!P1 SYNCS.ARRIVE.TRANS64.RED.A1T0 RZ, [R90+URZ], RZ ;  /* 0x000000ff5aff99a7 */ /* 0x0005e2000810043f */
[----:B------:R-:W-:-:S02]  /*2620*/  LEA R78, R88, 0xffffff80, 0x7 ;  /* 0xffffff80584e7811 */ /* 0x000fc400078e38ff */
[----:B------:R-:W-:Y:S01]  /*2630*/  IADD3 R58, -R61, UR43, R58 ;  /* 0x0000002b3d3a7c10 */ /* 0x000fe2000fffe13a */
[----:B------:R-:W-:Y:S02]  /*2640*/  IMAD R82, R16, -0x2, R57 ;  /* 0xfffffffe10527824 */ /* 0x000fe400078e0239 */
[----:B------:R-:W3:Y:S02]  /*2650*/  MUFU.TANH R89, R89 ;  /* 0x0000005900597308 */ /* 0x000ee40000002400 */
[C---:B------:R-:W-:Y:S02]  /*2660*/  VIADD R83, R58.reuse, UR6 ;  /* 0x000000063a537c36 */ /* 0x040fe40008000000 */
[----:B------:R-:W-:-:S03]  /*2670*/  VIADD R86, R58, UR17 ;  /* 0x000000113a567c36 */ /* 0x000fc60008000000 */
[----:B0-----:R-:W-:Y:S01]  /*2680*/  VIADDMNMX R74, R59, R83, R82, PT ;  /* 0x000000533b4a7246 */ /* 0x001fe20003800152 */
[----:B------:R-:W0:Y:S01]  /*2690*/  MUFU.TANH R2, R2 ;  /* 0x0000000200027308 */ /* 0x000e220000002400 */
[----:B------:R-:W-:-:S07]  /*26a0*/  IMAD.IADD R75, R86, 0x1, R59 ;  /* 0x00000001564b7824 */ /* 0x000fce00078e023b */
        /* <DEDUP_REMOVED lines=62> */
[----:B------:R-:W-:Y:S01]  /*2a90*/  IMAD.U32 R58, RZ, RZ, UR39 ;  /* 0x00000027ff3a7e24 */ /* 0x000fe2000f8e00ff */
[----:B------:R-:W-:Y:S04]  /*2aa0*/  BSSY B0, `(.L_x_907) ;  /* 0x0000011000007945 */ /* 0x000fe80003800000 */
[----:B------:R-:W-:-:S04]  /*2ab0*/  IADD3 R57, -R58, UR43, R59 ;  /* 0x0000002b3a397c10 */ /* 0x000fc8000fffe13b */
        /* <DEDUP_REMOVED lines=10> */
.L_x_908:
[----:B------:R-:W-:-:S06]  /*2b60*/  UISETP.NE.AND UP2, UPT, UR7, 0x1, UPT ;  /* 0x000000010700788c */ /* 0x000fcc000bf45270 */
[----:B------:R-:W-:-:S05]  /*2b70*/  PLOP3.LUT P2, PT, PT, PT, UP2, 0x80, 0x0 ;  /* 0x000000000000781c */ /* 0x000fca0003f4f028 */
[----:B------:R-:W-:-:S08]  /*2b80*/  @UP2 ULDC.64 UR10, c[0x0][0x9e8] ;  /* 0x00027a00000a2ab9 */ /* 0x000fd00000000a00 */
[----:B------:R-:W-:-:S05]  /*2b90*/  @P2 IMAD.HI.U32 R58, R57, UR10, RZ ;  /* 0x0000000a393a2c27 */ /* 0x000fca000f8e00ff */
[----:B------:R-:W-:-:S07]  /*2ba0*/  @P2 SHF.R.U32.HI R57, RZ, UR11, R58 ;  /* 0x0000000bff392c19 */ /* 0x000fce000801163a */
.L_x_909:
[----:B------:R-:W-:Y:S05]  /*2bb0*/  BSYNC B0 ;  /* 0x0000000000007941 */ /* 0x000fea0003800000 */
.L_x_907:
[----:B------:R-:W-:-:S04]  /*2bc0*/  IMAD R57, R57, UR7, -R78 ;  /* 0x0000000739397c24 */ /* 0x000fc8000f8e0a4e */
[----:B------:R-:W-:-:S05]  /*2bd0*/  IMAD R57, R16, -0x2, R57 ;  /* 0xfffffffe10397824 */ /* 0x000fca00078e0239 */
[----:B------:R-:W-:Y:S02]  /*2be0*/  VIMNMX R75, R75, R57, !PT ;  /* 0x000000394b4b7248 */ /* 0x000fe40007fe0100 */
[----:B------:R-:W-:-:S07]  /*2bf0*/  VIADDMNMX R74, R57, UR7, R74, PT ;  /* 0x00000007394a7c46 */ /* 0x000fce000b80014a */
.L_x_906:
[C---:B------:R-:W-:Y:S01]  /*2c00*/  ISETP.GE.AND P4, PT, R79.reuse, 0x9, PT ;  /* 0x000000094f00780c */ /* 0x040fe20003f86270 */
[----:B------:R-:W1:Y:S01]  /*2c10*/  SHFL.IDX PT, R73, R73, 0x1, 0x1c1f ;  /* 0x003c1f0049497f89 */ /* 0x000e6200000e0000 */
        /* <DEDUP_REMOVED lines=137> */
[----:B------:R-:W-:Y:S02]  /*34b0*/  ISETP.GT.AND P3, PT, R75, 0x60, !P4 ;  /* 0x000000604b00780c */ /* 0x000fe40006764270 */
[----:B-1----:R-:W-:-:S02]  /*34c0*/  VIADDMNMX R69, R73, R83, R82, PT ;  /* 0x0000005349457246 */ /* 0x002fc40003800152 */
[----:B------:R-:W-:-:S03]  /*34d0*/  ISETP.LT.OR P3, PT, R74, 0x61, P3 ;  /* 0x000000614a00780c */ /* 0x000fc60001f61670 */
[----:B------:R-:W-:Y:S02]  /*34e0*/  @P4 LOP3.LUT R19, R19, 0x40, RZ, 0xfc, !PT ;  /* 0x0000004013134812 */ /* 0x000fe400078efcff */
[----:B------:R-:W-:Y:S02]  /*34f0*/  ISETP.GE.AND P4, PT, R79, 0x62, PT ;  /* 0x000000624f00780c */ /* 0x000fe40003f86270 */
[----:B------:R-:W-:Y:S02]  /*3500*/  LOP3.LUT R19, R19, 0xffffffdf, RZ, 0xc0, !PT ;  /* 0xffffffdf13137812 */ /* 0x000fe400078ec0ff */
[----:B------:R-:W-:Y:S01]  /*3510*/  FSEL R42, R71, -INF , !P3 ;  /* 0xff800000472a7808 */ /* 0x000fe20005800000 */
[----:B------:R-:W-:Y:S01]  /*3520*/  IMAD.IADD R71, R86, 0x1, R73 ;  /* 0x0000000156477824 */ /* 0x000fe200078e0249 */
[----:B------:R-:W-:-:S04]  /*3530*/  ISETP.GT.AND P3, PT, R75, 0x61, !P4 ;  /* 0x000000614b00780c */ /* 0x000fc80006764270 */
[----:B------:R-:W-:-:S03]  /*3540*/  ISETP.LT.OR P3, PT, R74, 0x62, P3 ;  /* 0x000000624a00780c */ /* 0x000fc60001f61670 */
[----:B------:R-:W-:Y:S02]  /*3550*/  @P4 LOP3.LUT R19, R19, 0x20, RZ, 0xfc, !PT ;  /* 0x0000002013134812 */ /* 0x000fe400078efcff */
[----:B------:R-:W-:Y:S02]  /*3560*/  ISETP.GE.AND P4, PT, R79, 0x69, PT ;  /* 0x000000694f00780c */ /* 0x000fe40003f86270 */
[----:B------:R-:W-:Y:S02]  /*3570*/  FSEL R46, R72, -INF , !P3 ;  /* 0xff800000482e7808 */ /* 0x000fe40005800000 */
[----:B------:R-:W-:Y:S02]  /*3580*/  LOP3.LUT R19, R19, 0xffffffef, RZ, 0xc0, !PT ;  /* 0xffffffef13137812 */ /* 0x000fe400078ec0ff */
        /* <DEDUP_REMOVED lines=9> */
[----:B------:R-:W-:Y:S02]  /*3620*/  ISETP.GE.AND P3, PT, R79, 0x71, PT ;  /* 0x000000714f00780c */ /* 0x000fe40003f66270 */
[----:B------:R-:W-:Y:S02]  /*3630*/  @P4 LOP3.LUT R19, R19, 0x4000000, RZ, 0xfc, !PT ;  /* 0x0400000013134812 */ /* 0x000fe400078efcff */
[----:B------:R-:W-:Y:S02]  /*3640*/  ISETP.GT.AND P4, PT, R75, 0x70, !P3 ;  /* 0x000000704b00780c */ /* 0x000fe40005f84270 */
[----:B------:R-:W-:Y:S02]  /*3650*/  LOP3.LUT R19, R19, 0xfffffffe, RZ, 0xc0, !PT ;  /* 0xfffffffe13137812 */ /* 0x000fe400078ec0ff */
[----:B------:R-:W-:-:S04]  /*3660*/  ISETP.LT.OR P4, PT, R74, 0x71, P4 ;  /* 0x000000714a00780c */ /* 0x000fc80002781670 */
        /* <DEDUP_REMOVED lines=36> */
.L_x_912:
[----:B------:R-:W-:-:S06]  /*38b0*/  UISETP.NE.AND UP2, UPT, UR7, 0x1, UPT ;  /* 0x000000010700788c */ /* 0x000fcc000bf45270 */
[----:B------:R-:W-:-:S05]  /*38c0*/  PLOP3.LUT P6, PT, PT, PT, UP2, 0x80, 0x0 ;  /* 0x000000000000781c */ /* 0x000fca0003fcf028 */
[----:B------:R-:W-:-:S08]  /*38d0*/  @UP2 ULDC.64 UR10, c[0x0][0x9e8] ;  /* 0x00027a00000a2ab9 */ /* 0x000fd00000000a00 */
[----:B------:R-:W-:Y:S01]  /*38e0*/  @P6 IMAD.HI.U32 R40, R38, UR10, RZ ;  /* 0x0000000a26286c27 */ /* 0x000fe2000f8e00ff */
[----:B------:R-:W-:-:S13]  /*38f0*/  PLOP3.LUT P6, PT, PT, PT, UP2, 0x80, 0x0 ;  /* 0x000000000000781c */ /* 0x000fda0003fcf028 */
[----:B------:R-:W-:-:S07]  /*3900*/  @P6 SHF.R.U32.HI R38, RZ, UR11, R40 ;  /* 0x0000000bff266c19 */ /* 0x000fce0008011628 */
.L_x_913:
[----:B------:R-:W-:Y:S05]  /*3910*/  BSYNC B0 ;  /* 0x0000000000007941 */ /* 0x000fea0003800000 */
.L_x_911:
[----:B------:R-:W-:-:S04]  /*3920*/  IMAD R73, R38, UR7, -R78 ;  /* 0x0000000726497c24 */ /* 0x000fc8000f8e0a4e */
[----:B------:R-:W-:-:S05]  /*3930*/  IMAD R38, R16, -0x2, R73 ;  /* 0xfffffffe10267824 */ /* 0x000fca00078e0249 */
[----:B------:R-:W-:Y:S02]  /*3940*/  VIMNMX R71, R71, R38, !PT ;  /* 0x0000002647477248 */ /* 0x000fe40007fe0100 */
[----:B------:R-:W-:-:S07]  /*3950*/  VIADDMNMX R69, R38, UR7, R69, PT ;  /* 0x0000000726457c46 */ /* 0x000fce000b800145 */
.L_x_910:
[----:B------:R-:W-:Y:S01]  /*3960*/  ISETP.GT.AND P2, PT, R71, 0x1, !P2 ;  /* 0x000000014700780c */ /* 0x000fe20005744270 */
[----:B------:R-:W-:Y:S01]  /*3970*/  ULDC UR10, c[0x0][0x988] ;  /* 0x00026200000a7ab9 */ /* 0x000fe20000000800 */
[----:B------:R-:W-:Y:S01]  /*3980*/  LOP3.LUT P6, RZ, R19, 0x8, RZ, 0xc0, !PT ;  /* 0x0000000813ff7812 */ /* 0x000fe200078cc0ff */
[----:B------:R-:W-:Y:S01]  /*3990*/  @UP0 ULDC UR14, c[0x0][0x44c] ;  /* 0x00011300000e0ab9 */ /* 0x000fe20000000800 */
[----:B------:R-:W-:Y:S01]  /*39a0*/  ISETP.LT.OR P2, PT, R69, 0x2, P2 ;  /* 0x000000024500780c */ /* 0x000fe20001741670 */
[----:B------:R-:W-:Y:S01]  /*39b0*/  UIMAD.WIDE.U32 UR14, UR42, UR14, URZ ;  /* 0x0000000e2a0e72a5 */ /* 0x000fe2000f8e003f */
[----:B------:R-:W-:Y:S01]  /*39c0*/  ISETP.GT.AND P3, PT, R71, 0x70, !P3 ;  /* 0x000000704700780c */ /* 0x000fe20005f64270 */
[----:B------:R-:W-:Y:S01]  /*39d0*/  @UP0 ULDC UR18, c[0x0][0x450] ;  /* 0x0001140000120ab9 */ /* 0x000fe20000000800 */
[----:B------:R-:W-:Y:S01]  /*39e0*/  FSEL R40, R4, -INF , !P2 ;  /* 0xff80000004287808 */ /* 0x000fe20005000000 */
[----:B------:R-:W-:Y:S01]  /*39f0*/  UMOV UR11, UR42 ;  /* 0x0000002a000b7c82 */ /* 0x000fe20008000000 */
[----:B------:R-:W-:Y:S01]  /*3a00*/  LOP3.LUT P2, RZ, R19, 0x2, RZ, 0xc0, !PT ;  /* 0x0000000213ff7812 */ /* 0x000fe2000784c0ff */
[----:B------:R-:W-:Y:S01]  /*3a10*/  @UP0 USHF.R.U32.HI UR11, URZ, UR18, UR15 ;  /* 0x000000123f0b0299 */ /* 0x000fe2000801160f */
[----:B------:R-:W-:-:S02]  /*3a20*/  ISETP.GT.AND P4, PT, R71, 0x71, !P4 ;  /* 0x000000714700780c */ /* 0x000fc40006784270 */
[----:B------:R-:W-:Y:S01]  /*3a30*/  ISETP.GT.AND P2, PT, R71, 0x8, !P2 ;  /* 0x000000084700780c */ /* 0x000fe20005744270 */
[----:B------:R-:W-:Y:S01]  /*3a40*/  UIADD3 UR53, UR53, UR11, URZ ;  /* 0x0000000b35357290 */ /* 0x000fe2000fffe03f */
[C---:B------:R-:W-:Y:S02]  /*3a50*/  ISETP.LT.OR P3, PT, R69.reuse, 0x71, P3 ;  /* 0x000000714500780c */ /* 0x040fe40001f61670 */
[----:B------:R-:W-:Y:S01]  /*3a60*/  ISETP.LT.OR P2, PT, R69, 0x9, P2 ;  /* 0x000000094500780c */ /* 0x000fe20001741670 */
[----:B------:R-:W-:Y:S01]  /*3a70*/  UIADD3 UR6, UR53, UR6, URZ ;  /* 0x0000000635067290 */ /* 0x000fe2000fffe03f */
[----:B------:R-:W-:Y:S02]  /*3a80*/  ISETP.GT.AND P5, PT, R71, 0x78, !P5 ;  /* 0x000000784700780c */ /* 0x000fe40006fa4270 */
[----:B------:R-:W-:Y:S02]  /*3a90*/  FSEL R38, R6, -INF , !P2 ;  /* 0xff80000006267808 */ /* 0x000fe40005000000 */
[----:B------:R-:W-:-:S02]  /*3aa0*/  LOP3.LUT P2, RZ, R19, 0x4, RZ, 0xc0, !PT ;  /* 0x0000000413ff7812 */ /* 0x000fc4000784c0ff */
[----:B------:R-:W-:Y:S02]  /*3ab0*/  FMNMX.FTZ R6, R72, R89, !PT ;  /* 0x0000005948067209 */ /* 0x000fe40007810000 */
[----:B------:R-:W-:Y:S02]  /*3ac0*/  ISETP.GT.AND P2, PT, R71, 0x9, !P2 ;  /* 0x000000094700780c */ /* 0x000fe40005744270 */
[C---:B------:R-:W-:Y:S02]  /*3ad0*/  ISETP.LT.OR P4, PT, R69.reuse, 0x72, P4 ;  /* 0x000000724500780c */ /* 0x040fe40002781670 */
[----:B------:R-:W-:Y:S02]  /*3ae0*/  ISETP.LT.OR P2, PT, R69, 0xa, P2 ;  /* 0x0000000a4500780c */ /* 0x000fe40001741670 */
[----:B------:R-:W-:Y:S02]  /*3af0*/  FSEL R15, R15, -INF , !P3 ;  /* 0xff8000000f0f7808 */ /* 0x000fe40005800000 */
[----:B------:R-:W-:-:S02]  /*3b00*/  FSEL R4, R5, -INF , !P2 ;  /* 0xff80000005047808 */ /* 0x000fc40005000000 */
        /* <DEDUP_REMOVED lines=17> */
[----:B------:R-:W-:-:S02]  /*3c20*/  LOP3.LUT P6, RZ, R19, 0x8000, RZ, 0xc0, !PT ;  /* 0x0000800013ff7812 */ /* 0x000fc400078cc0ff */
        /* <DEDUP_REMOVED lines=54> */
[C---:B------:R-:W-:Y:S02]  /*3f90*/  ISETP.LT.OR P2, PT, R69.reuse, 0x39, P2 ;  /* 0x000000394500780c */ /* 0x040fe40001741670 */
[----:B------:R-:W-:Y:S01]  /*3fa0*/  ISETP.LT.OR P5, PT, R69, 0x79, P5 ;  /* 0x000000794500780c */ /* 0x000fe20002fa1670 */
[----:B------:R-:W0:Y:S01]  /*3fb0*/  SHFL.BFLY PT, R5, R6, 0x2, 0x1f ;  /* 0x0c401f0006057f89 */ /* 0x000e2200000e0000 */
[----:B------:R-:W-:Y:S02]  /*3fc0*/  FSEL R28, R28, -INF , !P2 ;  /* 0xff8000001c1c7808 */ /* 0x000fe40005000000 */
[----:B------:R-:W-:Y:S02]  /*3fd0*/  ISETP.GT.AND P2, PT, R71, 0x39, !P6 ;  /* 0x000000394700780c */ /* 0x000fe40007744270 */
[----:B------:R-:W-:Y:S02]  /*3fe0*/  LOP3.LUT P6, RZ, R19, 0x10, RZ, 0xc0, !PT ;  /* 0x0000001013ff7812 */ /* 0x000fe400078cc0ff */
[----:B------:R-:W-:-:S02]  /*3ff0*/  ISETP.LT.OR P2, PT, R69, 0x3a, P2 ;  /* 0x0000003a4500780c */ /* 0x000fc40001741670 */
[----:B------:R-:W-:Y:S02]  /*4000*/  FSEL R14, R14, -INF , !P4 ;  /* 0xff8000000e0e7808 */ /* 0x000fe40006000000 */
        /* <DEDUP_REMOVED lines=15> */
[----:B0-----:R-:W-:Y:S01]  /*4100*/  FMNMX.FTZ R5, R73, R74, !PT ;  /* 0x0000004a49057209 */ /* 0x001fe20007810000 */
[----:B------:R-:W-:Y:S01]  /*4110*/  IMAD.U32 R74, RZ, RZ, UR10 ;  /* 0x0000000aff4a7e24 */ /* 0x000fe2000f8e00ff */
        /* <DEDUP_REMOVED lines=46> */
[----:B------:R-:W-:-:S01]  /*4400*/  FFMA.FTZ R72, R91, UR10, -R81 ;  /* 0x0000000a5b487c23 */ /* 0x000fc20008010851 */
[----:B------:R-:W-:Y:S01]  /*4410*/  FMNMX.FTZ R77, R79, R40, !PT ;  /* 0x000000284f4d7209 */ /* 0x000fe20007810000 */
[----:B------:R-:W-:Y:S01]  /*4420*/  MUFU.EX2 R73, R73 ;  /* 0x0000004900497308 */ /* 0x000fe20000000800 */
[----:B------:R-:W-:Y:S01]  /*4430*/  ISETP.GT.AND P2, PT, R71, 0x69, !P2 ;  /* 0x000000694700780c */ /* 0x000fe20005744270 */
[--C-:B------:R-:W-:Y:S01]  /*4440*/  FFMA.FTZ R75, R92, UR10, -R81.reuse ;  /* 0x0000000a5c4b7c23 */ /* 0x100fe20008010851 */
[----:B------:R-:W-:Y:S01]  /*4450*/  FMNMX.FTZ R77, R38, R77, !PT ;  /* 0x0000004d264d7209 */ /* 0x000fe20007810000 */
[--C-:B------:R-:W-:Y:S01]  /*4460*/  FFMA.FTZ R70, R70, UR10, -R81.reuse ;  /* 0x0000000a46467c23 */ /* 0x100fe20008010851 */
[----:B------:R-:W-:Y:S01]  /*4470*/  ISETP.LT.OR P2, PT, R69, 0x6a, P2 ;  /* 0x0000006a4500780c */ /* 0x000fe20001741670 */
[--C-:B------:R-:W-:Y:S01]  /*4480*/  FFMA.FTZ R67, R67, UR10, -R81.reuse ;  /* 0x0000000a43437c23 */ /* 0x100fe20008010851 */
[----:B------:R-:W-:Y:S01]  /*4490*/  FMNMX.FTZ R77, R4, R77, !PT ;  /* 0x0000004d044d7209 */ /* 0x000fe20007810000 */
[----:B------:R-:W-:Y:S01]  /*44a0*/  MUFU.EX2 R2, R2 ;  /* 0x0000000200027308 */ /* 0x000fe20000000800 */
[----:B------:R-:W-:Y:S01]  /*44b0*/  FSEL R11, R11, -INF , !P2 ;  /* 0xff8000000b0b7808 */ /* 0x000fe20005000000 */
        /* <DEDUP_REMOVED lines=11> */
[----:B------:R-:W-:-:S01]  /*4570*/  FFMA.FTZ R54, R54, UR10, -R81 ;  /* 0x0000000a36367c23 */ /* 0x000fc20008010851 */
[--C-:B------:R-:W-:Y:S01]  /*4580*/  FFMA.FTZ R55, R55, UR10, -R81.reuse ;  /* 0x0000000a37377c23 */ /* 0x100fe20008010851 */
[----:B------:R-:W-:Y:S01]  /*4590*/  FMNMX.FTZ R6, R9, R6, !PT ;  /* 0x0000000609067209 */ /* 0x000fe20007810000 */
[----:B------:R-:W0:Y:S01]  /*45a0*/  MUFU.EX2 R75, R75 ;  /* 0x0000004b004b7308 */ /* 0x000e220000000800 */
        /* <DEDUP_REMOVED lines=15> */
[----:B------:R-:W-:Y:S01]  /*46a0*/  FFMA.FTZ R3, R3, UR10, -R81 ;  /* 0x0000000a03037c23 */ /* 0x000fe20008010851 */
[----:B------:R-:W-:Y:S01]  /*46b0*/  MUFU.EX2 R70, R70 ;  /* 0x0000004600467308 */ /* 0x000fe20000000800 */
[----:B0-----:R-:W-:-:S02]  /*46c0*/  F2FP.SATFINITE.E4M3.F32.PACK_AB_MERGE_C R148, R75, R72, RZ ;  /* 0x000000484b94723e */ /* 0x001fc400048070ff */
[----:B------:R-:W-:Y:S02]  /*46d0*/  FMNMX.FTZ R63, R27, R6, !PT ;  /* 0x000000061b3f7209 */ /* 0x000fe40007810000 */
[----:B------:R-:W-:Y:S02]  /*46e0*/  F2FP.SATFINITE.E4M3.F32.PACK_AB_MERGE_C R148, R73, R2, R148 ;  /* 0x000000024994723e */ /* 0x000fe40004807094 */
[----:B------:R-:W-:Y:S01]  /*46f0*/  FMNMX.FTZ R63, R26, R63, !PT ;  /* 0x0000003f1a3f7209 */ /* 0x000fe20007810000 */
[----:B------:R-:W-:Y:S03]  /*4700*/  MUFU.EX2 R77, R74 ;  /* 0x0000004a004d7308 */ /* 0x000fe60000000800 */
[----:B------:R-:W-:Y:S01]  /*4710*/  FMNMX.FTZ R6, R28, R63, !PT ;  /* 0x0000003f1c067209 */ /* 0x000fe20007810000 */
[--C-:B------:R-:W-:Y:S01]  /*4720*/  FFMA.FTZ R63, R65, UR10, -R81.reuse ;  /* 0x0000000a413f7c23 */ /* 0x100fe20008010851 */
[----:B------:R-:W-:-:S02]  /*4730*/  FFMA.FTZ R65, R66, UR10, -R81 ;  /* 0x0000000a42417c23 */ /* 0x000fc40008010851 */
        /* <DEDUP_REMOVED lines=24> */
[----:B------:R-:W-:-:S01]  /*48c0*/  FFMA.FTZ R71, R48, UR10, -R81 ;  /* 0x0000000a30477c23 */ /* 0x000fc20008010851 */
[----:B------:R-:W-:Y:S01]  /*48d0*/  MUFU.EX2 R61, R61 ;  /* 0x0000003d003d7308 */ /* 0x000fe20000000800 */
[----:B0-----:R-:W-:Y:S02]  /*48e0*/  F2FP.SATFINITE.E4M3.F32.PACK_AB_MERGE_C R144, R63, R58, RZ ;  /* 0x0000003a3f90723e */ /* 0x001fe400048070ff */
[----:B------:R-:W-:Y:S02]  /*48f0*/  FMNMX.FTZ R69, R25, R6, !PT ;  /* 0x0000000619457209 */ /* 0x000fe40007810000 */
[----:B------:R-:W-:Y:S02]  /*4900*/  F2FP.SATFINITE.E4M3.F32.PACK_AB_MERGE_C R144, R64, R59, R144 ;  /* 0x0000003b4090723e */ /* 0x000fe40004807090 */
[----:B------:R-:W-:Y:S01]  /*4910*/  FMNMX.FTZ R6, R24, R69, !PT ;  /* 0x0000004518067209 */ /* 0x000fe20007810000 */
[----:B------:R-:W-:-:S01]  /*4920*/  FFMA.FTZ R69, R52, UR10, -R81 ;  /* 0x0000000a34457c23 */ /* 0x000fc20008010851 */
[----:B------:R-:W-:Y:S03]  /*4930*/  MUFU.EX2 R60, R60 ;  /* 0x0000003c003c7308 */ /* 0x000fe60000000800 */
[----:B------:R-:W0:Y:S05]  /*4940*/  SHFL.BFLY PT, R83, R6, 0x2, 0x1f ;  /* 0x0c401f0006537f89 */ /* 0x000e2a00000e0000 */
[----:B------:R-:W1:Y:S08]  /*4950*/  MUFU.EX2 R65, R65 ;  /* 0x0000004100417308 */ /* 0x000e700000000800 */
[----:B------:R-:W-:Y:S08]  /*4960*/  MUFU.EX2 R55, R55 ;  /* 0x0000003700377308 */ /* 0x000ff00000000800 */
[----:B------:R-:W-:Y:S01]  /*4970*/  MUFU.EX2 R56, R56 ;  /* 0x0000003800387308 */ /* 0x000fe20000000800 */
[----:B-1----:R-:W-:-:S02]  /*4980*/  F2FP.SATFINITE.E4M3.F32.PACK_AB_MERGE_C R146, R65, R60, RZ ;  /* 0x0000003c4192723e */ /* 0x002fc400048070ff */
[----:B0-----:R-:W-:Y:S01]  /*4990*/  FMNMX.FTZ R48, R6, R83, !PT ;  /* 0x0000005306307209 */ /* 0x001fe20007810000 */
[----:B------:R-:W-:-:S01]  /*49a0*/  FFMA.FTZ R83, R46, UR10, -R81 ;  /* 0x0000000a2e537c23 */ /* 0x000fc20008010851 */
[----:B------:R-:W-:-:S03]  /*49b0*/  F2FP.SATFINITE.E4M3.F32.PACK_AB_MERGE_C R146, R61, R62, R146 ;  /* 0x0000003e3d92723e */ /* 0x000fc60004807092 */
[----:B------:R-:W0:Y:S01]  /*49c0*/  SHFL.BFLY PT, R87, R48, 0x1, 0x1f ;  /* 0x0c201f0030577f89 */ /* 0x000e2200000e0000 */
[----:B------:R-:W-:Y:S08]  /*49d0*/  MUFU.EX2 R57, R57 ;  /* 0x0000003900397308 */ /* 0x000ff00000000800 */
[----:B------:R-:W-:Y:S08]  /*49e0*/  MUFU.EX2 R54, R54 ;  /* 0x0000003600367308 */ /* 0x000ff00000000800 */
[----:B------:R-:W-:Y:S01]  /*49f0*/  MUFU.EX2 R50, R50 ;  /* 0x0000003200327308 */ /* 0x000fe20000000800 */
[----:B0-----:R-:W-:Y:S01]  /*4a00*/  FMNMX.FTZ R6, R48, R87, !PT ;  /* 0x0000005730067209 */ /* 0x001fe20007810000 */
[----:B------:R-:W-:-:S06]  /*4a10*/  IMAD.U32 R87, RZ, RZ, UR10 ;  /* 0x0000000aff577e24 */ /* 0x000fcc000f8e00ff */
[----:B------:R-:W-:Y:S01]  /*4a20*/  MUFU.EX2 R71, R71 ;  /* 0x0000004700477308 */ /* 0x000fe20000000800 */
[C---:B------:R-:W-:Y:S01]  /*4a30*/  FSETP.NEU.FTZ.AND P2, PT, R6.reuse, -INF , PT ;  /* 0xff8000000600780b */ /* 0x040fe20003f5d000 */
[----:B------:R-:W-:-:S05]  /*4a40*/  FFMA.FTZ R46, R6, R87, -8 ;  /* 0xc1000000062e7423 */ /* 0x000fca0000010057 */
[----:B------:R-:W-:Y:S01]  /*4a50*/  FSEL R46, R46, RZ, P2 ;  /* 0x000000ff2e2e7208 */ /* 0x000fe20001000000 */
[----:B------:R-:W-:Y:S01]  /*4a60*/  MUFU.EX2 R44, R44 ;  /* 0x0000002c002c7308 */ /* 0x000fe20000000800 */
        /* <DEDUP_REMOVED lines=12> */
[----:B------:R-:W-:Y:S01]  /*4b30*/  MUFU.EX2 R34, R34 ;  /* 0x0000002200227308 */ /* 0x000fe20000000800 */
[----:B------:R-:W-:-:S01]  /*4b40*/  FFMA.FTZ R87, R9, UR10, -R46 ;  /* 0x0000000a09577c23 */ /* 0x000fc2000801082e */
[----:B------:R-:W-:Y:S01]  /*4b50*/  FADD.FTZ R33, R2, R73 ;  /* 0x0000004902217221 */ /* 0x000fe20000010000 */
[----:B------:R-:W-:-:S01]  /*4b60*/  FFMA.FTZ R9, R13, UR10, -R46 ;  /* 0x0000000a0d097c23 */ /* 0x000fc2000801082e */
[--C-:B------:R-:W-:Y:S01]  /*4b70*/  FFMA.FTZ R13, R27, UR10, -R46.reuse ;  /* 0x0000000a1b0d7c23 */ /* 0x100fe2000801082e */
[----:B------:R-:W-:-:S01]  /*4b80*/  FFMA.FTZ R27, R28, UR10, -R46 ;  /* 0x0000000a1c1b7c23 */ /* 0x000fc2000801082e */
[----:B------:R-:W-:Y:S01]  /*4b90*/  FADD.FTZ R28, R72, R33 ;  /* 0x00000021481c7221 */ /* 0x000fe20000010000 */
[----:B------:R-:W-:-:S01]  /*4ba0*/  FFMA.FTZ R40, R29, UR10, -R46 ;  /* 0x0000000a1d287c23 */ /* 0x000fc2000801082e */
[----:B------:R-:W0:Y:S01]  /*4bb0*/  MUFU.EX2 R79, R79 ;  /* 0x0000004f004f7308 */ /* 0x000e220000000800 */
[----:B------:R-:W-:-:S01]  /*4bc0*/  FFMA.FTZ R29, R35, UR10, -R46 ;  /* 0x0000000a231d7c23 */ /* 0x000fc2000801082e */
[----:B------:R-:W-:Y:S01]  /*4bd0*/  FADD.FTZ R35, R75, R28 ;  /* 0x0000001c4b237221 */ /* 0x000fe20000010000 */
[----:B------:R-:W-:-:S01]  /*4be0*/  FFMA.FTZ R7, R7, UR10, -R46 ;  /* 0x0000000a07077c23 */ /* 0x000fc2000801082e */
[--C-:B------:R-:W-:Y:S01]  /*4bf0*/  FFMA.FTZ R33, R37, UR10, -R46.reuse ;  /* 0x0000000a25217c23 */ /* 0x100fe2000801082e */
[----:B------:R-:W-:-:S01]  /*4c00*/  FFMA.FTZ R48, R39, UR10, -R46 ;  /* 0x0000000a27307c23 */ /* 0x000fc2000801082e */
[----:B------:R-:W-:Y:S01]  /*4c10*/  FADD.FTZ R28, R70, R35 ;  /* 0x00000023461c7221 */ /* 0x000fe20000010000 */
[----:B------:R-:W-:-:S01]  /*4c20*/  FFMA.FTZ R45, R45, UR10, -R46 ;  /* 0x0000000a2d2d7c23 */ /* 0x000fc2000801082e */
[----:B------:R-:W1:Y:S01]  /*4c30*/  MUFU.EX2 R38, R38 ;  /* 0x0000002600267308 */ /* 0x000e620000000800 */
[----:B------:R-:W-:-:S01]  /*4c40*/  FFMA.FTZ R47, R47, UR10, -R46 ;  /* 0x0000000a2f2f7c23 */ /* 0x000fc2000801082e */
[----:B------:R-:W-:Y:S01]  /*4c50*/  FADD.FTZ R28, R77, R28 ;  /* 0x0000001c4d1c7221 */ /* 0x000fe20000010000 */
[----:B------:R-:W-:-:S01]  /*4c60*/  FFMA.FTZ R49, R49, UR10, -R46 ;  /* 0x0000000a31317c23 */ /* 0x000fc2000801082e */
[--C-:B------:R-:W-:Y:S01]  /*4c70*/  FFMA.FTZ R51, R51, UR10, -R46.reuse ;  /* 0x0000000a33337c23 */ /* 0x100fe2000801082e */
[----:B------:R-:W-:-:S01]  /*4c80*/  FFMA.FTZ R53, R53, UR10, -R46 ;  /* 0x0000000a35357c23 */ /* 0x000fc2000801082e */
[----:B------:R-:W-:Y:S01]  /*4c90*/  FADD.FTZ R37, R67, R28 ;  /* 0x0000001c43257221 */ /* 0x000fe20000010000 */
[----:B------:R-:W-:-:S01]  /*4ca0*/  FFMA.FTZ R28, R41, UR10, -R46 ;  /* 0x0000000a291c7c23 */ /* 0x000fc2000801082e */
[----:B------:R-:W2:Y:S01]  /*4cb0*/  MUFU.EX2 R81, R81 ;  /* 0x0000005100517308 */ /* 0x000ea20000000800 */
[----:B0-----:R-:W-:-:S01]  /*4cc0*/  FADD.FTZ R35, R34, R79 ;  /* 0x0000004f22237221 */ /* 0x001fc20000010000 */
[----:B------:R-:W-:Y:S01]  /*4cd0*/  FADD.FTZ R66, R68, R37 ;  /* 0x0000002544427221 */ /* 0x000fe20000010000 */
[----:B------:R-:W-:Y:S01]  /*4ce0*/  F2FP.SATFINITE.E4M3.F32.PACK_AB_MERGE_C R41, R71, R50, RZ ;  /* 0x000000324729723e */ /* 0x000fe200048070ff */
[--C-:B------:R-:W-:Y:S01]  /*4cf0*/  FFMA.FTZ R11, R11, UR10, -R46.reuse ;  /* 0x0000000a0b0b7c23 */ /* 0x100fe2000801082e */
[----:B------:R-:W-:-:S01]  /*4d00*/  FFMA.FTZ R15, R15, UR10, -R46 ;  /* 0x0000000a0f0f7c23 */ /* 0x000fc2000801082e */
[----:B------:R-:W-:Y:S01]  /*4d10*/  FADD.FTZ R39, R59, R66 ;  /* 0x000000423b277221 */ /* 0x000fe20000010000 */
[----:B------:R-:W-:-:S01]  /*4d20*/  FFMA.FTZ R25, R25, UR10, -R46 ;  /* 0x0000000a19197c23 */ /* 0x000fc2000801082e */
[----:B------:R-:W0:Y:S01]  /*4d30*/  MUFU.EX2 R4, R4 ;  /* 0x0000000400047308 */ /* 0x000e220000000800 */
[----:B-1----:R-:W-:-:S01]  /*4d40*/  FADD.FTZ R52, R38, R35 ;  /* 0x0000002326347221 */ /* 0x002fc20000010000 */
[----:B------:R-:W-:Y:S01]  /*4d50*/  FADD.FTZ R39, R64, R39 ;  /* 0x0000002740277221 */ /* 0x000fe20000010000 */
[----:B------:R-:W-:-:S01]  /*4d60*/  FFMA.FTZ R35, R43, UR10, -R46 ;  /* 0x0000000a2b237c23 */ /* 0x000fc2000801082e */
[----:B------:R-:W-:-:S04]  /*4d70*/  FFMA.FTZ R24, R24, UR10, -R46 ;  /* 0x0000000a18187c23 */ /* 0x000fc8000801082e */
[----:B------:R-:W1:Y:S01]  /*4d80*/  MUFU.EX2 R7, R7 ;  /* 0x0000000700077308 */ /* 0x000e620000000800 */
[----:B--2---:R-:W-:-:S01]  /*4d90*/  FADD.FTZ R37, R81, R52 ;  /* 0x0000003451257221 */ /* 0x004fc20000010000 */
[----:B------:R-:W-:-:S04]  /*4da0*/  F2FP.SATFINITE.E4M3.F32.PACK_AB_MERGE_C R81, R81, R38, RZ ;  /* 0x000000265151723e */ /* 0x000fc800048070ff */
[----:B------:R-:W-:Y:S02]  /*4db0*/  F2FP.SATFINITE.E4M3.F32.PACK_AB_MERGE_C R149, R79, R34, R81 ;  /* 0x000000224f95723e */ /* 0x000fe40004807051 */
[----:B------:R-:W2:Y:S01]  /*4dc0*/  MUFU.EX2 R8, R8 ;  /* 0x0000000800087308 */ /* 0x000ea20000000800 */
[----:B0-----:R-:W-:-:S07]  /*4dd0*/  FADD.FTZ R52, R4, R37 ;  /* 0x0000002504347221 */ /* 0x001fce0000010000 */
        /* <DEDUP_REMOVED lines=10> */
[----:B------:R-:W-:Y:S01]  /*4e80*/  FADD.FTZ R60, R60, R39 ;  /* 0x000000273c3c7221 */ /* 0x000fe20000010000 */
[----:B------:R-:W-:-:S03]  /*4e90*/  F2FP.SATFINITE.E4M3.F32.PACK_AB_MERGE_C R87, R87, R8, RZ ;  /* 0x000000085757723e */ /* 0x000fc600048070ff */
[----:B------:R-:W-:Y:S01]  /*4ea0*/  FADD.FTZ R60, R65, R60 ;  /* 0x0000003c413c7221 */ /* 0x000fe20000010000 */
[----:B------:R-:W-:Y:S01]  /*4eb0*/  F2FP.SATFINITE.E4M3.F32.PACK_AB_MERGE_C R151, R7, R4, R87 ;  /* 0x000000040797723e */ /* 0x000fe20004807057 */
        /* <DEDUP_REMOVED lines=8> */
[----:B------:R-:W-:Y:S01]  /*4f40*/  F2FP.SATFINITE.E4M3.F32.PACK_AB_MERGE_C R37, R56, R55, RZ ;  /* 0x000000373825723e */ /* 0x000fe200048070ff */
[----:B------:R-:W-:-:S03]  /*4f50*/  FADD.FTZ R55, R55, R58 ;  /* 0x0000003a37377221 */ /* 0x000fc60000010000 */
[----:B------:R-:W-:Y:S01]  /*4f60*/  F2FP.SATFINITE.E4M3.F32.PACK_AB_MERGE_C R140, R54, R57, R37 ;  /* 0x00000039368c723e */ /* 0x000fe20004807025 */
[----:B------:R-:W-:-:S01]  /*4f70*/  FADD.FTZ R55, R56, R55 ;  /* 0x0000003738377221 */ /* 0x000fc20000010000 */
[----:B------:R-:W0:Y:S01]  /*4f80*/  MUFU.EX2 R20, R20 ;  /* 0x0000001400147308 */ /* 0x000e220000000800 */
[----:B-1----:R-:W-:-:S07]  /*4f90*/  FADD.FTZ R52, R21, R52 ;  /* 0x0000003415347221 */ /* 0x002fce0000010000 */
[----:B------:R-:W1:Y:S01]  /*4fa0*/  MUFU.EX2 R27, R27 ;  /* 0x0000001b001b7308 */ /* 0x000e620000000800 */
[----:B--2---:R-:W-:-:S07]  /*4fb0*/  FADD.FTZ R37, R13, R52 ;  /* 0x000000340d257221 */ /* 0x004fce0000010000 */
[----:B------:R-:W2:Y:S01]  /*4fc0*/  MUFU.EX2 R40, R40 ;  /* 0x0000002800287308 */ /* 0x000ea20000000800 */
[----:B0-----:R-:W-:-:S01]  /*4fd0*/  FADD.FTZ R54, R20, R37 ;  /* 0x0000002514367221 */ /* 0x001fc20000010000 */
[----:B------:R-:W-:-:S06]  /*4fe0*/  FFMA.FTZ R37, R14, UR10, -R46 ;  /* 0x0000000a0e257c23 */ /* 0x000fcc000801082e */
[----:B------:R-:W0:Y:S01]  /*4ff0*/  MUFU.EX2 R26, R26 ;  /* 0x0000001a001a7308 */ /* 0x000e220000000800 */
[----:B-1----:R-:W-:-:S07]  /*5000*/  FADD.FTZ R39, R27, R54 ;  /* 0x000000361b277221 */ /* 0x002fce0000010000 */
[----:B------:R-:W1:Y:S01]  /*5010*/  MUFU.EX2 R29, R29 ;  /* 0x0000001d001d7308 */ /* 0x000e620000000800 */
[----:B--2---:R-:W-:-:S01]  /*5020*/  FADD.FTZ R39, R40, R39 ;  /* 0x0000002728277221 */ /* 0x004fc20000010000 */
[----:B------:R-:W-:-:S04]  /*5030*/  F2FP.SATFINITE.E4M3.F32.PACK_AB_MERGE_C R27, R40, R27, RZ ;  /* 0x0000001b281b723e */ /* 0x000fc800048070ff */
[----:B------:R-:W-:Y:S02]  /*5040*/  F2FP.SATFINITE.E4M3.F32.PACK_AB_MERGE_C R147, R20, R13, R27 ;  /* 0x0000000d1493723e */ /* 0x000fe4000480701b */
        /* <DEDUP_REMOVED lines=11> */
[----:B------:R-:W-:Y:S02]  /*5100*/  F2FP.SATFINITE.E4M3.F32.PACK_AB_MERGE_C R141, R29, R26, R33 ;  /* 0x0000001a1d8d723e */ /* 0x000fe40004807021 */
[----:B------:R-:W0:Y:S01]  /*5110*/  MUFU.EX2 R35, R35 ;  /* 0x0000002300237308 */ /* 0x000e220000000800 */
[----:B-1----:R-:W-:Y:S01]  /*5120*/  F2FP.SATFINITE.E4M3.F32.PACK_AB_MERGE_C R142, R69, R44, R41 ;  /* 0x0000002c458e723e */ /* 0x002fe20004807029 */
[----:B------:R-:W-:-:S04]  /*5130*/  FADD.FTZ R44, R44, R55 ;  /* 0x000000372c2c7221 */ /* 0x000fc80000010000 */
[----:B------:R-:W-:Y:S02]  /*5140*/  FADD.FTZ R69, R69, R44 ;  /* 0x0000002c45457221 */ /* 0x000fe40000010000 */
[----:B------:R-:W1:Y:S01]  /*5150*/  MUFU.EX2 R45, R45 ;  /* 0x0000002d002d7308 */ /* 0x000e620000000800 */
[----:B--2---:R-:W-:-:S01]  /*5160*/  FADD.FTZ R12, R28, R21 ;  /* 0x000000151c0c7221 */ /* 0x004fc20000010000 */
[----:B------:R-:W-:-:S04]  /*5170*/  FADD.FTZ R50, R50, R69 ;  /* 0x0000004532327221 */ /* 0x000fc80000010000 */
[----:B------:R-:W-:Y:S02]  /*5180*/  FADD.FTZ R71, R71, R50 ;  /* 0x0000003247477221 */ /* 0x000fe40000010000 */
[----:B------:R-:W-:Y:S01]  /*5190*/  MUFU.EX2 R36, R36 ;  /* 0x0000002400247308 */ /* 0x000fe20000000800 */
[----:B0-----:R-:W-:-:S07]  /*51a0*/  FADD.FTZ R12, R35, R12 ;  /* 0x0000000c230c7221 */ /* 0x001fce0000010000 */
        /* <DEDUP_REMOVED lines=42> */
[----:B------:R-:W-:Y:S01]  /*5450*/  VIADD R2, R88, 0xfffffffe ;  /* 0xfffffffe58027836 */ /* 0x000fe20000000000 */
[----:B------:R-:W-:Y:S02]  /*5460*/  F2FP.SATFINITE.E4M3.F32.PACK_AB_MERGE_C R139, R8, R15, R7 ;  /* 0x0000000f088b723e */ /* 0x000fe40004807007 */
[----:B------:R-:W-:-:S01]  /*5470*/  FADD.FTZ R3, R24, R25 ;  /* 0x0000001918037221 */ /* 0x000fc20000010000 */
        /* <DEDUP_REMOVED lines=11> */
.L_x_915:
[----:B------:R-:W-:-:S11]  /*5530*/  UISETP.NE.AND UP2, UPT, UR7, 0x1, UPT ;  /* 0x000000010700788c */ /* 0x000fd6000bf45270 */
[----:B------:R-:W-:Y:S02]  /*5540*/  @UP2 ULDC.64 UR18, c[0x0][0x9e8] ;  /* 0x00027a0000122ab9 */ /* 0x000fe40000000a00 */
[----:B------:R-:W-:-:S04]  /*5550*/  UIMAD.WIDE.U32 UR14, UR11, UR18, URZ ;  /* 0x000000120b0e72a5 */ /* 0x000fc8000f8e003f */
[----:B------:R-:W-:-:S12]  /*5560*/  @UP2 USHF.R.U32.HI UR11, URZ, UR19, UR15 ;  /* 0x000000133f0b2299 */ /* 0x000fd8000801160f */
.L_x_916:
[----:B------:R-:W-:-:S04]  /*5570*/  UIMAD UR7, UR11, UR7, UR7 ;  /* 0x000000070b0772a4 */ /* 0x000fc8000f8e0207 */
[----:B------:R-:W-:-:S04]  /*5580*/  UISETP.LT.AND UP2, UPT, UR6, UR7, UPT ;  /* 0x000000070600728c */ /* 0x000fc8000bf41270 */
[----:B------:R-:W-:-:S12]  /*5590*/  USEL UR6, UR6, UR7, UP2 ;  /* 0x0000000706067287 */ /* 0x000fd80009000000 */
.L_x_914:
        /* <DEDUP_REMOVED lines=35> */
.L_x_935:
[----:B------:R-:W-:-:S04]  /*57d0*/  UIADD3 UR20, UR49, 0x1, URZ ;  /* 0x0000000131147890 */ /* 0x000fc8000fffe03f */
[----:B------:R-:W-:-:S04]  /*57e0*/  UISETP.NE.AND UP2, UPT, UR20, 0x2, UPT ;  /* 0x000000021400788c */ /* 0x000fc8000bf45270 */
[----:B------:R-:W-:Y:S02]  /*57f0*/  USEL UR21, URZ, 0x1, UP2 ;  /* 0x000000013f157887 */ /* 0x000fe40009000000 */
[----:B------:R-:W-:Y:S02]  /*5800*/  USEL UR20, UR20, URZ, UP2 ;  /* 0x0000003f14147287 */ /* 0x000fe40009000000 */
[----:B------:R-:W-:Y:S01]  /*5810*/  ULOP3.LUT UR21, UR52, UR21, URZ, 0x3c, !UPT ;  /* 0x0000001534157292 */ /* 0x000fe2000f8e3c3f */
[----:B------:R-:W-:Y:S11]  /*5820*/  @!P0 BRA `(.L_x_918) ;  /* 0x0000000000048947 */ /* 0x000ff60003800000 */
[----:B------:R-:W-:Y:S01]  /*5830*/  BPT.TRAP 0x1 ;  /* 0x000000040000795c */ /* 0x000fe20000300000 */
.L_x_918:
[----:B------:R-:W-:Y:S01]  /*5840*/  ULEA UR24, UR20, UR46, 0x3 ;  /* 0x0000002e14187291 */ /* 0x000fe2000f8e183f */
[----:B------:R-:W-:-:S05]  /*5850*/  IMAD.U32 R7, RZ, RZ, UR21 ;  /* 0x00000015ff077e24 */ /* 0x000fca000f8e00ff */
[----:B------:R-:W-:-:S04]  /*5860*/  SHF.L.U32 R7, R7, 0x1f, RZ ;  /* 0x0000001f07077819 */ /* 0x000fc800000006ff */
[----:B------:R0:W1:Y:S01]  /*5870*/  SYNCS.PHASECHK.TRANS64.TRYWAIT P2, [UR24+0x19c30], R7 ;  /* 0x019c3007ff0075a7 */ /* 0x0000620008040158 */
[----:B------:R-:W-:Y:S05]  /*5880*/  @!P0 BRA `(.L_x_919) ;  /* 0x0000000000048947 */ /* 0x000fea0003800000 */
[----:B------:R-:W-:Y:S01]  /*5890*/  BPT.TRAP 0x1 ;  /* 0x000000040000795c */ /* 0x000fe20000300000 */
.L_x_919:
[----:B-1----:R-:W-:Y:S05]  /*58a0*/  @P2 BRA `(.L_x_920) ;  /* 0x0000000000082947 */ /* 0x002fea0003800000 */
[----:B------:R-:W1:Y:S02]  /*58b0*/  SYNCS.PHASECHK.TRANS64.TRYWAIT P2, [UR24+0x19c30], R7 ;  /* 0x019c3007ff0075a7 */ /* 0x000e640008040158 */
[----:B-1----:R-:W-:Y:S05]  /*58c0*/  @!P2 BRA `(.L_x_921) ;  /* 0x0000011000f8a947 */ /* 0x002fea0003800000 */
.L_x_920:
        /* <DEDUP_REMOVED lines=17> */
.L_x_922:
[----:B------:R-:W-:Y:S01]  /*59e0*/  ULEA UR11, UR49, UR46, 0x3 ;  /* 0x0000002e310b7291 */ /* 0x000fe2000f8e183f */
[----:B01----:R-:W-:-:S05]  /*59f0*/  IMAD.U32 R7, RZ, RZ, UR52 ;  /* 0x00000034ff077e24 */ /* 0x003fca000f8e00ff */
[----:B------:R-:W-:-:S04]  /*5a00*/  SHF.L.U32 R7, R7, 0x1f, RZ ;  /* 0x0000001f07077819 */ /* 0x000fc800000006ff */
[----:B------:R0:W1:Y:S01]  /*5a10*/  SYNCS.PHASECHK.TRANS64.TRYWAIT P2, [UR11+0x19c50], R7 ;  /* 0x019c5007ff0075a7 */ /* 0x000062000804014b */
[----:B------:R-:W-:Y:S05]  /*5a20*/  @!P0 BRA `(.L_x_923) ;  /* 0x0000000000048947 */ /* 0x000fea0003800000 */
[----:B------:R-:W-:Y:S01]  /*5a30*/  BPT.TRAP 0x1 ;  /* 0x000000040000795c */ /* 0x000fe20000300000 */
.L_x_923:
[----:B-1----:R-:W-:Y:S05]  /*5a40*/  @P2 BRA `(.L_x_924) ;  /* 0x0000000000082947 */ /* 0x002fea0003800000 */
[----:B------:R-:W1:Y:S02]  /*5a50*/  SYNCS.PHASECHK.TRANS64.TRYWAIT P2, [UR11+0x19c50], R7 ;  /* 0x019c5007ff0075a7 */ /* 0x000e64000804014b */
[----:B-1----:R-:W-:Y:S05]  /*5a60*/  @!P2 BRA `(.L_x_925) ;  /* 0x0000011000a8a947 */ /* 0x002fea0003800000 */
.L_x_924:
[----:B------:R-:W-:Y:S01]  /*5a70*/  UIADD3 UR6, UR46, 0x3000, URZ ;  /* 0x000030002e067890 */ /* 0x000fe2000fffe03f */
[----:B------:R-:W-:Y:S01]  /*5a80*/  WARPGROUP.ARRIVE ;  /* 0x00000000000079c5 */ /* 0x000fe20000000000 */
[----:B------:R-:W-:Y:S01]  /*5a90*/  UMOV UR7, 0x40000040 ;  /* 0x4000004000077882 */ /* 0x000fe20000000000 */
[----:B------:R-:W-:Y:S01]  /*5aa0*/  PLOP3.LUT P2, PT, PT, PT, UP0, 0x80, 0x0 ;  /* 0x000000000000781c */ /* 0x000fe20003f4f008 */
[----:B------:R-:W-:Y:S01]  /*5ab0*/  USHF.R.U32.HI UR6, URZ, 0x4, UR6 ;  /* 0x000000043f067899 */ /* 0x000fe20008011606 */
[----:B------:R-:W-:Y:S01]  /*5ac0*/  PLOP3.LUT P3, PT, PT, PT, UP0, 0x80, 0x0 ;  /* 0x000000000000781c */ /* 0x000fe20003f6f008 */
[C---:B-1----:R-:W-:Y:S01]  /*5ad0*/  FMUL.FTZ R8, R0.reuse, R25 ;  /* 0x0000001900087220 */ /* 0x042fe20000410000 */
[C---:B------:R-:W-:Y:S01]  /*5ae0*/  FMUL.FTZ R25, R0.reuse, R36 ;  /* 0x0000002400197220 */ /* 0x040fe20000410000 */
[----:B------:R-:W-:Y:S01]  /*5af0*/  ULOP3.LUT UR6, UR6, 0x3fff, URZ, 0xc0, !UPT ;  /* 0x00003fff06067892 */ /* 0x000fe2000f8ec03f */
[C---:B------:R-:W-:Y:S01]  /*5b00*/  FMUL.FTZ R13, R0.reuse, R30 ;  /* 0x0000001e000d7220 */ /* 0x040fe20000410000 */
[C---:B------:R-:W-:Y:S01]  /*5b10*/  FMUL.FTZ R30, R0.reuse, R41 ;  /* 0x00000029001e7220 */ /* 0x040fe20000410000 */
[C---:B------:R-:W-:Y:S01]  /*5b20*/  FMUL.FTZ R21, R0.reuse, R34 ;  /* 0x0000002200157220 */ /* 0x040fe20000410000 */
[----:B------:R-:W-:Y:S01]  /*5b30*/  ULOP3.LUT UR6, UR6, 0x10000, URZ, 0xfc, !UPT ;  /* 0x0001000006067892 */ /* 0x000fe2000f8efc3f */
[C---:B------:R-:W-:Y:S01]  /*5b40*/  FMUL.FTZ R41, R0.reuse, R50 ;  /* 0x0000003200297220 */ /* 0x040fe20000410000 */
[C---:B------:R-:W-:Y:S01]  /*5b50*/  FMUL.FTZ R34, R0.reuse, R45 ;  /* 0x0000002d00227220 */ /* 0x040fe20000410000 */
[C---:B------:R-:W-:Y:S01]  /*5b60*/  FMUL.FTZ R50, R0.reuse, R59 ;  /* 0x0000003b00327220 */ /* 0x040fe20000410000 */
        /* <DEDUP_REMOVED lines=8> */
[C---:B0-----:R-:W-:Y:S01]  /*5bf0*/  FMUL.FTZ R7, R0.reuse, R24 ;  /* 0x0000001800077220 */ /* 0x041fe20000410000 */
[----:B------:R-:W-:Y:S01]  /*5c00*/  QGMMA.64x96x32.F32.E4M3.E4M3 R88, R148, gdesc[UR4], R88, gsb0 ;  /* 0x0160000494587df3 */ /* 0x000fe20008000858 */
[----:B------:R-:W-:Y:S01]  /*5c10*/  UIADD3 UR6, UR10, 0x2, URZ ;  /* 0x000000020a067890 */ /* 0x000fe2000fffe03f */
[C---:B------:R-:W-:Y:S01]  /*5c20*/  FMUL.FTZ R10, R0.reuse, R27 ;  /* 0x0000001b000a7220 */ /* 0x040fe20000410000 */
[----:B------:R-:W-:Y:S01]  /*5c30*/  UMOV UR7, 0x40000040 ;  /* 0x4000004000077882 */ /* 0x000fe20000000000 */
[C---:B------:R-:W-:Y:S01]  /*5c40*/  FMUL.FTZ R11, R0.reuse, R28 ;  /* 0x0000001c000b7220 */ /* 0x040fe20000410000 */
[C---:B------:R-:W-:Y:S01]  /*5c50*/  FMUL.FTZ R12, R0.reuse, R29 ;  /* 0x0000001d000c7220 */ /* 0x040fe20000410000 */
[C---:B------:R-:W-:Y:S01]  /*5c60*/  FMUL.FTZ R15, R0.reuse, R32 ;  /* 0x00000020000f7220 */ /* 0x040fe20000410000 */
[----:B------:R-:W-:Y:S01]  /*5c70*/  FMUL.FTZ R20, R0, R33 ;  /* 0x0000002100147220 */ /* 0x000fe20000410000 */
[----:B------:R-:W-:-:S02]  /*5c80*/  IMAD.SHL.U32 R74, R2, 0x80, RZ ;  /* 0x00000080024a7824 */ /* 0x000fc400078e00ff */
        /* <DEDUP_REMOVED lines=37> */
[----:B------:R-:W-:Y:S01]  /*5ee0*/  IADD3 R37, -R74, 0x1, RZ ;  /* 0x000000014a257810 */ /* 0x000fe20007ffe1ff */
        /* <DEDUP_REMOVED lines=8> */
[----:B------:R-:W0:Y:S08]  /*5f70*/  MUFU.TANH R7, R7 ;  /* 0x0000000700077308 */ /* 0x000e300000002400 */
[----:B------:R-:W1:Y:S08]  /*5f80*/  MUFU.TANH R8, R8 ;  /* 0x0000000800087308 */ /* 0x000e700000002400 */
        /* <DEDUP_REMOVED lines=69> */
[----:B------:R-:W-:Y:S01]  /*63e0*/  @P3 SHF.R.U32.HI R136, RZ, UR6, R36 ;  /* 0x00000006ff883c19 */ /* 0x000fe20008011624 */
[----:B------:R-:W-:Y:S01]  /*63f0*/  IMAD.U32 R36, RZ, RZ, UR24 ;  /* 0x00000018ff247e24 */ /* 0x000fe2000f8e00ff */
[----:B------:R-:W0:Y:S03]  /*6400*/  MUFU.TANH R67, R67 ;  /* 0x0000004300437308 */ /* 0x000e260000002400 */
[----:B------:R-:W-:Y:S01]  /*6410*/  @!P1 VIADD R36, R36, 0x19c40 ;  /* 0x00019c4024249836 */ /* 0x000fe20000000000 */
[----:B------:R-:W5:Y:S04]  /*6420*/  SHFL.IDX PT, R85, R136, RZ, 0x1c1f ;  /* 0x001c1fff88557589 */ /* 0x000f6800000e0000 */
[----:B------:R-:W-:Y:S01]  /*6430*/  @!P1 PRMT R36, RZ, 0x654, R36 ;  /* 0x00000654ff249816 */ /* 0x000fe20000000024 */
[----:B------:R-:W0:Y:S03]  /*6440*/  MUFU.TANH R68, R68 ;  /* 0x0000004400447308 */ /* 0x000e260000002400 */
[----:B------:R1:W-:Y:S05]  /*6450*/  @!P1 SYNCS.ARRIVE.TRANS64.RED.A1T0 RZ, [R36+URZ], RZ ;  /* 0x000000ff24ff99a7 */ /* 0x0003ea000810043f */
[----:B------:R-:W0:Y:S01]  /*6460*/  MUFU.TANH R69, R69 ;  /* 0x0000004500457308 */ /* 0x000e220000002400 */
[----:B-1----:R-:W-:-:S07]  /*6470*/  IMAD.U32 R36, RZ, RZ, UR39 ;  /* 0x00000027ff247e24 */ /* 0x002fce000f8e00ff */
[----:B------:R-:W1:Y:S01]  /*6480*/  MUFU.TANH R70, R70 ;  /* 0x0000004600467308 */ /* 0x000e620000002400 */
[----:B------:R-:W-:-:S05]  /*6490*/  IADD3 R37, -R36, UR43, R37 ;  /* 0x0000002b24257c10 */ /* 0x000fca000fffe125 */
[C---:B------:R-:W-:Y:S02]  /*64a0*/  VIADD R83, R37.reuse, UR23 ;  /* 0x0000001725537c36 */ /* 0x040fe40008000000 */
[----:B------:R-:W0:Y:S01]  /*64b0*/  MUFU.TANH R73, R73 ;  /* 0x0000004900497308 */ /* 0x000e220000002400 */
[----:B------:R-:W-:Y:S02]  /*64c0*/  VIADD R82, R37, UR17 ;  /* 0x0000001125527c36 */ /* 0x000fe40008000000 */
[--C-:B-----5:R-:W-:Y:S02]  /*64d0*/  IMAD.IADD R81, R83, 0x1, R85.reuse ;  /* 0x0000000153517824 */ /* 0x120fe400078e0255 */
[----:B------:R-:W-:-:S03]  /*64e0*/  IMAD.IADD R80, R82, 0x1, R85 ;  /* 0x0000000152507824 */ /* 0x000fc600078e0255 */
        /* <DEDUP_REMOVED lines=21> */
.L_x_928:
[----:B------:R-:W-:-:S05]  /*6640*/  IMAD.U32 R84, RZ, RZ, UR22 ;  /* 0x00000016ff547e24 */ /* 0x000fca000f8e00ff */
[----:B------:R-:W-:-:S13]  /*6650*/  ISETP.NE.AND P2, PT, R84, 0x1, PT ;  /* 0x000000015400780c */ /* 0x000fda0003f45270 */
[----:B------:R-:W1:Y:S02]  /*6660*/  @P2 LDC.64 R36, c[0x0][0x9e8] ;  /* 0x00027a00ff242b82 */ /* 0x000e640000000a00 */
[----:B-1----:R-:W-:-:S05]  /*6670*/  @P2 IMAD.HI.U32 R36, R85, R36, RZ ;  /* 0x0000002455242227 */ /* 0x002fca00078e00ff */
[----:B------:R-:W-:-:S07]  /*6680*/  @P2 SHF.R.U32.HI R85, RZ, R37, R36 ;  /* 0x00000025ff552219 */ /* 0x000fce0000011624 */
.L_x_929:
[----:B------:R-:W-:Y:S05]  /*6690*/  BSYNC B0 ;  /* 0x0000000000007941 */ /* 0x000fea0003800000 */
.L_x_927:
[----:B------:R-:W-:-:S04]  /*66a0*/  IMAD R85, R85, R84, -R74 ;  /* 0x0000005455557224 */ /* 0x000fc800078e0a4a */
[----:B------:R-:W-:-:S05]  /*66b0*/  IMAD R85, R16, -0x2, R85 ;  /* 0xfffffffe10557824 */ /* 0x000fca00078e0255 */
[----:B------:R-:W-:Y:S02]  /*66c0*/  VIADDMNMX R81, R85, R84, R81, PT ;  /* 0x0000005455517246 */ /* 0x000fe40003800151 */
[----:B------:R-:W-:-:S07]  /*66d0*/  VIMNMX R80, R80, R85, !PT ;  /* 0x0000005550507248 */ /* 0x000fce0007fe0100 */
.L_x_926:
        /* <DEDUP_REMOVED lines=115> */
.L_x_932:
[----:B------:R-:W-:-:S05]  /*6e10*/  IMAD.U32 R80, RZ, RZ, UR22 ;  /* 0x00000016ff507e24 */ /* 0x000fca000f8e00ff */
[----:B------:R-:W-:-:S13]  /*6e20*/  ISETP.NE.AND P3, PT, R80, 0x1, PT ;  /* 0x000000015000780c */ /* 0x000fda0003f65270 */
[----:B------:R-:W0:Y:S02]  /*6e30*/  @P3 LDC.64 R36, c[0x0][0x9e8] ;  /* 0x00027a00ff243b82 */ /* 0x000e240000000a00 */
[----:B0-----:R-:W-:-:S05]  /*6e40*/  @P3 IMAD.HI.U32 R36, R7, R36, RZ ;  /* 0x0000002407243227 */ /* 0x001fca00078e00ff */
[----:B------:R-:W-:-:S07]  /*6e50*/  @P3 SHF.R.U32.HI R7, RZ, R37, R36 ;  /* 0x00000025ff073219 */ /* 0x000fce0000011624 */
.L_x_933:
[----:B------:R-:W-:Y:S05]  /*6e60*/  BSYNC B0 ;  /* 0x0000000000007941 */ /* 0x000fea0003800000 */
.L_x_931:
[----:B------:R-:W-:-:S04]  /*6e70*/  IMAD R7, R7, R80, -R74 ;  /* 0x0000005007077224 */ /* 0x000fc800078e0a4a */
[----:B------:R-:W-:-:S05]  /*6e80*/  IMAD R7, R16, -0x2, R7 ;  /* 0xfffffffe10077824 */ /* 0x000fca00078e0207 */
[----:B------:R-:W-:Y:S02]  /*6e90*/  VIADDMNMX R83, R7, R80, R83, PT ;  /* 0x0000005007537246 */ /* 0x000fe40003800153 */
[----:B------:R-:W-:-:S07]  /*6ea0*/  VIMNMX R82, R82, R7, !PT ;  /* 0x0000000752527248 */ /* 0x000fce0007fe0100 */
.L_x_930:
        /* <DEDUP_REMOVED lines=25> */
[----:B------:R-:W-:-:S02]  /*7040*/  ISETP.GT.AND P5, PT, R82, RZ, P2 ;  /* 0x000000ff5200720c */ /* 0x000fc400017a4270 */
        /* <DEDUP_REMOVED lines=47> */
[----:B------:R-:W-:-:S04]  /*7340*/  ISETP.GT.AND P4, PT, R82, 0x30, P2 ;  /* 0x000000305200780c */ /* 0x000fc80001784270 */
[----:B------:R-:W-:Y:S02]  /*7350*/  FSEL R10, R74, RZ, P6 ;  /* 0x000000ff4a0a7208 */ /* 0x000fe40003000000 */
[----:B------:R-:W-:-:S03]  /*7360*/  ISETP.LT.OR P4, PT, R83, 0x31, P4 ;  /* 0x000000315300780c */ /* 0x000fc60002781670 */
[--C-:B------:R-:W-:Y:S01]  /*7370*/  FFMA.FTZ R80, R15, UR10, -R10.reuse ;  /* 0x0000000a0f507c23 */ /* 0x100fe2000801080a */
[----:B------:R-:W-:Y:S01]  /*7380*/  FSEL R15, R9, -INF , !P5 ;  /* 0xff800000090f7808 */ /* 0x000fe20006800000 */
[--C-:B------:R-:W-:Y:S01]  /*7390*/  FFMA.FTZ R37, R84, UR10, -R10.reuse ;  /* 0x0000000a54257c23 */ /* 0x100fe2000801080a */
[----:B------:R-:W-:Y:S01]  /*73a0*/  ISETP.LT.OR P5, PT, R83, 0x2a, P3 ;  /* 0x0000002a5300780c */ /* 0x000fe20001fa1670 */
[----:B------:R0:W-:Y:S01]  /*73b0*/  MUFU.EX2 R9, R80 ;  /* 0x0000005000097308 */ /* 0x0001e20000000800 */
[----:B------:R-:W-:Y:S01]  /*73c0*/  FMNMX.FTZ R81, R15, R6, !PT ;  /* 0x000000060f517209 */ /* 0x000fe20007810000 */
[--C-:B------:R-:W-:Y:S01]  /*73d0*/  FFMA.FTZ R8, R8, UR10, -R10.reuse ;  /* 0x0000000a08087c23 */ /* 0x100fe2000801080a */
[----:B------:R-:W-:Y:S01]  /*73e0*/  ISETP.GT.AND P3, PT, R82, 0x31, P2 ;  /* 0x000000315200780c */ /* 0x000fe20001764270 */
        /* <DEDUP_REMOVED lines=52> */
[----:B------:R-:W-:Y:S01]  /*7730*/  FFMA.FTZ R79, R79, UR10, -R10 ;  /* 0x0000000a4f4f7c23 */ /* 0x000fe2000801080a */
[----:B------:R-:W-:Y:S01]  /*7740*/  FMNMX.FTZ R81, R45, R74, !PT ;  /* 0x0000004a2d517209 */ /* 0x000fe20007810000 */
[----:B------:R-:W-:Y:S01]  /*7750*/  MUFU.EX2 R37, R37 ;  /* 0x0000002500257308 */ /* 0x000fe20000000800 */
[----:B------:R-:W-:-:S02]  /*7760*/  ISETP.GT.AND P4, PT, R82, 0x48, P2 ;  /* 0x000000485200780c */ /* 0x000fc40001784270 */
[----:B------:R-:W-:Y:S02]  /*7770*/  ISETP.LT.OR P5, PT, R83, 0x42, P5 ;  /* 0x000000425300780c */ /* 0x000fe40002fa1670 */
[----:B------:R-:W-:Y:S02]  /*7780*/  FSEL R49, R49, -INF , !P3 ;  /* 0xff80000031317808 */ /* 0x000fe40005800000 */
[----:B------:R-:W-:Y:S01]  /*7790*/  FMNMX.FTZ R74, R46, R81, !PT ;  /* 0x000000512e4a7209 */ /* 0x000fe20007810000 */
[----:B------:R-:W-:Y:S01]  /*77a0*/  MUFU.EX2 R8, R8 ;  /* 0x0000000800087308 */ /* 0x000fe20000000800 */
[----:B------:R-:W-:Y:S02]  /*77b0*/  ISETP.GT.AND P3, PT, R82, 0x49, P2 ;  /* 0x000000495200780c */ /* 0x000fe40001764270 */
[----:B------:R-:W-:Y:S02]  /*77c0*/  FSEL R50, R50, -INF , !P5 ;  /* 0xff80000032327808 */ /* 0x000fe40006800000 */
[----:B------:R-:W-:-:S02]  /*77d0*/  ISETP.LT.OR P4, PT, R83, 0x49, P4 ;  /* 0x000000495300780c */ /* 0x000fc40002781670 */
[----:B------:R-:W-:Y:S01]  /*77e0*/  FMNMX.FTZ R81, R49, R74, !PT ;  /* 0x0000004a31517209 */ /* 0x000fe20007810000 */
[----:B------:R-:W-:Y:S01]  /*77f0*/  MUFU.EX2 R11, R11 ;  /* 0x0000000b000b7308 */ /* 0x000fe20000000800 */
[----:B------:R-:W-:Y:S02]  /*7800*/  ISETP.GT.AND P5, PT, R82, 0x50, P2 ;  /* 0x000000505200780c */ /* 0x000fe400017a4270 */
[----:B------:R-:W-:Y:S02]  /*7810*/  ISETP.LT.OR P3, PT, R83, 0x4a, P3 ;  /* 0x0000004a5300780c */ /* 0x000fe40001f61670 */
[----:B------:R-:W-:Y:S02]  /*7820*/  FSEL R53, R53, -INF , !P4 ;  /* 0xff80000035357808 */ /* 0x000fe40006000000 */
[----:B------:R-:W-:Y:S01]  /*7830*/  FMNMX.FTZ R74, R50, R81, !PT ;  /* 0x00000051324a7209 */ /* 0x000fe20007810000 */
[----:B------:R-:W-:Y:S01]  /*7840*/  MUFU.EX2 R12, R12 ;  /* 0x0000000c000c7308 */ /* 0x000fe20000000800 */
[----:B------:R-:W-:-:S02]  /*7850*/  ISETP.GT.AND P4, PT, R82, 0x51, P2 ;  /* 0x000000515200780c */ /* 0x000fc40001784270 */
[----:B------:R-:W-:Y:S02]  /*7860*/  FSEL R54, R54, -INF , !P3 ;  /* 0xff80000036367808 */ /* 0x000fe40005800000 */
[----:B------:R-:W-:Y:S02]  /*7870*/  ISETP.LT.OR P5, PT, R83, 0x51, P5 ;  /* 0x000000515300780c */ /* 0x000fe40002fa1670 */
[----:B------:R-:W-:Y:S01]  /*7880*/  FMNMX.FTZ R81, R53, R74, !PT ;  /* 0x0000004a35517209 */ /* 0x000fe20007810000 */
[----:B------:R-:W-:Y:S01]  /*7890*/  MUFU.EX2 R20, R20 ;  /* 0x0000001400147308 */ /* 0x000fe20000000800 */
[----:B------:R-:W-:Y:S02]  /*78a0*/  ISETP.GT.AND P3, PT, R82, 0x58, P2 ;  /* 0x000000585200780c */ /* 0x000fe40001764270 */
[----:B------:R-:W-:Y:S02]  /*78b0*/  ISETP.LT.OR P4, PT, R83, 0x52, P4 ;  /* 0x000000525300780c */ /* 0x000fe40002781670 */
[----:B------:R-:W-:-:S02]  /*78c0*/  FSEL R55, R55, -INF , !P5 ;  /* 0xff80000037377808 */ /* 0x000fc40006800000 */
[----:B------:R-:W-:Y:S01]  /*78d0*/  FMNMX.FTZ R74, R54, R81, !PT ;  /* 0x00000051364a7209 */ /* 0x000fe20007810000 */
[----:B------:R-:W-:Y:S01]  /*78e0*/  MUFU.EX2 R25, R25 ;  /* 0x0000001900197308 */ /* 0x000fe20000000800 */
[----:B------:R-:W-:Y:S02]  /*78f0*/  ISETP.GT.AND P5, PT, R82, 0x59, P2 ;  /* 0x000000595200780c */ /* 0x000fe400017a4270 */
[----:B------:R-:W-:Y:S02]  /*7900*/  FSEL R56, R56, -INF , !P4 ;  /* 0xff80000038387808 */ /* 0x000fe40006000000 */
[----:B------:R-:W-:Y:S02]  /*7910*/  ISETP.LT.OR P3, PT, R83, 0x59, P3 ;  /* 0x000000595300780c */ /* 0x000fe40001f61670 */
        /* <DEDUP_REMOVED lines=38> */
[----:B------:R-:W-:Y:S02]  /*7b80*/  ISETP.LT.OR P4, PT, R83, 0x79, P4 ;  /* 0x000000795300780c */ /* 0x000fe40002781670 */
[----:B------:R-:W-:-:S02]  /*7b90*/  FSEL R72, R72, -INF , !P5 ;  /* 0xff80000048487808 */ /* 0x000fc40006800000 */
[----:B------:R-:W-:Y:S01]  /*7ba0*/  FMNMX.FTZ R81, R71, R74, !PT ;  /* 0x0000004a47517209 */ /* 0x000fe20007810000 */
[----:B------:R-:W-:Y:S01]  /*7bb0*/  MUFU.EX2 R44, R44 ;  /* 0x0000002c002c7308 */ /* 0x000fe20000000800 */
[----:B------:R-:W-:Y:S02]  /*7bc0*/  ISETP.LT.OR P2, PT, R83, 0x7a, P2 ;  /* 0x0000007a5300780c */ /* 0x000fe40001741670 */
[----:B------:R-:W-:Y:S02]  /*7bd0*/  FSEL R76, R76, -INF , !P4 ;  /* 0xff8000004c4c7808 */ /* 0x000fe40006000000 */
[----:B------:R-:W-:Y:S02]  /*7be0*/  FMNMX.FTZ R81, R72, R81, !PT ;  /* 0x0000005148517209 */ /* 0x000fe40007810000 */
[----:B------:R-:W-:Y:S01]  /*7bf0*/  FSEL R77, R77, -INF , !P2 ;  /* 0xff8000004d4d7808 */ /* 0x000fe20005000000 */
[----:B------:R-:W-:Y:S01]  /*7c00*/  MUFU.EX2 R47, R47 ;  /* 0x0000002f002f7308 */ /* 0x000fe20000000800 */
[----:B------:R-:W-:-:S04]  /*7c10*/  FMNMX.FTZ R74, R76, R81, !PT ;  /* 0x000000514c4a7209 */ /* 0x000fc80007810000 */
[----:B------:R-:W-:-:S03]  /*7c20*/  FMNMX.FTZ R74, R77, R74, !PT ;  /* 0x0000004a4d4a7209 */ /* 0x000fc60007810000 */
[----:B------:R-:W-:Y:S02]  /*7c30*/  MUFU.EX2 R48, R48 ;  /* 0x0000003000307308 */ /* 0x000fe40000000800 */
[----:B------:R-:W1:Y:S06]  /*7c40*/  SHFL.BFLY PT, R81, R74, 0x2, 0x1f ;  /* 0x0c401f004a517f89 */ /* 0x000e6c00000e0000 */
[----:B------:R-:W-:Y:S08]  /*7c50*/  MUFU.EX2 R51, R51 ;  /* 0x0000003300337308 */ /* 0x000ff00000000800 */
[----:B------:R-:W-:Y:S08]  /*7c60*/  MUFU.EX2 R52, R52 ;  /* 0x0000003400347308 */ /* 0x000ff00000000800 */
[----:B------:R-:W-:Y:S01]  /*7c70*/  MUFU.EX2 R57, R57 ;  /* 0x0000003900397308 */ /* 0x000fe20000000800 */
[----:B-1----:R-:W-:Y:S01]  /*7c80*/  FMNMX.FTZ R81, R74, R81, !PT ;  /* 0x000000514a517209 */ /* 0x002fe20007810000 */
[--C-:B------:R-:W-:Y:S01]  /*7c90*/  FFMA.FTZ R74, R75, UR10, -R10.reuse ;  /* 0x0000000a4b4a7c23 */ /* 0x100fe2000801080a */
[----:B------:R-:W-:-:S01]  /*7ca0*/  FFMA.FTZ R75, R78, UR10, -R10 ;  /* 0x0000000a4e4b7c23 */ /* 0x000fc2000801080a */
[----:B------:R-:W-:-:S02]  /*7cb0*/  FSEL R78, R7, RZ, P6 ;  /* 0x000000ff074e7208 */ /* 0x000fc40003000000 */
[----:B0-----:R-:W0:Y:S02]  /*7cc0*/  SHFL.BFLY PT, R80, R81, 0x1, 0x1f ;  /* 0x0c201f0051507f89 */ /* 0x001e2400000e0000 */
[----:B------:R-:W-:Y:S01]  /*7cd0*/  MUFU.EX2 R58, R58 ;  /* 0x0000003a003a7308 */ /* 0x000fe20000000800 */
[----:B------:R-:W-:-:S04]  /*7ce0*/  FADD.FTZ R78, -R78, R5 ;  /* 0x000000054e4e7221 */ /* 0x000fc80000010100 */
[----:B------:R-:W-:-:S03]  /*7cf0*/  FMUL.FTZ R78, R78, UR10 ;  /* 0x0000000a4e4e7c20 */ /* 0x000fc60008410000 */
[----:B------:R-:W-:Y:S08]  /*7d00*/  MUFU.EX2 R61, R61 ;  /* 0x0000003d003d7308 */ /* 0x000ff00000000800 */
[----:B------:R-:W1:Y:S01]  /*7d10*/  MUFU.EX2 R78, R78 ;  /* 0x0000004e004e7308 */ /* 0x000e620000000800 */
[----:B0-----:R-:W-:Y:S01]  /*7d20*/  FMNMX.FTZ R10, R81, R80, !PT ;  /* 0x00000050510a7209 */ /* 0x001fe20007810000 */
[----:B------:R-:W-:-:S06]  /*7d30*/  IMAD.U32 R81, RZ, RZ, UR10 ;  /* 0x0000000aff517e24 */ /* 0x000fcc000f8e00ff */
[----:B------:R0:W-:Y:S01]  /*7d40*/  MUFU.EX2 R80, R79 ;  /* 0x0000004f00507308 */ /* 0x0001e20000000800 */
[C---:B------:R-:W-:Y:S01]  /*7d50*/  FSETP.NEU.FTZ.AND P2, PT, R10.reuse, -INF , PT ;  /* 0xff8000000a00780b */ /* 0x040fe20003f5d000 */
[----:B------:R-:W-:-:S05]  /*7d60*/  FFMA.FTZ R5, R10, R81, -8 ;  /* 0xc10000000a057423 */ /* 0x000fca0000010051 */
[----:B------:R-:W-:Y:S01]  /*7d70*/  FSEL R5, R5, RZ, P2 ;  /* 0x000000ff05057208 */ /* 0x000fe20001000000 */
[----:B------:R-:W-:Y:S01]  /*7d80*/  MUFU.EX2 R62, R62 ;  /* 0x0000003e003e7308 */ /* 0x000fe20000000800 */
[----:B0-----:R-:W-:-:S03]  /*7d90*/  FSEL R79, R10, RZ, P2 ;  /* 0x000000ff0a4f7208 */ /* 0x001fc60001000000 */
[--C-:B------:R-:W-:Y:S01]  /*7da0*/  FFMA.FTZ R81, R45, UR10, -R5.reuse ;  /* 0x0000000a2d517c23 */ /* 0x100fe20008010805 */
[----:B------:R-:W-:-:S01]  /*7db0*/  FFMA.FTZ R82, R15, UR10, -R5 ;  /* 0x0000000a0f527c23 */ /* 0x000fc20008010805 */
[----:B------:R-:W-:Y:S01]  /*7dc0*/  FADD.FTZ R79, -R79, R6 ;  /* 0x000000064f4f7221 */ /* 0x000fe20000010100 */
[----:B------:R-:W-:-:S01]  /*7dd0*/  FFMA.FTZ R15, R36, UR10, -R5 ;  /* 0x0000000a240f7c23 */ /* 0x000fc20008010805 */
[--C-:B------:R-:W-:Y:S01]  /*7de0*/  FFMA.FTZ R13, R13, UR10, -R5.reuse ;  /* 0x0000000a0d0d7c23 */ /* 0x100fe20008010805 */
[----:B------:R-:W-:-:S01]  /*7df0*/  FFMA.FTZ R14, R14, UR10, -R5 ;  /* 0x0000000a0e0e7c23 */ /* 0x000fc20008010805 */
[----:B------:R-:W-:Y:S01]  /*7e00*/  FMUL.FTZ R45, R79, UR10 ;  /* 0x0000000a4f2d7c20 */ /* 0x000fe20008410000 */
[----:B------:R-:W-:Y:S01]  /*7e10*/  MUFU.EX2 R82, R82 ;  /* 0x0000005200527308 */ /* 0x000fe20000000800 */
[----:B------:R-:W-:-:S01]  /*7e20*/  FFMA.FTZ R21, R21, UR10, -R5 ;  /* 0x0000000a15157c23 */ /* 0x000fc20008010805 */
[--C-:B------:R-:W-:Y:S01]  /*7e30*/  FFMA.FTZ R24, R24, UR10, -R5.reuse ;  /* 0x0000000a18187c23 */ /* 0x100fe20008010805 */
[----:B------:R-:W-:-:S01]  /*7e40*/  FFMA.FTZ R79, R46, UR10, -R5 ;  /* 0x0000000a2e4f7c23 */ /* 0x000fc20008010805 */
[--C-:B------:R-:W-:Y:S01]  /*7e50*/  FFMA.FTZ R36, R38, UR10, -R5.reuse ;  /* 0x0000000a26247c23 */ /* 0x100fe20008010805 */
[----:B------:R-:W-:-:S01]  /*7e60*/  FFMA.FTZ R46, R53, UR10, -R5 ;  /* 0x0000000a352e7c23 */ /* 0x000fc20008010805 */
[----:B------:R-:W-:Y:S01]  /*7e70*/  FFMA.FTZ R38, R41, UR10, -R5 ;  /* 0x0000000a29267c23 */ /* 0x000fe20008010805 */
[----:B-1----:R-:W-:-:S01]  /*7e80*/  FFMA.FTZ R53, R78, R4, R37 ;  /* 0x000000044e357223 */ /* 0x002fc20000010025 */
[----:B------:R-:W0:Y:S01]  /*7e90*/  MUFU.EX2 R45, R45 ;  /* 0x0000002d002d7308 */ /* 0x000e220000000800 */
[----:B------:R-:W-:-:S01]  /*7ea0*/  FFMA.FTZ R41, R42, UR10, -R5 ;  /* 0x0000000a2a297c23 */ /* 0x000fc20008010805 */
[--C-:B------:R-:W-:Y:S01]  /*7eb0*/  FFMA.FTZ R27, R27, UR10, -R5.reuse ;  /* 0x0000000a1b1b7c23 */ /* 0x100fe20008010805 */
[----:B------:R-:W-:-:S01]  /*7ec0*/  FFMA.FTZ R42, R49, UR10, -R5 ;  /* 0x0000000a312a7c23 */ /* 0x000fc20008010805 */
[----:B------:R-:W-:Y:S01]  /*7ed0*/  FFMA.FTZ R49, R50, UR10, -R5 ;  /* 0x0000000a32317c23 */ /* 0x000fe20008010805 */
[----:B------:R-:W-:-:S01]  /*7ee0*/  FADD.FTZ R50, R8, R53 ;  /* 0x0000003508327221 */ /* 0x000fc20000010000 */
[--C-:B------:R-:W-:Y:S01]  /*7ef0*/  FFMA.FTZ R28, R28, UR10, -R5.reuse ;  /* 0x0000000a1c1c7c23 */ /* 0x100fe20008010805 */
[----:B------:R-:W-:-:S01]  /*7f00*/  FFMA.FTZ R31, R31, UR10, -R5 ;  /* 0x0000000a1f1f7c23 */ /* 0x000fc20008010805 */
[----:B------:R-:W1:Y:S01]  /*7f10*/  MUFU.EX2 R15, R15 ;  /* 0x0000000f000f7308 */ /* 0x000e620000000800 */
[----:B------:R-:W-:-:S01]  /*7f20*/  FFMA.FTZ R53, R54, UR10, -R5 ;  /* 0x0000000a36357c23 */ /* 0x000fc20008010805 */
[--C-:B------:R-:W-:Y:S01]  /*7f30*/  FFMA.FTZ R32, R32, UR10, -R5.reuse ;  /* 0x0000000a20207c23 */ /* 0x100fe20008010805 */
[----:B------:R-:W-:-:S05]  /*7f40*/  FFMA.FTZ R35, R35, UR10, -R5 ;  /* 0x0000000a23237c23 */ /* 0x000fca0008010805 */
[----:B------:R-:W2:Y:S01]  /*7f50*/  MUFU.EX2 R13, R13 ;  /* 0x0000000d000d7308 */ /* 0x000ea20000000800 */
[----:B0-----:R-:W-:-:S01]  /*7f60*/  FFMA.FTZ R4, R45, R3, R82 ;  /* 0x000000032d047223 */ /* 0x001fc20000010052 */
[----:B------:R-:W-:Y:S01]  /*7f70*/  FADD.FTZ R3, R11, R50 ;  /* 0x000000320b037221 */ /* 0x000fe20000010000 */
[----:B------:R-:W-:-:S05]  /*7f80*/  FFMA.FTZ R50, R55, UR10, -R5 ;  /* 0x0000000a37327c23 */ /* 0x000fca0008010805 */
        /* <DEDUP_REMOVED lines=15> */
[----:B------:R-:W-:-:S01]  /*8080*/  FADD.FTZ R3, R25, R4 ;  /* 0x0000000419037221 */ /* 0x000fc20000010000 */
[----:B------:R-:W-:Y:S01]  /*8090*/  FFMA.FTZ R55, R56, UR10, -R5 ;  /* 0x0000000a38377c23 */ /* 0x000fe20008010805 */
[----:B------:R-:W1:Y:S01]  /*80a0*/  MUFU.EX2 R32, R32 ;  /* 0x0000002000207308 */ /* 0x000e620000000800 */
[----:B----4-:R-:W-:-:S01]  /*80b0*/  FADD.FTZ R81, R27, R54 ;  /* 0x000000361b517221 */ /* 0x010fc20000010000 */
[----:B------:R-:W-:Y:S01]  /*80c0*/  FADD.FTZ R4, R26, R3 ;  /* 0x000000031a047221 */ /* 0x000fe20000010000 */
[----:B------:R-:W-:-:S02]  /*80d0*/  FFMA.FTZ R54, R59, UR10, -R5 ;  /* 0x0000000a3b367c23 */ /* 0x000fc40008010805 */
        /* <DEDUP_REMOVED lines=14> */
[----:B------:R-:W-:-:S01]  /*81c0*/  FFMA.FTZ R56, R63, UR10, -R5 ;  /* 0x0000000a3f387c23 */ /* 0x000fc20008010805 */
[----:B------:R-:W-:-:S04]  /*81d0*/  FFMA.FTZ R63, R64, UR10, -R5 ;  /* 0x0000000a403f7c23 */ /* 0x000fc80008010805 */
[----:B------:R-:W2:Y:S01]  /*81e0*/  MUFU.EX2 R41, R41 ;  /* 0x0000002900297308 */ /* 0x000ea20000000800 */
[----:B0-----:R-:W-:-:S07]  /*81f0*/  FADD.FTZ R81, R36, R81 ;  /* 0x0000005124517221 */ /* 0x001fce0000010000 */
[----:B------:R-:W0:Y:S01]  /*8200*/  MUFU.EX2 R79, R79 ;  /* 0x0000004f004f7308 */ /* 0x000e220000000800 */
[----:B-1----:R-:W-:-:S01]  /*8210*/  FADD.FTZ R4, R38, R81 ;  /* 0x0000005126047221 */ /* 0x002fc20000010000 */
[----:B------:R-:W-:Y:S01]  /*8220*/  FADD.FTZ R81, R43, R60 ;  /* 0x0000003c2b517221 */ /* 0x000fe20000010000 */
[----:B------:R-:W-:-:S03]  /*8230*/  FFMA.FTZ R60, R69, UR10, -R5 ;  /* 0x0000000a453c7c23 */ /* 0x000fc60008010805 */
[----:B------:R-:W-:Y:S02]  /*8240*/  FADD.FTZ R64, R44, R81 ;  /* 0x000000512c407221 */ /* 0x000fe40000010000 */
[----:B------:R-:W1:Y:S01]  /*8250*/  MUFU.EX2 R42, R42 ;  /* 0x0000002a002a7308 */ /* 0x000e620000000800 */
[----:B--2---:R-:W-:-:S01]  /*8260*/  FADD.FTZ R3, R41, R4 ;  /* 0x0000000429037221 */ /* 0x004fc20000010000 */
[----:B------:R-:W-:-:S03]  /*8270*/  FADD.FTZ R69, R47, R64 ;  /* 0x000000402f457221 */ /* 0x000fc60000010000 */
[----:B------:R-:W-:Y:S01]  /*8280*/  FADD.FTZ R4, R6, R3 ;  /* 0x0000000306047221 */ /* 0x000fe20000010000 */
[----:B------:R-:W-:-:S01]  /*8290*/  FADD.FTZ R64, R48, R69 ;  /* 0x0000004530407221 */ /* 0x000fc20000010000 */
[----:B------:R-:W-:Y:S01]  /*82a0*/  FFMA.FTZ R69, R70, UR10, -R5 ;  /* 0x0000000a46457c23 */ /* 0x000fe20008010805 */
[----:B------:R-:W2:Y:S01]  /*82b0*/  MUFU.EX2 R49, R49 ;  /* 0x0000003100317308 */ /* 0x000ea20000000800 */
[----:B0-----:R-:W-:-:S01]  /*82c0*/  FADD.FTZ R3, R79, R4 ;  /* 0x000000044f037221 */ /* 0x001fc20000010000 */
[----:B------:R-:W-:Y:S01]  /*82d0*/  FADD.FTZ R81, R51, R64 ;  /* 0x0000004033517221 */ /* 0x000fe20000010000 */
[----:B------:R-:W-:-:S03]  /*82e0*/  FFMA.FTZ R64, R71, UR10, -R5 ;  /* 0x0000000a47407c23 */ /* 0x000fc60008010805 */
[----:B------:R-:W-:Y:S02]  /*82f0*/  FADD.FTZ R70, R52, R81 ;  /* 0x0000005134467221 */ /* 0x000fe40000010000 */
[----:B------:R-:W0:Y:S01]  /*8300*/  MUFU.EX2 R46, R46 ;  /* 0x0000002e002e7308 */ /* 0x000e220000000800 */
[----:B-1----:R-:W-:-:S01]  /*8310*/  FADD.FTZ R4, R42, R3 ;  /* 0x000000032a047221 */ /* 0x002fc20000010000 */
[----:B------:R-:W-:-:S04]  /*8320*/  FADD.FTZ R71, R57, R70 ;  /* 0x0000004639477221 */ /* 0x000fc80000010000 */
[----:B------:R-:W-:Y:S01]  /*8330*/  FADD.FTZ R70, R58, R71 ;  /* 0x000000473a467221 */ /* 0x000fe20000010000 */
[----:B------:R-:W-:-:S01]  /*8340*/  FFMA.FTZ R71, R72, UR10, -R5 ;  /* 0x0000000a48477c23 */ /* 0x000fc20008010805 */
[----:B------:R-:W1:Y:S01]  /*8350*/  MUFU.EX2 R53, R53 ;  /* 0x0000003500357308 */ /* 0x000e620000000800 */
[----:B--2---:R-:W-:-:S01]  /*8360*/  FADD.FTZ R3, R49, R4 ;  /* 0x0000000431037221 */ /* 0x004fc20000010000 */
[----:B------:R-:W-:Y:S01]  /*8370*/  FADD.FTZ R81, R61, R70 ;  /* 0x000000463d517221 */ /* 0x000fe20000010000 */
[----:B------:R-:W-:-:S01]  /*8380*/  FFMA.FTZ R70, R76, UR10, -R5 ;  /* 0x0000000a4c467c23 */ /* 0x000fc20008010805 */
[----:B------:R-:W-:Y:S02]  /*8390*/  FFMA.FTZ R5, R77, UR10, -R5 ;  /* 0x0000000a4d057c23 */ /* 0x000fe40008010805 */
[----:B------:R-:W-:-:S02]  /*83a0*/  FADD.FTZ R72, R62, R81 ;  /* 0x000000513e487221 */ /* 0x000fc40000010000 */
        /* <DEDUP_REMOVED lines=37> */
[----:B0-----:R-:W-:-:S04]  /*8600*/  FADD.FTZ R77, R75, R72 ;  /* 0x000000484b4d7221 */ /* 0x001fc80000010000 */
[----:B------:R-:W-:Y:S01]  /*8610*/  FADD.FTZ R4, R80, R77 ;  /* 0x0000004d50047221 */ /* 0x000fe20000010000 */
[----:B-1----:R-:W-:-:S04]  /*8620*/  FADD.FTZ R72, R70, R3 ;  /* 0x0000000346487221 */ /* 0x002fc80000010000 */
[----:B--2---:R-:W-:Y:S01]  /*8630*/  FADD.FTZ R3, R5, R72 ;  /* 0x0000004805037221 */ /* 0x004fe20000010000 */
[----:B------:R-:W-:Y:S06]  /*8640*/  @!P0 BRA `(.L_x_934) ;  /* 0x0000000000048947 */ /* 0x000fec0003800000 */
[----:B------:R-:W-:Y:S01]  /*8650*/  BPT.TRAP 0x1 ;  /* 0x000000040000795c */ /* 0x000fe20000300000 */
.L_x_934:
        /* <DEDUP_REMOVED lines=94> */
.L_x_917:
[----:B------:R-:W-:Y:S01]  /*8c40*/  ULDC UR6, c[0x0][0x448] ;  /* 0x0001120000067ab9 */ /* 0x000fe20000000800 */
[----:B------:R-:W-:Y:S01]  /*8c50*/  ULDC UR15, c[0x0][0x9e4] ;  /* 0x00027900000f7ab9 */ /* 0x000fe20000000800 */
[----:B------:R-:W-:Y:S02]  /*8c60*/  UISETP.NE.AND UP0, UPT, UR6, 0x1, UPT ;  /* 0x000000010600788c */ /* 0x000fe4000bf05270 */
[----:B------:R-:W-:Y:S02]  /*8c70*/  UISETP.GE.AND UP1, UPT, UR15, 0x1, UPT ;  /* 0x000000010f00788c */ /* 0x000fe4000bf26270 */
[----:B------:R-:W-:Y:S02]  /*8c80*/  UIADD3 UR11, UR42, 0xbf, URZ ;  /* 0x000000bf2a0b7890 */ /* 0x000fe4000fffe03f */
[----:B------:R-:W-:Y:S02]  /*8c90*/  UIADD3 UR14, UR43, 0x1, -UR39 ;  /* 0x000000012b0e7890 */ /* 0x000fe4000fffe827 */
[----:B------:R-:W-:-:S03]  /*8ca0*/  PLOP3.LUT P5, PT, PT, PT, UP1, 0x80, 0x0 ;  /* 0x000000000000781c */ /* 0x000fc60003faf018 */
[----:B------:R-:W-:Y:S01]  /*8cb0*/  @UP0 ULDC UR6, c[0x0][0x44c] ;  /* 0x0001130000060ab9 */ /* 0x000fe20000000800 */
[----:B------:R-:W-:Y:S01]  /*8cc0*/  @UP0 ULDC UR18, c[0x0][0x450] ;  /* 0x0001140000120ab9 */ /* 0x000fe20000000800 */
[----:B------:R-:W-:-:S04]  /*8cd0*/  UIMAD.WIDE.U32 UR6, UR11, UR6, URZ ;  /* 0x000000060b0672a5 */ /* 0x000fc8000f8e003f */
[----:B------:R-:W-:-:S04]  /*8ce0*/  @UP0 USHF.R.U32.HI UR11, URZ, UR18, UR7 ;  /* 0x000000123f0b0299 */ /* 0x000fc80008011607 */
[----:B------:R-:W-:-:S03]  /*8cf0*/  UIADD3 UR11, UR14, UR11, URZ ;  /* 0x0000000b0e0b7290 */ /* 0x000fc6000fffe03f */
[----:B------:R-:W-:Y:S02]  /*8d00*/  ULDC UR14, c[0x0][0x9dc] ;  /* 0x00027700000e7ab9 */ /* 0x000fe40000000800 */
        /* <DEDUP_REMOVED lines=12> */
.L_x_937:
[----:B------:R-:W-:-:S11]  /*8dd0*/  UISETP.NE.AND UP1, UPT, UR15, 0x1, UPT ;  /* 0x000000010f00788c */ /* 0x000fd6000bf25270 */
[----:B------:R-:W-:Y:S02]  /*8de0*/  @UP1 ULDC.64 UR18, c[0x0][0x9e8] ;  /* 0x00027a0000121ab9 */ /* 0x000fe40000000a00 */
[----:B------:R-:W-:-:S04]  /*8df0*/  UIMAD.WIDE.U32 UR6, UR11, UR18, URZ ;  /* 0x000000120b0672a5 */ /* 0x000fc8000f8e003f */
[----:B------:R-:W-:-:S12]  /*8e00*/  @UP1 USHF.R.U32.HI UR11, URZ, UR19, UR7 ;  /* 0x000000133f0b1299 */ /* 0x000fd80008011607 */
.L_x_938:
[----:B------:R-:W-:-:S04]  /*8e10*/  UIMAD UR11, UR11, UR15, URZ ;  /* 0x0000000f0b0b72a4 */ /* 0x000fc8000f8e023f */
[----:B------:R-:W-:-:S04]  /*8e20*/  UISETP.LT.AND UP1, UPT, UR14, UR11, UPT ;  /* 0x0000000b0e00728c */ /* 0x000fc8000bf21270 */
[----:B------:R-:W-:-:S12]  /*8e30*/  USEL UR14, UR14, UR11, !UP1 ;  /* 0x0000000b0e0e7287 */ /* 0x000fd8000c800000 */
.L_x_936:
[----:B------:R-:W-:-:S04]  /*8e40*/  UIADD3 UR14, UR14, 0x7f, URZ ;  /* 0x0000007f0e0e7890 */ /* 0x000fc8000fffe03f */
[----:B------:R-:W-:-:S04]  /*8e50*/  USHF.R.S32.HI UR6, URZ, 0x1f, UR14 ;  /* 0x0000001f3f067899 */ /* 0x000fc8000801140e */
[----:B------:R-:W-:-:S04]  /*8e60*/  ULEA.HI UR6, UR6, UR14, URZ, 0x7 ;  /* 0x0000000e06067291 */ /* 0x000fc8000f8f383f */
[----:B------:R-:W-:-:S04]  /*8e70*/  USHF.R.S32.HI UR6, URZ, 0x7, UR6 ;  /* 0x000000073f067899 */ /* 0x000fc80008011406 */
[----:B------:R-:W-:-:S04]  /*8e80*/  UISETP.LT.AND UP1, UPT, UR44, UR6, UPT ;  /* 0x000000062c00728c */ /* 0x000fc8000bf21270 */
[----:B------:R-:W-:-:S06]  /*8e90*/  USEL UR18, UR44, UR6, !UP1 ;  /* 0x000000062c127287 */ /* 0x000fcc000c800000 */
[----:B------:R-:W-:-:S13]  /*8ea0*/  ISETP.GE.AND P2, PT, R2, UR18, PT ;  /* 0x0000001202007c0c */ /* 0x000fda000bf46270 */
[----:B------:R-:W-:Y:S05]  /*8eb0*/  @!P2 BRA `(.L_x_939) ;  /* 0x0000002000f0a947 */ /* 0x000fea0003800000 */
[----:B------:R-:W-:Y:S01]  /*8ec0*/  IMAD.MOV.U32 R7, RZ, RZ, R6 ;  /* 0x000000ffff077224 */ /* 0x000fe200078e0006 */
[----:B------:R-:W-:Y:S01]  /*8ed0*/  UMOV UR20, UR52 ;  /* 0x0000003400147c82 */ /* 0x000fe20008000000 */
[----:B------:R-:W-:Y:S01]  /*8ee0*/  IMAD.MOV.U32 R8, RZ, RZ, R5 ;  /* 0x000000ffff087224 */ /* 0x000fe200078e0005 */
[----:B------:R-:W-:Y:S01]  /*8ef0*/  UMOV UR21, UR49 ;  /* 0x0000003100157c82 */ /* 0x000fe20008000000 */
[----:B------:R-:W-:-:S05]  /*8f00*/  ULDC UR19, c[0x0][0x988] ;  /* 0x0002620000137ab9 */ /* 0x000fca0000000800 */
.L_x_949:
[----:B------:R-:W-:-:S04]  /*8f10*/  UISETP.NE.AND UP1, UPT, UR21, 0x1, UPT ;  /* 0x000000011500788c */ /* 0x000fc8000bf25270 */
[----:B------:R-:W-:-:S04]  /*8f20*/  USEL UR52, URZ, 0x1, UP1 ;  /* 0x000000013f347887 */ /* 0x000fc80008800000 */
[----:B------:R-:W-:Y:S01]  /*8f30*/  ULOP3.LUT UR52, UR20, UR52, URZ, 0x3c, !UPT ;  /* 0x0000003414347292 */ /* 0x000fe2000f8e3c3f */
[----:B------:R-:W-:Y:S11]  /*8f40*/  @!P0 BRA `(.L_x_940) ;  /* 0x0000000000048947 */ /* 0x000ff60003800000 */
[----:B------:R-:W-:Y:S01]  /*8f50*/  BPT.TRAP 0x1 ;  /* 0x000000040000795c */ /* 0x000fe20000300000 */
.L_x_940:
        /* <DEDUP_REMOVED lines=9> */
.L_x_941:
[----:B-1----:R-:W-:Y:S05]  /*8ff0*/  @P2 BRA `(.L_x_942) ;  /* 0x0000000000082947 */ /* 0x002fea0003800000 */
[----:B------:R-:W1:Y:S02]  /*9000*/  SYNCS.PHASECHK.TRANS64.TRYWAIT P2, [UR22+0x19c30], R5 ;  /* 0x019c3005ff0075a7 */ /* 0x000e640008040156 */
[----:B-1----:R-:W-:Y:S05]  /*9010*/  @!P2 BRA `(.L_x_943) ;  /* 0x000000dc0054a947 */ /* 0x002fea0003800000 */
.L_x_942:
        /* <DEDUP_REMOVED lines=17> */
.L_x_944:
[----:B------:R-:W-:Y:S01]  /*9130*/  ULEA UR14, UR21, UR46, 0x3 ;  /* 0x0000002e150e7291 */ /* 0x000fe2000f8e183f */
[----:B01----:R-:W-:-:S05]  /*9140*/  IMAD.U32 R5, RZ, RZ, UR20 ;  /* 0x00000014ff057e24 */ /* 0x003fca000f8e00ff */
[----:B------:R-:W-:-:S04]  /*9150*/  SHF.L.U32 R5, R5, 0x1f, RZ ;  /* 0x0000001f05057819 */ /* 0x000fc800000006ff */
[----:B------:R0:W1:Y:S01]  /*9160*/  SYNCS.PHASECHK.TRANS64.TRYWAIT P2, [UR14+0x19c50], R5 ;  /* 0x019c5005ff0075a7 */ /* 0x000062000804014e */
[----:B------:R-:W-:Y:S05]  /*9170*/  @!P0 BRA `(.L_x_945) ;  /* 0x0000000000048947 */ /* 0x000fea0003800000 */
[----:B------:R-:W-:Y:S01]  /*9180*/  BPT.TRAP 0x1 ;  /* 0x000000040000795c */ /* 0x000fe20000300000 */
.L_x_945:
[----:B-1----:R-:W-:Y:S05]  /*9190*/  @P2 BRA `(.L_x_946) ;  /* 0x0000000000082947 */ /* 0x002fea0003800000 */
[----:B------:R-:W1:Y:S02]  /*91a0*/  SYNCS.PHASECHK.TRANS64.TRYWAIT P2, [UR14+0x19c50], R5 ;  /* 0x019c5005ff0075a7 */ /* 0x000e64000804014e */
[----:B-1----:R-:W-:Y:S05]  /*91b0*/  @!P2 BRA `(.L_x_947) ;  /* 0x000000dc0004a947 */ /* 0x002fea0003800000 */
.L_x_946:
[C---:B------:R-:W-:Y:S01]  /*91c0*/  FMUL.FTZ R9, R0.reuse, R24 ;  /* 0x0000001800097220 */ /* 0x040fe20000410000 */
[C---:B------:R-:W-:Y:S01]  /*91d0*/  FMUL.FTZ R12, R0.reuse, R26 ;  /* 0x0000001a000c7220 */ /* 0x040fe20000410000 */
[----:B------:R-:W-:Y:S01]  /*91e0*/  UIADD3 UR6, UR46, 0x3000, URZ ;  /* 0x000030002e067890 */ /* 0x000fe2000fffe03f */
[C---:B------:R-:W-:Y:S01]  /*91f0*/  FMUL.FTZ R10, R0.reuse, R25 ;  /* 0x00000019000a7220 */ /* 0x040fe20000410000 */
[C---:B------:R-:W-:Y:S01]  /*9200*/  FMUL.FTZ R11, R0.reuse, R27 ;  /* 0x0000001b000b7220 */ /* 0x040fe20000410000 */
[C---:B------:R-:W-:Y:S01]  /*9210*/  FMUL.FTZ R13, R0.reuse, R28 ;  /* 0x0000001c000d7220 */ /* 0x040fe20000410000 */
[----:B------:R-:W0:Y:S01]  /*9220*/  MUFU.TANH R9, R9 ;  /* 0x0000000900097308 */ /* 0x000e220000002400 */
[----:B------:R-:W-:Y:S01]  /*9230*/  USHF.R.U32.HI UR6, URZ, 0x4, UR6 ;  /* 0x000000043f067899 */ /* 0x000fe20008011606 */
[C---:B------:R-:W-:Y:S01]  /*9240*/  FMUL.FTZ R15, R0.reuse, R30 ;  /* 0x0000001e000f7220 */ /* 0x040fe20000410000 */
[C---:B------:R-:W-:Y:S01]  /*9250*/  FMUL.FTZ R14, R0.reuse, R29 ;  /* 0x0000001d000e7220 */ /* 0x040fe20000410000 */
[C---:B------:R-:W-:Y:S01]  /*9260*/  FMUL.FTZ R20, R0.reuse, R31 ;  /* 0x0000001f00147220 */ /* 0x040fe20000410000 */
[----:B------:R-:W-:Y:S01]  /*9270*/  ULOP3.LUT UR6, UR6, 0x3fff, URZ, 0xc0, !UPT ;  /* 0x00003fff06067892 */ /* 0x000fe2000f8ec03f */
[C---:B------:R-:W-:Y:S01]  /*9280*/  FMUL.FTZ R21, R0.reuse, R32 ;  /* 0x0000002000157220 */ /* 0x040fe20000410000 */
[C---:B------:R-:W-:Y:S01]  /*9290*/  FMUL.FTZ R25, R0.reuse, R34 ;  /* 0x0000002200197220 */ /* 0x040fe20000410000 */
[----:B------:R-:W2:Y:S01]  /*92a0*/  MUFU.TANH R12, R12 ;  /* 0x0000000c000c7308 */ /* 0x000ea20000002400 */
[----:B------:R-:W-:Y:S01]  /*92b0*/  ULOP3.LUT UR6, UR6, 0x10000, URZ, 0xfc, !UPT ;  /* 0x0001000006067892 */ /* 0x000fe2000f8efc3f */
[C---:B------:R-:W-:Y:S01]  /*92c0*/  FMUL.FTZ R24, R0.reuse, R33 ;  /* 0x0000002100187220 */ /* 0x040fe20000410000 */
[----:B------:R-:W-:Y:S01]  /*92d0*/  WARPGROUP.ARRIVE ;  /* 0x00000000000079c5 */ /* 0x000fe20000000000 */
[C---:B------:R-:W-:Y:S01]  /*92e0*/  FMUL.FTZ R26, R0.reuse, R35 ;  /* 0x00000023001a7220 */ /* 0x040fe20000410000 */
[----:B------:R-:W-:Y:S01]  /*92f0*/  UIMAD UR11, UR21, 0x300, UR6 ;  /* 0x00000300150b78a4 */ /* 0x000fe2000f8e0206 */
[C---:B------:R-:W-:Y:S01]  /*9300*/  FMUL.FTZ R30, R0.reuse, R39 ;  /* 0x00000027001e7220 */ /* 0x040fe20000410000 */
[C---:B------:R-:W-:Y:S01]  /*9310*/  FMUL.FTZ R27, R0.reuse, R36 ;  /* 0x00000024001b7220 */ /* 0x040fe20000410000 */
[----:B------:R-:W3:Y:S01]  /*9320*/  MUFU.TANH R10, R10 ;  /* 0x0000000a000a7308 */ /* 0x000ee20000002400 */
[----:B01----:R-:W-:Y:S01]  /*9330*/  FMNMX.FTZ R5, R9, R8, !PT ;  /* 0x0000000809057209 */ /* 0x003fe20007810000 */
[C---:B------:R-:W-:Y:S01]  /*9340*/  FMUL.FTZ R39, R0.reuse, R48 ;  /* 0x0000003000277220 */ /* 0x040fe20000410000 */
[C---:B------:R-:W-:Y:S01]  /*9350*/  FMUL.FTZ R48, R0.reuse, R57 ;  /* 0x0000003900307220 */ /* 0x040fe20000410000 */
[C---:B------:R-:W-:Y:S01]  /*9360*/  FMUL.FTZ R57, R0.reuse, R66 ;  /* 0x0000004200397220 */ /* 0x040fe20000410000 */
[----:B------:R-:W-:Y:S01]  /*9370*/  UMOV UR6, UR11 ;  /* 0x0000000b00067c82 */ /* 0x000fe20008000000 */
[----:B------:R-:W-:Y:S01]  /*9380*/  UMOV UR7, 0x40000040 ;  /* 0x4000004000077882 */ /* 0x000fe20000000000 */
[----:B------:R-:W-:Y:S01]  /*9390*/  FMUL.FTZ R29, R0, R38 ;  /* 0x00000026001d7220 */ /* 0x000fe20000410000 */
[----:B------:R-:W0:Y:S01]  /*93a0*/  MUFU.TANH R11, R11 ;  /* 0x0000000b000b7308 */ /* 0x000e220000002400 */
[----:B--2---:R-:W-:Y:S01]  /*93b0*/  FMNMX.FTZ R6, R12, R7, !PT ;  /* 0x000000070c067209 */ /* 0x004fe20007810000 */
[C---:B------:R-:W-:Y:S01]  /*93c0*/  FMUL.FTZ R28, R0.reuse, R37 ;  /* 0x00000025001c7220 */ /* 0x040fe20000410000 */
[----:B------:R-:W-:Y:S01]  /*93d0*/  QGMMA.64x96x32.F32.E4M3.E4M3 R88, R148, gdesc[UR4], R88, gsb0 ;  /* 0x0160000494587df3 */ /* 0x000fe20008000858 */
[C---:B------:R-:W-:Y:S01]  /*93e0*/  FMUL.FTZ R31, R0.reuse, R40 ;  /* 0x00000028001f7220 */ /* 0x040fe20000410000 */
[C---:B------:R-:W-:Y:S01]  /*93f0*/  FMUL.FTZ R40, R0.reuse, R49 ;  /* 0x0000003100287220 */ /* 0x040fe20000410000 */
[C---:B------:R-:W-:Y:S01]  /*9400*/  FMUL.FTZ R49, R0.reuse, R58 ;  /* 0x0000003a00317220 */ /* 0x040fe20000410000 */
[----:B------:R-:W-:Y:S01]  /*9410*/  FMUL.FTZ R58, R0, R67 ;  /* 0x00000043003a7220 */ /* 0x000fe20000410000 */
[----:B------:R-:W1:Y:S01]  /*9420*/  MUFU.TANH R13, R13 ;  /* 0x0000000d000d7308 */ /* 0x000e620000002400 */
        /* <DEDUP_REMOVED lines=37> */
[----:B------:R-:W-:Y:S01]  /*9680*/  FMUL.FTZ R66, R0, R75 ;  /* 0x0000004b00427220 */ /* 0x000fe20000410000 */
[----:B------:R-:W-:Y:S01]  /*9690*/  UIADD3 UR6, UR11, 0x2, URZ ;  /* 0x000000020b067890 */ /* 0x000fe2000fffe03f */
[----:B------:R-:W0:Y:S01]  /*96a0*/  MUFU.TANH R25, R25 ;  /* 0x0000001900197308 */ /* 0x000e220000002400 */
[----:B-1----:R-:W-:Y:S01]  /*96b0*/  FMNMX.FTZ R68, R20, R67, !PT ;  /* 0x0000004314447209 */ /* 0x002fe20007810000 */
[----:B------:R-:W-:Y:S01]  /*96c0*/  FMUL.FTZ R67, R0, R76 ;  /* 0x0000004c00437220 */ /* 0x000fe20000410000 */
[----:B------:R-:W-:Y:S01]  /*96d0*/  UMOV UR7, 0x40000040 ;  /* 0x4000004000077882 */ /* 0x000fe20000000000 */
[----:B------:R-:W-:-:S04]  /*96e0*/  UMOV UR10, UR19 ;  /* 0x00000013000a7c82 */ /* 0x000fc80008000000 */
        /* <DEDUP_REMOVED lines=17> */
[----:B------:R-:W-:Y:S01]  /*9800*/  FMUL.FTZ R69, R0, R78 ;  /* 0x0000004e00457220 */ /* 0x000fe20000410000 */
[----:B------:R-:W-:Y:S02]  /*9810*/  WARPGROUP.DEPBAR.LE gsb0, 0x0 ;  /* 0x00008000000079c5 */ /* 0x000fe40000010000 */
[----:B------:R-:W-:-:S03]  /*9820*/  WARPGROUP.ARRIVE ;  /* 0x00000000000079c5 */ /* 0x000fc60000000000 */
[----:B------:R-:W0:Y:S01]  /*9830*/  MUFU.TANH R32, R32 ;  /* 0x0000002000207308 */ /* 0x000e220000002400 */
[----:B-1----:R-:W-:Y:S02]  /*9840*/  FMNMX.FTZ R5, R31, R6, !PT ;  /* 0x000000061f057209 */ /* 0x002fe40007810000 */
[----:B------:R-:W-:Y:S01]  /*9850*/  QGMMA.64x96x32.F32.E4M3.E4M3 R88, R144, gdesc[UR4], R88, gsb0 ;  /* 0x0160000490587df3 */ /* 0x000fe20008000858 */
[----:B------:R-:W-:Y:S01]  /*9860*/  UIADD3 UR6, UR11, 0x4, URZ ;  /* 0x000000040b067890 */ /* 0x000fe2000fffe03f */
[----:B------:R-:W-:-:S03]  /*9870*/  UMOV UR7, 0x40000040 ;  /* 0x4000004000077882 */ /* 0x000fc60000000000 */
        /* <DEDUP_REMOVED lines=31> */
[----:B------:R-:W-:Y:S02]  /*9a70*/  WARPGROUP.DEPBAR.LE gsb0, 0x0 ;  /* 0x00008000000079c5 */ /* 0x000fe40000010000 */
[----:B------:R-:W-:-:S04]  /*9a80*/  WARPGROUP.ARRIVE ;  /* 0x00000000000079c5 */ /* 0x000fc80000000000 */
[----:B------:R-:W0:Y:S01]  /*9a90*/  MUFU.TANH R49, R49 ;  /* 0x0000003100317308 */ /* 0x000e220000002400 */
[----:B-1----:R-:W-:Y:S01]  /*9aa0*/  FMNMX.FTZ R74, R46, R73, !PT ;  /* 0x000000492e4a7209 */ /* 0x002fe20007810000 */
[----:B------:R-:W-:Y:S01]  /*9ab0*/  FMUL.FTZ R73, R0, R82 ;  /* 0x0000005200497220 */ /* 0x000fe20000410000 */
[----:B------:R-:W-:Y:S01]  /*9ac0*/  QGMMA.64x96x32.F32.E4M3.E4M3 R88, R140, gdesc[UR4], R88, gsb0 ;  /* 0x016000048c587df3 */ /* 0x000fe20008000858 */
[----:B------:R-:W-:Y:S01]  /*9ad0*/  UIADD3 UR6, UR11, 0x6, URZ ;  /* 0x000000060b067890 */ /* 0x000fe2000fffe03f */
[----:B------:R-:W-:-:S03]  /*9ae0*/  UMOV UR7, 0x40000040 ;  /* 0x4000004000077882 */ /* 0x000fc60000000000 */
        /* <DEDUP_REMOVED lines=35> */
[----:B------:R-:W-:Y:S06]  /*9d20*/  QGMMA.64x96x32.F32.E4M3.E4M3 R88, R136, gdesc[UR4], R88, gsb0 ;  /* 0x0160000488587df3 */ /* 0x000fec0008000858 */
        /* <DEDUP_REMOVED lines=30> */
[----:B------:R-:W-:-:S06]  /*9f10*/  WARPGROUP.DEPBAR.LE gsb0, 0x0 ;  /* 0x00008000000079c5 */ /* 0x000fcc0000010000 */
[----:B------:R-:W0:Y:S01]  /*9f20*/  MUFU.TANH R78, R78 ;  /* 0x0000004e004e7308 */ /* 0x000e220000002400 */
[----:B-1----:R-:W-:Y:S02]  /*9f30*/  FMNMX.FTZ R79, R77, R80, !PT ;  /* 0x000000504d4f7209 */ /* 0x002fe40007810000 */
[----:B--2---:R-:W-:-:S05]  /*9f40*/  FMNMX.FTZ R80, R76, R5, !PT ;  /* 0x000000054c507209 */ /* 0x004fca0007810000 */
[----:B------:R-:W1:Y:S01]  /*9f50*/  SHFL.BFLY PT, R5, R80, 0x2, 0x1f ;  /* 0x0c401f0050057f89 */ /* 0x000e6200000e0000 */
[----:B0-----:R-:W-:-:S05]  /*9f60*/  FMNMX.FTZ R79, R78, R79, !PT ;  /* 0x0000004f4e4f7209 */ /* 0x001fca0007810000 */
[----:B------:R-:W0:Y:S01]  /*9f70*/  SHFL.BFLY PT, R6, R79, 0x2, 0x1f ;  /* 0x0c401f004f067f89 */ /* 0x000e2200000e0000 */
[----:B-1----:R-:W-:Y:S01]  /*9f80*/  FMNMX.FTZ R81, R80, R5, !PT ;  /* 0x0000000550517209 */ /* 0x002fe20007810000 */
[----:B------:R-:W-:Y:S01]  /*9f90*/  IMAD.U32 R80, RZ, RZ, UR10 ;  /* 0x0000000aff507e24 */ /* 0x000fe2000f8e00ff */
[----:B0-----:R-:W-:-:S03]  /*9fa0*/  FMNMX.FTZ R82, R79, R6, !PT ;  /* 0x000000064f527209 */ /* 0x001fc60007810000 */
[----:B------:R-:W0:Y:S04]  /*9fb0*/  SHFL.BFLY PT, R6, R81, 0x1, 0x1f ;  /* 0x0c201f0051067f89 */ /* 0x000e2800000e0000 */
[----:B------:R-:W1:Y:S01]  /*9fc0*/  SHFL.BFLY PT, R83, R82, 0x1, 0x1f ;  /* 0x0c201f0052537f89 */ /* 0x000e6200000e0000 */
[----:B0-----:R-:W-:Y:S01]  /*9fd0*/  FMNMX.FTZ R5, R81, R6, !PT ;  /* 0x0000000651057209 */ /* 0x001fe20007810000 */
[----:B------:R-:W-:Y:S01]  /*9fe0*/  IMAD.U32 R81, RZ, RZ, UR10 ;  /* 0x0000000aff517e24 */ /* 0x000fe2000f8e00ff */
        /* <DEDUP_REMOVED lines=35> */
[----:B------:R-:W-:Y:S01]  /*a220*/  FFMA.FTZ R75, R76, UR10, -R79 ;  /* 0x0000000a4c4b7c23 */ /* 0x000fe2000801084f */
[----:B------:R-:W-:-:S01]  /*a230*/  FADD.FTZ R8, -R6, R7 ;  /* 0x0000000706087221 */ /* 0x000fc20000010100 */
[----:B------:R-:W-:Y:S01]  /*a240*/  FFMA.FTZ R76, R6, R81, -8 ;  /* 0xc1000000064c7423 */ /* 0x000fe20000010051 */
[----:B------:R-:W-:Y:S02]  /*a250*/  MUFU.EX2 R7, R83 ;  /* 0x0000005300077308 */ /* 0x000fe40000000800 */
[----:B------:R-:W-:Y:S01]  /*a260*/  FMUL.FTZ R8, R8, UR10 ;  /* 0x0000000a08087c20 */ /* 0x000fe20008410000 */
[--C-:B------:R-:W-:Y:S01]  /*a270*/  FFMA.FTZ R79, R12, UR10, -R76.reuse ;  /* 0x0000000a0c4f7c23 */ /* 0x100fe2000801084c */
[----:B------:R-:W-:-:S01]  /*a280*/  FFMA.FTZ R12, R11, UR10, -R76 ;  /* 0x0000000a0b0c7c23 */ /* 0x000fc2000801084c */
[--C-:B------:R-:W-:Y:S01]  /*a290*/  FFMA.FTZ R11, R15, UR10, -R76.reuse ;  /* 0x0000000a0f0b7c23 */ /* 0x100fe2000801084c */
[----:B------:R-:W-:-:S01]  /*a2a0*/  FFMA.FTZ R20, R20, UR10, -R76 ;  /* 0x0000000a14147c23 */ /* 0x000fc2000801084c */
[--C-:B------:R-:W-:Y:S01]  /*a2b0*/  FFMA.FTZ R15, R25, UR10, -R76.reuse ;  /* 0x0000000a190f7c23 */ /* 0x100fe2000801084c */
        /* <DEDUP_REMOVED lines=24> */
[----:B------:R-:W0:Y:S08]  /*a440*/  MUFU.EX2 R9, R9 ;  /* 0x0000000900097308 */ /* 0x000e300000000800 */
[----:B------:R-:W2:Y:S01]  /*a450*/  MUFU.EX2 R12, R12 ;  /* 0x0000000c000c7308 */ /* 0x000ea20000000800 */
[----:B-1----:R-:W-:-:S07]  /*a460*/  FFMA.FTZ R3, R8, R3, R79 ;  /* 0x0000000308037223 */ /* 0x002fce000001004f */
[----:B------:R-:W1:Y:S01]  /*a470*/  MUFU.EX2 R10, R10 ;  /* 0x0000000a000a7308 */ /* 0x000e620000000800 */
[----:B0-----:R-:W-:-:S07]  /*a480*/  FADD.FTZ R53, R9, R4 ;  /* 0x0000000409357221 */ /* 0x001fce0000010000 */
[----:B------:R-:W0:Y:S01]  /*a490*/  MUFU.EX2 R11, R11 ;  /* 0x0000000b000b7308 */ /* 0x000e220000000800 */
[----:B--2---:R-:W-:-:S07]  /*a4a0*/  FADD.FTZ R4, R12, R3 ;  /* 0x000000030c047221 */ /* 0x004fce0000010000 */
[----:B------:R-:W2:Y:S01]  /*a4b0*/  MUFU.EX2 R13, R13 ;  /* 0x0000000d000d7308 */ /* 0x000ea20000000800 */
[----:B-1----:R-:W-:-:S01]  /*a4c0*/  FADD.FTZ R82, R10, R53 ;  /* 0x000000350a527221 */ /* 0x002fc20000010000 */
[----:B------:R-:W-:-:S06]  /*a4d0*/  FFMA.FTZ R53, R57, UR10, -R76 ;  /* 0x0000000a39357c23 */ /* 0x000fcc000801084c */
        /* <DEDUP_REMOVED lines=16> */
[----:B------:R-:W-:-:S06]  /*a5e0*/  FFMA.FTZ R57, R61, UR10, -R76 ;  /* 0x0000000a3d397c23 */ /* 0x000fcc000801084c */
        /* <DEDUP_REMOVED lines=67> */
[--C-:B------:R-:W-:Y:S01]  /*aa20*/  FFMA.FTZ R73, R77, UR10, -R76.reuse ;  /* 0x0000000a4d497c23 */ /* 0x100fe2000801084c */
[----:B------:R-:W-:-:S05]  /*aa30*/  FFMA.FTZ R76, R78, UR10, -R76 ;  /* 0x0000000a4e4c7c23 */ /* 0x000fca000801084c */
[----:B------:R-:W0:Y:S01]  /*aa40*/  MUFU.EX2 R62, R62 ;  /* 0x0000003e003e7308 */ /* 0x000e220000000800 */
[----:B--2---:R-:W-:-:S07]  /*aa50*/  FADD.FTZ R3, R57, R4 ;  /* 0x0000000439037221 */ /* 0x004fce0000010000 */
[----:B------:R-:W2:Y:S01]  /*aa60*/  MUFU.EX2 R60, R60 ;  /* 0x0000003c003c7308 */ /* 0x000ea20000000800 */
[----:B-1----:R-:W-:-:S07]  /*aa70*/  FADD.FTZ R81, R59, R82 ;  /* 0x000000523b517221 */ /* 0x002fce0000010000 */
[----:B------:R-:W1:Y:S01]  /*aa80*/  MUFU.EX2 R61, R61 ;  /* 0x0000003d003d7308 */ /* 0x000e620000000800 */
[----:B0-----:R-:W-:-:S01]  /*aa90*/  FADD.FTZ R4, R62, R3 ;  /* 0x000000033e047221 */ /* 0x001fc20000010000 */
[----:B------:R-:W-:-:S04]  /*aaa0*/  IMAD.U32 R3, RZ, RZ, UR22 ;  /* 0x00000016ff037e24 */ /* 0x000fc8000f8e00ff */
[----:B------:R-:W-:Y:S02]  /*aab0*/  @!P1 VIADD R3, R3, 0x19c40 ;  /* 0x00019c4003039836 */ /* 0x000fe40000000000 */
[----:B------:R-:W0:Y:S01]  /*aac0*/  MUFU.EX2 R63, R63 ;  /* 0x0000003f003f7308 */ /* 0x000e220000000800 */
[----:B--2---:R-:W-:-:S02]  /*aad0*/  FADD.FTZ R82, R60, R81 ;  /* 0x000000513c527221 */ /* 0x004fc40000010000 */
[----:B------:R-:W-:-:S04]  /*aae0*/  @!P1 PRMT R3, RZ, 0x654, R3 ;  /* 0x00000654ff039816 */ /* 0x000fc80000000003 */
[----:B------:R2:W-:Y:S01]  /*aaf0*/  @!P1 SYNCS.ARRIVE.TRANS64.RED.A1T0 RZ, [R3+URZ], RZ ;  /* 0x000000ff03ff99a7 */ /* 0x0005e2000810043f */
[----:B------:R-:W3:Y:S01]  /*ab00*/  MUFU.EX2 R66, R66 ;  /* 0x0000004200427308 */ /* 0x000ee20000000800 */
[----:B-1----:R-:W-:-:S07]  /*ab10*/  FADD.FTZ R77, R61, R4 ;  /* 0x000000043d4d7221 */ /* 0x002fce0000010000 */
[----:B------:R-:W1:Y:S01]  /*ab20*/  MUFU.EX2 R64, R64 ;  /* 0x0000004000407308 */ /* 0x000e620000000800 */
[----:B0-----:R-:W-:-:S07]  /*ab30*/  FADD.FTZ R81, R63, R82 ;  /* 0x000000523f517221 */ /* 0x001fce0000010000 */
        /* <DEDUP_REMOVED lines=22> */
[----:B0-----:R-:W-:-:S03]  /*aca0*/  FADD.FTZ R4, R75, R78 ;  /* 0x0000004e4b047221 */ /* 0x001fc60000010000 */
[----:B--2---:R-:W-:Y:S01]  /*acb0*/  FADD.FTZ R3, R76, R3 ;  /* 0x000000034c037221 */ /* 0x004fe20000010000 */
[----:B------:R-:W-:Y:S06]  /*acc0*/  @!P0 BRA `(.L_x_948) ;  /* 0x0000000000048947 */ /* 0x000fec0003800000 */
[----:B------:R-:W-:Y:S01]  /*acd0*/  BPT.TRAP 0x1 ;  /* 0x000000040000795c */ /* 0x000fe20000300000 */
.L_x_948:
        /* <DEDUP_REMOVED lines=8> */
[----:B------:R-:W-:Y:S01]  /*ad60*/  FMUL.FTZ R88, R88, R7 ;  /* 0x0000000758587220 */ /* 0x000fe20000410000 */
        /* <DEDUP_REMOVED lines=81> */
.L_x_939:
        /* <DEDUP_REMOVED lines=8> */
[----:B------:R-:W-:-:S05]  /*b300*/  ULDC UR21, c[0x0][0x9e0] ;  /* 0x0002780000157ab9 */ /* 0x000fca0000000800 */
.L_x_968:
[----:B------:R-:W-:-:S04]  /*b310*/  UISETP.NE.AND UP1, UPT, UR20, 0x1, UPT ;  /* 0x000000011400788c */ /* 0x000fc8000bf25270 */
[----:B------:R-:W-:-:S04]  /*b320*/  USEL UR52, URZ, 0x1, UP1 ;  /* 0x000000013f347887 */ /* 0x000fc80008800000 */
[----:B------:R-:W-:Y:S01]  /*b330*/  ULOP3.LUT UR52, UR19, UR52, URZ, 0x3c, !UPT ;  /* 0x0000003413347292 */ /* 0x000fe2000f8e3c3f */
[----:B------:R-:W-:Y:S11]  /*b340*/  @!P0 BRA `(.L_x_951) ;  /* 0x0000000000048947 */ /* 0x000ff60003800000 */
[----:B------:R-:W-:Y:S01]  /*b350*/  BPT.TRAP 0x1 ;  /* 0x000000040000795c */ /* 0x000fe20000300000 */
.L_x_951:
        /* <DEDUP_REMOVED lines=9> */
.L_x_952:
[----:B-1----:R-:W-:Y:S05]  /*b3f0*/  @P2 BRA `(.L_x_953) ;  /* 0x0000000000082947 */ /* 0x002fea0003800000 */
[----:B------:R-:W1:Y:S02]  /*b400*/  SYNCS.PHASECHK.TRANS64.TRYWAIT P2, [UR23+0x19c30], R5 ;  /* 0x019c3005ff0075a7 */ /* 0x000e640008040157 */
[----:B-1----:R-:W-:Y:S05]  /*b410*/  @!P2 BRA `(.L_x_954) ;  /* 0x000000b80084a947 */ /* 0x002fea0003800000 */
.L_x_953:
        /* <DEDUP_REMOVED lines=17> */
.L_x_955:
[----:B------:R-:W-:Y:S01]  /*b530*/  ULEA UR11, UR20, UR46, 0x3 ;  /* 0x0000002e140b7291 */ /* 0x000fe2000f8e183f */
[----:B01----:R-:W-:-:S05]  /*b540*/  IMAD.U32 R5, RZ, RZ, UR19 ;  /* 0x00000013ff057e24 */ /* 0x003fca000f8e00ff */
[----:B------:R-:W-:-:S04]  /*b550*/  SHF.L.U32 R5, R5, 0x1f, RZ ;  /* 0x0000001f05057819 */ /* 0x000fc800000006ff */
[----:B------:R0:W1:Y:S01]  /*b560*/  SYNCS.PHASECHK.TRANS64.TRYWAIT P2, [UR11+0x19c50], R5 ;  /* 0x019c5005ff0075a7 */ /* 0x000062000804014b */
[----:B------:R-:W-:Y:S05]  /*b570*/  @!P0 BRA `(.L_x_956) ;  /* 0x0000000000048947 */ /* 0x000fea0003800000 */
[----:B------:R-:W-:Y:S01]  /*b580*/  BPT.TRAP 0x1 ;  /* 0x000000040000795c */ /* 0x000fe20000300000 */
.L_x_956:
[----:B-1----:R-:W-:Y:S05]  /*b590*/  @P2 BRA `(.L_x_957) ;  /* 0x0000000000082947 */ /* 0x002fea0003800000 */
[----:B------:R-:W1:Y:S02]  /*b5a0*/  SYNCS.PHASECHK.TRANS64.TRYWAIT P2, [UR11+0x19c50], R5 ;  /* 0x019c5005ff0075a7 */ /* 0x000e64000804014b */
[----:B-1----:R-:W-:Y:S05]  /*b5b0*/  @!P2 BRA `(.L_x_958) ;  /* 0x000000b80034a947 */ /* 0x002fea0003800000 */
.L_x_957:
[----:B------:R-:W-:Y:S01]  /*b5c0*/  UIADD3 UR6, UR46, 0x3000, URZ ;  /* 0x000030002e067890 */ /* 0x000fe2000fffe03f */
[----:B------:R-:W-:Y:S01]  /*b5d0*/  WARPGROUP.ARRIVE ;  /* 0x00000000000079c5 */ /* 0x000fe20000000000 */
[----:B------:R-:W-:Y:S01]  /*b5e0*/  UMOV UR7, 0x40000040 ;  /* 0x4000004000077882 */ /* 0x000fe20000000000 */
[----:B------:R-:W-:Y:S01]  /*b5f0*/  PLOP3.LUT P2, PT, PT, PT, UP0, 0x80, 0x0 ;  /* 0x000000000000781c */ /* 0x000fe20003f4f008 */
[----:B------:R-:W-:Y:S01]  /*b600*/  USHF.R.U32.HI UR6, URZ, 0x4, UR6 ;  /* 0x000000043f067899 */ /* 0x000fe20008011606 */
[C---:B------:R-:W-:Y:S01]  /*b610*/  FMUL.FTZ R11, R0.reuse, R28 ;  /* 0x0000001c000b7220 */ /* 0x040fe20000410000 */
[C---:B------:R-:W-:Y:S01]  /*b620*/  FMUL.FTZ R28, R0.reuse, R39 ;  /* 0x00000027001c7220 */ /* 0x040fe20000410000 */
[C---:B------:R-:W-:Y:S01]  /*b630*/  FMUL.FTZ R39, R0.reuse, R48 ;  /* 0x0000003000277220 */ /* 0x040fe20000410000 */
[----:B------:R-:W-:Y:S01]  /*b640*/  ULOP3.LUT UR6, UR6, 0x3fff, URZ, 0xc0, !UPT ;  /* 0x00003fff06067892 */ /* 0x000fe2000f8ec03f */
[C---:B------:R-:W-:Y:S01]  /*b650*/  FMUL.FTZ R48, R0.reuse, R58 ;  /* 0x0000003a00307220 */ /* 0x040fe20000410000 */
[C---:B------:R-:W-:Y:S01]  /*b660*/  FMUL.FTZ R58, R0.reuse, R70 ;  /* 0x00000046003a7220 */ /* 0x040fe20000410000 */
[----:B------:R-:W-:Y:S01]  /*b670*/  FMUL.FTZ R70, R0, R79 ;  /* 0x0000004f00467220 */ /* 0x000fe20000410000 */
[----:B------:R-:W-:Y:S01]  /*b680*/  ULOP3.LUT UR6, UR6, 0x10000, URZ, 0xfc, !UPT ;  /* 0x0001000006067892 */ /* 0x000fe2000f8efc3f */
[----:B------:R-:W-:-:S02]  /*b690*/  VIADD R79, R17, UR42 ;  /* 0x0000002a114f7c36 */ /* 0x000fc40008000000 */
        /* <DEDUP_REMOVED lines=17> */
[C---:B01----:R-:W-:Y:S01]  /*b7b0*/  FMUL.FTZ R5, R0.reuse, R24 ;  /* 0x0000001800057220 */ /* 0x043fe20000410000 */
[C---:B------:R-:W-:Y:S01]  /*b7c0*/  FMUL.FTZ R64, R0.reuse, R75 ;  /* 0x0000004b00407220 */ /* 0x040fe20000410000 */
[C---:B------:R-:W-:Y:S01]  /*b7d0*/  FMUL.FTZ R71, R0.reuse, R82 ;  /* 0x0000005200477220 */ /* 0x040fe20000410000 */
[C---:B------:R-:W-:Y:S01]  /*b7e0*/  FMUL.FTZ R10, R0.reuse, R27 ;  /* 0x0000001b000a7220 */ /* 0x040fe20000410000 */
        /* <DEDUP_REMOVED lines=95> */
[----:B------:R-:W-:Y:S02]  /*bde0*/  @UP0 ULDC UR6, c[0x0][0x44c] ;  /* 0x0001130000060ab9 */ /* 0x000fe40000000800 */
[----:B------:R-:W-:Y:S01]  /*bdf0*/  @P2 IMAD.HI.U32 R36, R79, UR6, RZ ;  /* 0x000000064f242c27 */ /* 0x000fe2000f8e00ff */
[----:B------:R-:W-:-:S03]  /*be00*/  @UP0 ULDC UR6, c[0x0][0x450] ;  /* 0x0001140000060ab9 */ /* 0x000fc60000000800 */
[----:B------:R-:W0:Y:S01]  /*be10*/  MUFU.TANH R53, R53 ;  /* 0x0000003500357308 */ /* 0x000e220000002400 */
[----:B------:R-:W-:Y:S01]  /*be20*/  @P2 SHF.R.U32.HI R79, RZ, UR6, R36 ;  /* 0x00000006ff4f2c19 */ /* 0x000fe20008011624 */
[----:B------:R-:W-:-:S04]  /*be30*/  IMAD.U32 R36, RZ, RZ, UR23 ;  /* 0x00000017ff247e24 */ /* 0x000fc8000f8e00ff */
[----:B------:R-:W-:Y:S01]  /*be40*/  @!P1 VIADD R36, R36, 0x19c40 ;  /* 0x00019c4024249836 */ /* 0x000fe20000000000 */
[----:B------:R-:W5:Y:S01]  /*be50*/  SHFL.IDX PT, R82, R79, RZ, 0x1c1f ;  /* 0x001c1fff4f527589 */ /* 0x000f6200000e0000 */
[----:B------:R-:W0:Y:S03]  /*be60*/  MUFU.TANH R52, R52 ;  /* 0x0000003400347308 */ /* 0x000e260000002400 */
[----:B------:R-:W-:-:S05]  /*be70*/  @!P1 PRMT R36, RZ, 0x654, R36 ;  /* 0x00000654ff249816 */ /* 0x000fca0000000024 */
        /* <DEDUP_REMOVED lines=12> */
[----:B------:R1:W-:Y:S05]  /*bf40*/  @!P1 SYNCS.ARRIVE.TRANS64.RED.A1T0 RZ, [R36+URZ], RZ ;  /* 0x000000ff24ff99a7 */ /* 0x0003ea000810043f */
[----:B------:R-:W0:Y:S01]  /*bf50*/  MUFU.TANH R62, R62 ;  /* 0x0000003e003e7308 */ /* 0x000e220000002400 */
[----:B-1----:R-:W-:-:S07]  /*bf60*/  IMAD.U32 R36, RZ, RZ, UR39 ;  /* 0x00000027ff247e24 */ /* 0x002fce000f8e00ff */
[----:B------:R-:W1:Y:S01]  /*bf70*/  MUFU.TANH R64, R64 ;  /* 0x0000004000407308 */ /* 0x000e620000002400 */
[----:B------:R-:W-:-:S07]  /*bf80*/  IADD3 R37, -R36, UR43, R37 ;  /* 0x0000002b24257c10 */ /* 0x000fce000fffe125 */
[----:B------:R-:W0:Y:S01]  /*bf90*/  MUFU.TANH R67, R67 ;  /* 0x0000004300437308 */ /* 0x000e220000002400 */
[C---:B------:R-:W-:Y:S02]  /*bfa0*/  VIADD R85, R37.reuse, UR21 ;  /* 0x0000001525557c36 */ /* 0x040fe40008000000 */
[----:B------:R-:W-:Y:S02]  /*bfb0*/  VIADD R84, R37, UR17 ;  /* 0x0000001125547c36 */ /* 0x000fe40008000000 */
[--C-:B-----5:R-:W-:Y:S02]  /*bfc0*/  IMAD.IADD R83, R85, 0x1, R82.reuse ;  /* 0x0000000155537824 */ /* 0x120fe400078e0252 */
[----:B------:R-:W-:Y:S01]  /*bfd0*/  IMAD.IADD R81, R84, 0x1, R82 ;  /* 0x0000000154517824 */ /* 0x000fe200078e0252 */
        /* <DEDUP_REMOVED lines=25> */
.L_x_961:
[----:B------:R-:W-:-:S05]  /*c170*/  IMAD.U32 R86, RZ, RZ, UR22 ;  /* 0x00000016ff567e24 */ /* 0x000fca000f8e00ff */
[----:B------:R-:W-:-:S13]  /*c180*/  ISETP.NE.AND P2, PT, R86, 0x1, PT ;  /* 0x000000015600780c */ /* 0x000fda0003f45270 */
[----:B------:R-:W1:Y:S02]  /*c190*/  @P2 LDC.64 R36, c[0x0][0x9e8] ;  /* 0x00027a00ff242b82 */ /* 0x000e640000000a00 */
[----:B-1----:R-:W-:-:S05]  /*c1a0*/  @P2 IMAD.HI.U32 R36, R82, R36, RZ ;  /* 0x0000002452242227 */ /* 0x002fca00078e00ff */
[----:B------:R-:W-:-:S07]  /*c1b0*/  @P2 SHF.R.U32.HI R82, RZ, R37, R36 ;  /* 0x00000025ff522219 */ /* 0x000fce0000011624 */
.L_x_962:
[----:B------:R-:W-:Y:S05]  /*c1c0*/  BSYNC B0 ;  /* 0x0000000000007941 */ /* 0x000fea0003800000 */
.L_x_960:
[----:B------:R-:W-:-:S04]  /*c1d0*/  IMAD R37, R82, R86, -R75 ;  /* 0x0000005652257224 */ /* 0x000fc800078e0a4b */
[----:B------:R-:W-:-:S05]  /*c1e0*/  IMAD R36, R16, -0x2, R37 ;  /* 0xfffffffe10247824 */ /* 0x000fca00078e0225 */
[----:B------:R-:W-:Y:S02]  /*c1f0*/  VIADDMNMX R83, R36, R86, R83, PT ;  /* 0x0000005624537246 */ /* 0x000fe40003800153 */
[----:B------:R-:W-:-:S07]  /*c200*/  VIMNMX R81, R81, R36, !PT ;  /* 0x0000002451517248 */ /* 0x000fce0007fe0100 */
.L_x_959:
[----:B------:R-:W-:-:S04]  /*c210*/  ISETP.GT.AND P2, PT, R2, -0x1, PT ;  /* 0xffffffff0200780c */ /* 0x000fc80003f44270 */
[C---:B------:R-:W-:Y:S02]  /*c220*/  ISETP.GT.AND P4, PT, R81.reuse, RZ, P2 ;  /* 0x000000ff5100720c */ /* 0x040fe40001784270 */
[----:B------:R-:W-:Y:S02]  /*c230*/  ISETP.GT.AND P6, PT, R81, 0x1, P2 ;  /* 0x000000015100780c */ /* 0x000fe400017c4270 */
[C---:B------:R-:W-:Y:S02]  /*c240*/  ISETP.LT.OR P4, PT, R83.reuse, 0x1, P4 ;  /* 0x000000015300780c */ /* 0x040fe40002781670 */
[----:B------:R-:W-:Y:S02]  /*c250*/  ISETP.LT.OR P6, PT, R83, 0x2, P6 ;  /* 0x000000025300780c */ /* 0x000fe400037c1670 */
[----:B0-----:R-:W-:Y:S02]  /*c260*/  FSEL R82, R5, -INF , !P4 ;  /* 0xff80000005527808 */ /* 0x001fe40006000000 */
[----:B------:R-:W-:Y:S01]  /*c270*/  FSEL R9, R9, -INF , !P6 ;  /* 0xff80000009097808 */ /* 0x000fe20007000000 */
[----:B------:R-:W0:Y:S01]  /*c280*/  SHFL.IDX PT, R5, R79, 0x1, 0x1c1f ;  /* 0x003c1f004f057f89 */ /* 0x000e2200000e0000 */
[----:B------:R-:W-:-:S02]  /*c290*/  ISETP.GT.AND P3, PT, R81, 0x8, P2 ;  /* 0x000000085100780c */ /* 0x000fc40001764270 */
[C---:B------:R-:W-:Y:S02]  /*c2a0*/  ISETP.GT.AND P4, PT, R81.reuse, 0x9, P2 ;  /* 0x000000095100780c */ /* 0x040fe40001784270 */
[----:B------:R-:W-:Y:S02]  /*c2b0*/  ISETP.GT.AND P6, PT, R81, 0x10, P2 ;  /* 0x000000105100780c */ /* 0x000fe400017c4270 */
[C---:B------:R-:W-:Y:S02]  /*c2c0*/  ISETP.LT.OR P3, PT, R83.reuse, 0x9, P3 ;  /* 0x000000095300780c */ /* 0x040fe40001f61670 */
[C---:B------:R-:W-:Y:S02]  /*c2d0*/  ISETP.LT.OR P4, PT, R83.reuse, 0xa, P4 ;  /* 0x0000000a5300780c */ /* 0x040fe40002781670 */
[----:B------:R-:W-:Y:S02]  /*c2e0*/  ISETP.LT.OR P6, PT, R83, 0x11, P6 ;  /* 0x000000115300780c */ /* 0x000fe400037c1670 */
[----:B------:R-:W-:-:S02]  /*c2f0*/  FSEL R11, R11, -INF , !P3 ;  /* 0xff8000000b0b7808 */ /* 0x000fc40005800000 */
[----:B------:R-:W-:Y:S02]  /*c300*/  FSEL R13, R13, -INF , !P4 ;  /* 0xff8000000d0d7808 */ /* 0x000fe40006000000 */
[----:B------:R-:W-:Y:S02]  /*c310*/  FSEL R15, R15, -INF , !P6 ;  /* 0xff8000000f0f7808 */ /* 0x000fe40007000000 */
[C---:B------:R-:W-:Y:S02]  /*c320*/  ISETP.GT.AND P3, PT, R81.reuse, 0x11, P2 ;  /* 0x000000115100780c */ /* 0x040fe40001764270 */
[C---:B------:R-:W-:Y:S02]  /*c330*/  ISETP.GT.AND P4, PT, R81.reuse, 0x18, P2 ;  /* 0x000000185100780c */ /* 0x040fe40001784270 */
[----:B------:R-:W-:Y:S01]  /*c340*/  ISETP.GT.AND P6, PT, R81, 0x19, P2 ;  /* 0x000000195100780c */ /* 0x000fe200017c4270 */
[--C-:B0-----:R-:W-:Y:S01]  /*c350*/  IMAD.IADD R85, R85, 0x1, R5.reuse ;  /* 0x0000000155557824 */ /* 0x101fe200078e0205 */
[C---:B------:R-:W-:Y:S01]  /*c360*/  ISETP.LT.OR P3, PT, R83.reuse, 0x12, P3 ;  /* 0x000000125300780c */ /* 0x040fe20001f61670 */
[----:B------:R-:W-:Y:S01]  /*c370*/  IMAD.IADD R84, R84, 0x1, R5 ;  /* 0x0000000154547824 */ /* 0x000fe200078e0205 */
[----:B------:R-:W-:-:S02]  /*c380*/  ISETP.LT.OR P4, PT, R83, 0x19, P4 ;  /* 0x000000195300780c */ /* 0x000fc40002781670 */
[----:B------:R-:W-:Y:S02]  /*c390*/  ISETP.LT.OR P6, PT, R83, 0x1a, P6 ;  /* 0x0000001a5300780c */ /* 0x000fe400037c1670 */
[----:B------:R-:W-:Y:S02]  /*c3a0*/  FSEL R21, R21, -INF , !P3 ;  /* 0xff80000015157808 */ /* 0x000fe40005800000 */
[----:B------:R-:W-:Y:S02]  /*c3b0*/  FSEL R25, R25, -INF , !P4 ;  /* 0xff80000019197808 */ /* 0x000fe40006000000 */
[----:B------:R-:W-:Y:S02]  /*c3c0*/  FSEL R26, R26, -INF , !P6 ;  /* 0xff8000001a1a7808 */ /* 0x000fe40007000000 */
[C---:B------:R-:W-:Y:S02]  /*c3d0*/  ISETP.GT.AND P3, PT, R81.reuse, 0x20, P2 ;  /* 0x000000205100780c */ /* 0x040fe40001764270 */
[----:B------:R-:W-:-:S02]  /*c3e0*/  ISETP.GT.AND P4, PT, R81, 0x21, P2 ;  /* 0x000000215100780c */ /* 0x000fc40001784270 */
[----:B------:R-:W-:Y:S02]  /*c3f0*/  ISETP.GT.AND P6, PT, R81, 0x28, P2 ;  /* 0x000000285100780c */ /* 0x000fe400017c4270 */
        /* <DEDUP_REMOVED lines=9> */
[C---:B------:R-:W-:Y:S02]  /*c490*/  ISETP.LT.OR P3, PT, R83.reuse, 0x2a, P3 ;  /* 0x0000002a5300780c */ /* 0x040fe40001f61670 */
        /* <DEDUP_REMOVED lines=58> */
[----:B------:R-:W-:Y:S01]  /*c840*/  FSEL R80, R80, -INF , !P6 ;  /* 0xff80000050507808 */ /* 0x000fe20007000000 */
[----:B------:R-:W-:Y:S06]  /*c850*/  @!P5 BRA `(.L_x_963) ;  /* 0x00000000005cd947 */ /* 0x000fec0003800000 */
        /* <DEDUP_REMOVED lines=13> */
.L_x_965:
[----:B------:R-:W-:-:S05]  /*c930*/  IMAD.U32 R86, RZ, RZ, UR22 ;  /* 0x00000016ff567e24 */ /* 0x000fca000f8e00ff */
[----:B------:R-:W-:-:S13]  /*c940*/  ISETP.NE.AND P3, PT, R86, 0x1, PT ;  /* 0x000000015600780c */ /* 0x000fda0003f65270 */
[----:B------:R-:W0:Y:S02]  /*c950*/  @P3 LDC.64 R36, c[0x0][0x9e8] ;  /* 0x00027a00ff243b82 */ /* 0x000e240000000a00 */
[----:B0-----:R-:W-:-:S05]  /*c960*/  @P3 IMAD.HI.U32 R36, R5, R36, RZ ;  /* 0x0000002405243227 */ /* 0x001fca00078e00ff */
[----:B------:R-:W-:-:S07]  /*c970*/  @P3 SHF.R.U32.HI R5, RZ, R37, R36 ;  /* 0x00000025ff053219 */ /* 0x000fce0000011624 */
.L_x_966:
[----:B------:R-:W-:Y:S05]  /*c980*/  BSYNC B0 ;  /* 0x0000000000007941 */ /* 0x000fea0003800000 */
.L_x_964:
[----:B------:R-:W-:-:S04]  /*c990*/  IMAD R5, R5, R86, -R75 ;  /* 0x0000005605057224 */ /* 0x000fc800078e0a4b */
[----:B------:R-:W-:-:S05]  /*c9a0*/  IMAD R5, R16, -0x2, R5 ;  /* 0xfffffffe10057824 */ /* 0x000fca00078e0205 */
[----:B------:R-:W-:Y:S02]  /*c9b0*/  VIADDMNMX R85, R5, R86, R85, PT ;  /* 0x0000005605557246 */ /* 0x000fe40003800155 */
[----:B------:R-:W-:-:S07]  /*c9c0*/  VIMNMX R84, R84, R5, !PT ;  /* 0x0000000554547248 */ /* 0x000fce0007fe0100 */
.L_x_963:
[----:B------:R-:W-:Y:S01]  /*c9d0*/  FMNMX.FTZ R36, R82, R7, !PT ;  /* 0x0000000752247209 */ /* 0x000fe20007810000 */
[----:B------:R-:W-:Y:S01]  /*c9e0*/  UMOV UR10, UR18 ;  /* 0x00000012000a7c82 */ /* 0x000fe20008000000 */
[C---:B------:R-:W-:Y:S02]  /*c9f0*/  ISETP.GT.AND P3, PT, R84.reuse, 0x9, P2 ;  /* 0x000000095400780c */ /* 0x040fe40001764270 */
        /* <DEDUP_REMOVED lines=23> */
[----:B------:R-:W-:Y:S02]  /*cb70*/  ISETP.LT.OR P4, PT, R85, 0x2, P4 ;  /* 0x000000025500780c */ /* 0x000fe40002781670 */
[----:B------:R-:W-:Y:S02]  /*cb80*/  FMNMX.FTZ R36, R41, R36, !PT ;  /* 0x0000002429247209 */ /* 0x000fe40007810000 */
[----:B------:R-:W-:Y:S02]  /*cb90*/  FSEL R10, R10, -INF , !P4 ;  /* 0xff8000000a0a7808 */ /* 0x000fe40006000000 */
        /* <DEDUP_REMOVED lines=33> */
[C---:B------:R-:W-:Y:S02]  /*cdb0*/  ISETP.LT.OR P4, PT, R85.reuse, 0x32, P4 ;  /* 0x000000325500780c */ /* 0x040fe40002781670 */
[----:B------:R-:W-:Y:S02]  /*cdc0*/  FMNMX.FTZ R36, R80, R5, !PT ;  /* 0x0000000550247209 */ /* 0x000fe40007810000 */
[----:B------:R-:W-:Y:S02]  /*cdd0*/  FSEL R42, R42, -INF , !P4 ;  /* 0xff8000002a2a7808 */ /* 0x000fe40006000000 */
[----:B------:R-:W-:Y:S01]  /*cde0*/  ISETP.GT.AND P4, PT, R84, 0x39, P2 ;  /* 0x000000395400780c */ /* 0x000fe20001784270 */
[----:B------:R-:W0:Y:S03]  /*cdf0*/  SHFL.BFLY PT, R5, R36, 0x2, 0x1f ;  /* 0x0c401f0024057f89 */ /* 0x000e2600000e0000 */
[----:B------:R-:W-:-:S04]  /*ce00*/  ISETP.LT.OR P4, PT, R85, 0x3a, P4 ;  /* 0x0000003a5500780c */ /* 0x000fc80002781670 */
[----:B------:R-:W-:Y:S02]  /*ce10*/  FSEL R46, R46, -INF , !P4 ;  /* 0xff8000002e2e7808 */ /* 0x000fe40006000000 */
[----:B------:R-:W-:-:S04]  /*ce20*/  ISETP.GT.AND P4, PT, R84, 0x41, P2 ;  /* 0x000000415400780c */ /* 0x000fc80001784270 */
[----:B------:R-:W-:Y:S02]  /*ce30*/  ISETP.LT.OR P4, PT, R85, 0x42, P4 ;  /* 0x000000425500780c */ /* 0x000fe40002781670 */
[----:B0-----:R-:W-:-:S05]  /*ce40*/  FMNMX.FTZ R37, R36, R5, !PT ;  /* 0x0000000524257209 */ /* 0x001fca0007810000 */
[----:B------:R-:W0:Y:S02]  /*ce50*/  SHFL.BFLY PT, R86, R37, 0x1, 0x1f ;  /* 0x0c201f0025567f89 */ /* 0x000e2400000e0000 */
[----:B0-----:R-:W-:Y:S01]  /*ce60*/  FMNMX.FTZ R5, R37, R86, !PT ;  /* 0x0000005625057209 */ /* 0x001fe20007810000 */
[----:B------:R-:W-:-:S03]  /*ce70*/  IMAD.U32 R86, RZ, RZ, UR10 ;  /* 0x0000000aff567e24 */ /* 0x000fc6000f8e00ff */
[C---:B------:R-:W-:Y:S01]  /*ce80*/  FSETP.NEU.FTZ.AND P6, PT, R5.reuse, -INF , PT ;  /* 0xff8000000500780b */ /* 0x040fe20003fdd000 */
[----:B------:R-:W-:-:S05]  /*ce90*/  FFMA.FTZ R36, R5, R86, -8 ;  /* 0xc100000005247423 */ /* 0x000fca0000010056 */
[----:B------:R-:W-:-:S05]  /*cea0*/  FSEL R36, R36, RZ, P6 ;  /* 0x000000ff24247208 */ /* 0x000fca0003000000 */
[--C-:B------:R-:W-:Y:S01]  /*ceb0*/  FFMA.FTZ R75, R9, UR10, -R36.reuse ;  /* 0x0000000a094b7c23 */ /* 0x100fe20008010824 */
[----:B------:R-:W-:Y:S01]  /*cec0*/  FSEL R9, R28, -INF , !P3 ;  /* 0xff8000001c097808 */ /* 0x000fe20005800000 */
[--C-:B------:R-:W-:Y:S01]  /*ced0*/  FFMA.FTZ R37, R82, UR10, -R36.reuse ;  /* 0x0000000a52257c23 */ /* 0x100fe20008010824 */
[----:B------:R-:W-:Y:S01]  /*cee0*/  ISETP.GT.AND P3, PT, R84, 0x21, P2 ;  /* 0x000000215400780c */ /* 0x000fe20001764270 */
[--C-:B------:R-:W-:Y:S01]  /*cef0*/  FFMA.FTZ R82, R13, UR10, -R36.reuse ;  /* 0x0000000a0d527c23 */ /* 0x100fe20008010824 */
[----:B------:R-:W-:Y:S01]  /*cf00*/  MUFU.EX2 R28, R75 ;  /* 0x0000004b001c7308 */ /* 0x000fe20000000800 */
[----:B------:R-:W-:-:S01]  /*cf10*/  FFMA.FTZ R79, R31, UR10, -R36 ;  /* 0x0000000a1f4f7c23 */ /* 0x000fc20008010824 */
[----:B------:R-:W-:Y:S01]  /*cf20*/  ISETP.LT.OR P3, PT, R85, 0x22, P3 ;  /* 0x000000225500780c */ /* 0x000fe20001f61670 */
[----:B------:R-:W-:-:S01]  /*cf30*/  FFMA.FTZ R86, R41, UR10, -R36 ;  /* 0x0000000a29567c23 */ /* 0x000fc20008010824 */
[----:B------:R-:W-:Y:S01]  /*cf40*/  FSEL R31, R50, -INF , !P4 ;  /* 0xff800000321f7808 */ /* 0x000fe20006000000 */
[----:B------:R-:W-:-:S01]  /*cf50*/  FFMA.FTZ R136, R49, UR10, -R36 ;  /* 0x0000000a31887c23 */ /* 0x000fc20008010824 */
[----:B------:R-:W-:Y:S01]  /*cf60*/  FSEL R32, R32, -INF , !P3 ;  /* 0xff80000020207808 */ /* 0x000fe20005800000 */
[----:B------:R-:W-:-:S01]  /*cf70*/  FFMA.FTZ R140, R63, UR10, -R36 ;  /* 0x0000000a3f8c7c23 */ /* 0x000fc20008010824 */
[C---:B------:R-:W-:Y:S01]  /*cf80*/  ISETP.GT.AND P3, PT, R84.reuse, RZ, P2 ;  /* 0x000000ff5400720c */ /* 0x040fe20001764270 */
[----:B------:R0:W-:Y:S01]  /*cf90*/  MUFU.EX2 R50, R79 ;  /* 0x0000004f00327308 */ /* 0x0001e20000000800 */
[----:B------:R-:W-:Y:S01]  /*cfa0*/  ISETP.GT.AND P4, PT, R84, 0x49, P2 ;  /* 0x000000495400780c */ /* 0x000fe20001784270 */
[--C-:B------:R-:W-:Y:S01]  /*cfb0*/  FFMA.FTZ R51, R51, UR10, -R36.reuse ;  /* 0x0000000a33337c23 */ /* 0x100fe20008010824 */
[----:B------:R-:W-:Y:S01]  /*cfc0*/  ISETP.LT.OR P3, PT, R85, 0x1, P3 ;  /* 0x000000015500780c */ /* 0x000fe20001f61670 */
[--C-:B------:R-:W-:Y:S01]  /*cfd0*/  FFMA.FTZ R138, R59, UR10, -R36.reuse ;  /* 0x0000000a3b8a7c23 */ /* 0x100fe20008010824 */
[----:B------:R-:W-:Y:S01]  /*cfe0*/  ISETP.LT.OR P4, PT, R85, 0x4a, P4 ;  /* 0x0000004a5500780c */ /* 0x000fe20002781670 */
[--C-:B------:R-:W-:Y:S01]  /*cff0*/  FFMA.FTZ R11, R11, UR10, -R36.reuse ;  /* 0x0000000a0b0b7c23 */ /* 0x100fe20008010824 */
[----:B------:R-:W-:Y:S01]  /*d000*/  FSEL R13, R6, -INF , !P3 ;  /* 0xff800000060d7808 */ /* 0x000fe20005800000 */
[--C-:B------:R-:W-:Y:S01]  /*d010*/  FFMA.FTZ R6, R21, UR10, -R36.reuse ;  /* 0x0000000a15067c23 */ /* 0x100fe20008010824 */
[----:B------:R-:W-:Y:S01]  /*d020*/  ISETP.GT.AND P3, PT, R84, 0x30, P2 ;  /* 0x000000305400780c */ /* 0x000fe20001764270 */
[--C-:B0-----:R-:W-:Y:S01]  /*d030*/  FFMA.FTZ R79, R45, UR10, -R36.reuse ;  /* 0x0000000a2d4f7c23 */ /* 0x101fe20008010824 */
        /* <DEDUP_REMOVED lines=9> */
[----:B------:R0:W-:Y:S01]  /*d0d0*/  MUFU.EX2 R40, R6 ;  /* 0x0000000600287308 */ /* 0x0001e20000000800 */
        /* <DEDUP_REMOVED lines=10> */
[----:B0-----:R-:W-:Y:S01]  /*d180*/  FMNMX.FTZ R6, R24, R75, !PT ;  /* 0x0000004b18067209 */ /* 0x001fe20007810000 */
[--C-:B------:R-:W-:Y:S01]  /*d190*/  FFMA.FTZ R59, R73, UR10, -R36.reuse ;  /* 0x0000000a493b7c23 */ /* 0x100fe20008010824 */
[----:B------:R-:W-:Y:S01]  /*d1a0*/  ISETP.GT.AND P3, PT, R84, 0x40, P2 ;  /* 0x000000405400780c */ /* 0x000fe20001764270 */
[----:B------:R-:W-:Y:S01]  /*d1b0*/  FFMA.FTZ R76, R76, UR10, -R36 ;  /* 0x0000000a4c4c7c23 */ /* 0x000fe20008010824 */
[----:B------:R-:W-:Y:S01]  /*d1c0*/  FMNMX.FTZ R6, R27, R6, !PT ;  /* 0x000000061b067209 */ /* 0x000fe20007810000 */
[----:B------:R-:W-:Y:S01]  /*d1d0*/  MUFU.EX2 R37, R37 ;  /* 0x0000002500257308 */ /* 0x000fe20000000800 */
[----:B------:R-:W-:-:S02]  /*d1e0*/  ISETP.LT.OR P3, PT, R85, 0x41, P3 ;  /* 0x000000415500780c */ /* 0x000fc40001f61670 */
[----:B------:R-:W-:Y:S02]  /*d1f0*/  FMNMX.FTZ R75, R9, R6, !PT ;  /* 0x00000006094b7209 */ /* 0x000fe40007810000 */
[----:B------:R-:W-:Y:S02]  /*d200*/  FSEL R48, R48, -INF , !P3 ;  /* 0xff80000030307808 */ /* 0x000fe40005800000 */
[----:B------:R-:W-:Y:S01]  /*d210*/  FMNMX.FTZ R75, R30, R75, !PT ;  /* 0x0000004b1e4b7209 */ /* 0x000fe20007810000 */
[----:B------:R-:W-:Y:S01]  /*d220*/  MUFU.EX2 R11, R11 ;  /* 0x0000000b000b7308 */ /* 0x000fe20000000800 */
[----:B------:R-:W-:Y:S02]  /*d230*/  ISETP.GT.AND P3, PT, R84, 0x48, P2 ;  /* 0x000000485400780c */ /* 0x000fe40001764270 */
[----:B------:R-:W-:Y:S02]  /*d240*/  FMNMX.FTZ R6, R32, R75, !PT ;  /* 0x0000004b20067209 */ /* 0x000fe40007810000 */
[----:B------:R-:W-:-:S02]  /*d250*/  ISETP.LT.OR P3, PT, R85, 0x49, P3 ;  /* 0x000000495500780c */ /* 0x000fc40001f61670 */
[----:B------:R-:W-:Y:S01]  /*d260*/  FMNMX.FTZ R75, R35, R6, !PT ;  /* 0x00000006234b7209 */ /* 0x000fe20007810000 */
[----:B------:R-:W-:Y:S01]  /*d270*/  MUFU.EX2 R82, R82 ;  /* 0x0000005200527308 */ /* 0x000fe20000000800 */
[----:B------:R-:W-:Y:S02]  /*d280*/  FSEL R52, R52, -INF , !P3 ;  /* 0xff80000034347808 */ /* 0x000fe40005800000 */
[----:B------:R-:W-:Y:S02]  /*d290*/  FMNMX.FTZ R6, R38, R75, !PT ;  /* 0x0000004b26067209 */ /* 0x000fe40007810000 */
[----:B------:R-:W-:Y:S02]  /*d2a0*/  ISETP.GT.AND P3, PT, R84, 0x50, P2 ;  /* 0x000000505400780c */ /* 0x000fe40001764270 */
        /* <DEDUP_REMOVED lines=9> */
[----:B------:R-:W-:-:S02]  /*d340*/  FSEL R55, R55, -INF , !P3 ;  /* 0xff80000037377808 */ /* 0x000fc40005800000 */
[----:B------:R-:W-:Y:S01]  /*d350*/  FMNMX.FTZ R6, R48, R75, !PT ;  /* 0x0000004b30067209 */ /* 0x000fe20007810000 */
[----:B------:R-:W-:-:S01]  /*d360*/  FFMA.FTZ R75, R43, UR10, -R36 ;  /* 0x0000000a2b4b7c23 */ /* 0x000fc20008010824 */
[----:B------:R-:W-:Y:S01]  /*d370*/  ISETP.GT.AND P3, PT, R84, 0x58, P2 ;  /* 0x000000585400780c */ /* 0x000fe20001764270 */
[----:B------:R-:W-:Y:S01]  /*d380*/  MUFU.EX2 R26, R26 ;  /* 0x0000001a001a7308 */ /* 0x000fe20000000800 */
[----:B------:R-:W-:Y:S02]  /*d390*/  FMNMX.FTZ R41, R31, R6, !PT ;  /* 0x000000061f297209 */ /* 0x000fe40007810000 */
[C---:B------:R-:W-:Y:S02]  /*d3a0*/  ISETP.LT.OR P4, PT, R85.reuse, 0x52, P4 ;  /* 0x000000525500780c */ /* 0x040fe40002781670 */
[----:B------:R-:W-:Y:S02]  /*d3b0*/  FMNMX.FTZ R41, R52, R41, !PT ;  /* 0x0000002934297209 */ /* 0x000fe40007810000 */
[----:B------:R-:W-:Y:S01]  /*d3c0*/  ISETP.LT.OR P3, PT, R85, 0x59, P3 ;  /* 0x000000595500780c */ /* 0x000fe20001f61670 */
[----:B------:R-:W-:Y:S01]  /*d3d0*/  MUFU.EX2 R29, R29 ;  /* 0x0000001d001d7308 */ /* 0x000fe20000000800 */
[----:B------:R-:W-:-:S02]  /*d3e0*/  FSEL R56, R56, -INF , !P4 ;  /* 0xff80000038387808 */ /* 0x000fc40006000000 */
[----:B------:R-:W-:Y:S02]  /*d3f0*/  FMNMX.FTZ R6, R54, R41, !PT ;  /* 0x0000002936067209 */ /* 0x000fe40007810000 */
[----:B------:R-:W-:Y:S02]  /*d400*/  ISETP.GT.AND P4, PT, R84, 0x59, P2 ;  /* 0x000000595400780c */ /* 0x000fe40001784270 */
[----:B------:R-:W-:Y:S01]  /*d410*/  FSEL R58, R58, -INF , !P3 ;  /* 0xff8000003a3a7808 */ /* 0x000fe20005800000 */
[----:B------:R0:W-:Y:S01]  /*d420*/  MUFU.EX2 R41, R75 ;  /* 0x0000004b00297308 */ /* 0x0001e20000000800 */
[----:B------:R-:W-:Y:S02]  /*d430*/  FMNMX.FTZ R43, R55, R6, !PT ;  /* 0x00000006372b7209 */ /* 0x000fe40007810000 */
[----:B------:R-:W-:Y:S02]  /*d440*/  ISETP.GT.AND P3, PT, R84, 0x60, P2 ;  /* 0x000000605400780c */ /* 0x000fe40001764270 */
[----:B------:R-:W-:-:S02]  /*d450*/  ISETP.LT.OR P4, PT, R85, 0x5a, P4 ;  /* 0x0000005a5500780c */ /* 0x000fc40002781670 */
[----:B------:R-:W-:Y:S01]  /*d460*/  FMNMX.FTZ R45, R56, R43, !PT ;  /* 0x0000002b382d7209 */ /* 0x000fe20007810000 */
[----:B------:R-:W-:Y:S01]  /*d470*/  MUFU.EX2 R33, R33 ;  /* 0x0000002100217308 */ /* 0x000fe20000000800 */
[----:B------:R-:W-:Y:S01]  /*d480*/  ISETP.LT.OR P3, PT, R85, 0x61, P3 ;  /* 0x000000615500780c */ /* 0x000fe20001f61670 */
[----:B0-----:R-:W-:Y:S01]  /*d490*/  FFMA.FTZ R75, R47, UR10, -R36 ;  /* 0x0000000a2f4b7c23 */ /* 0x001fe20008010824 */
[----:B------:R-:W-:Y:S02]  /*d4a0*/  FSEL R60, R60, -INF , !P4 ;  /* 0xff8000003c3c7808 */ /* 0x000fe40006000000 */
[----:B------:R-:W-:Y:S02]  /*d4b0*/  ISETP.GT.AND P4, PT, R84, 0x61, P2 ;  /* 0x000000615400780c */ /* 0x000fe40001784270 */
[----:B------:R-:W-:Y:S01]  /*d4c0*/  FMNMX.FTZ R45, R58, R45, !PT ;  /* 0x0000002d3a2d7209 */ /* 0x000fe20007810000 */
[----:B------:R-:W-:Y:S01]  /*d4d0*/  MUFU.EX2 R34, R34 ;  /* 0x0000002200227308 */ /* 0x000fe20000000800 */
[----:B------:R-:W-:-:S02]  /*d4e0*/  FSEL R62, R62, -INF , !P3 ;  /* 0xff8000003e3e7808 */ /* 0x000fc40005800000 */
[----:B------:R-:W-:Y:S02]  /*d4f0*/  ISETP.GT.AND P3, PT, R84, 0x68, P2 ;  /* 0x000000685400780c */ /* 0x000fe40001764270 */
[C---:B------:R-:W-:Y:S02]  /*d500*/  ISETP.LT.OR P4, PT, R85.reuse, 0x62, P4 ;  /* 0x000000625500780c */ /* 0x040fe40002781670 */
[----:B------:R-:W-:Y:S01]  /*d510*/  FMNMX.FTZ R47, R60, R45, !PT ;  /* 0x0000002d3c2f7209 */ /* 0x000fe20007810000 */
[----:B------:R-:W-:Y:S01]  /*d520*/  MUFU.EX2 R39, R39 ;  /* 0x0000002700277308 */ /* 0x000fe20000000800 */
[----:B------:R-:W-:Y:S02]  /*d530*/  ISETP.LT.OR P3, PT, R85, 0x69, P3 ;  /* 0x000000695500780c */ /* 0x000fe40001f61670 */
[----:B------:R-:W-:Y:S02]  /*d540*/  FSEL R43, R64, -INF , !P4 ;  /* 0xff800000402b7808 */ /* 0x000fe40006000000 */
[----:B------:R-:W-:-:S02]  /*d550*/  ISETP.GT.AND P4, PT, R84, 0x69, P2 ;  /* 0x000000695400780c */ /* 0x000fc40001784270 */
[----:B------:R-:W-:Y:S01]  /*d560*/  FMNMX.FTZ R6, R62, R47, !PT ;  /* 0x0000002f3e067209 */ /* 0x000fe20007810000 */
[----:B------:R-:W-:Y:S01]  /*d570*/  MUFU.EX2 R45, R75 ;  /* 0x0000004b002d7308 */ /* 0x000fe20000000800 */
[----:B------:R-:W-:Y:S02]  /*d580*/  FSEL R68, R68, -INF , !P3 ;  /* 0xff80000044447808 */ /* 0x000fe40005800000 */
[----:B------:R-:W-:Y:S02]  /*d590*/  ISETP.GT.AND P3, PT, R84, 0x70, P2 ;  /* 0x000000705400780c */ /* 0x000fe40001764270 */
[----:B------:R-:W-:Y:S02]  /*d5a0*/  ISETP.LT.OR P4, PT, R85, 0x6a, P4 ;  /* 0x0000006a5500780c */ /* 0x000fe40002781670 */
[----:B------:R-:W-:Y:S01]  /*d5b0*/  FMNMX.FTZ R47, R43, R6, !PT ;  /* 0x000000062b2f7209 */ /* 0x000fe20007810000 */
[----:B------:R-:W-:Y:S01]  /*d5c0*/  MUFU.EX2 R86, R86 ;  /* 0x0000005600567308 */ /* 0x000fe20000000800 */
[----:B------:R-:W-:-:S02]  /*d5d0*/  ISETP.LT.OR P3, PT, R85, 0x71, P3 ;  /* 0x000000715500780c */ /* 0x000fc40001f61670 */
[----:B------:R-:W-:Y:S02]  /*d5e0*/  FSEL R70, R70, -INF , !P4 ;  /* 0xff80000046467808 */ /* 0x000fe40006000000 */
[----:B------:R-:W-:Y:S02]  /*d5f0*/  ISETP.GT.AND P4, PT, R84, 0x71, P2 ;  /* 0x000000715400780c */ /* 0x000fe40001784270 */
[----:B------:R-:W-:Y:S01]  /*d600*/  FMNMX.FTZ R47, R68, R47, !PT ;  /* 0x0000002f442f7209 */ /* 0x000fe20007810000 */
[----:B------:R-:W-:Y:S01]  /*d610*/  MUFU.EX2 R64, R79 ;  /* 0x0000004f00407308 */ /* 0x000fe20000000800 */
[----:B------:R-:W-:Y:S02]  /*d620*/  FSEL R71, R71, -INF , !P3 ;  /* 0xff80000047477808 */ /* 0x000fe40005800000 */
[----:B------:R-:W-:Y:S02]  /*d630*/  ISETP.GT.AND P3, PT, R84, 0x78, P2 ;  /* 0x000000785400780c */ /* 0x000fe40001764270 */
[----:B------:R-:W-:-:S02]  /*d640*/  ISETP.LT.OR P4, PT, R85, 0x72, P4 ;  /* 0x000000725500780c */ /* 0x000fc40002781670 */
[----:B------:R-:W-:Y:S01]  /*d650*/  FMNMX.FTZ R6, R70, R47, !PT ;  /* 0x0000002f46067209 */ /* 0x000fe20007810000 */
[----:B------:R-:W-:Y:S01]  /*d660*/  MUFU.EX2 R136, R136 ;  /* 0x0000008800887308 */ /* 0x000fe20000000800 */
[----:B------:R-:W-:Y:S01]  /*d670*/  ISETP.GT.AND P2, PT, R84, 0x79, P2 ;  /* 0x000000795400780c */ /* 0x000fe20001744270 */
[--C-:B------:R-:W-:Y:S01]  /*d680*/  FFMA.FTZ R84, R53, UR10, -R36.reuse ;  /* 0x0000000a35547c23 */ /* 0x100fe20008010824 */
[----:B------:R-:W-:Y:S01]  /*d690*/  ISETP.LT.OR P3, PT, R85, 0x79, P3 ;  /* 0x000000795500780c */ /* 0x000fe20001f61670 */
[----:B------:R-:W-:Y:S01]  /*d6a0*/  FFMA.FTZ R53, R65, UR10, -R36 ;  /* 0x0000000a41357c23 */ /* 0x000fe20008010824 */
[----:B------:R-:W-:Y:S02]  /*d6b0*/  FSEL R72, R72, -INF , !P4 ;  /* 0xff80000048487808 */ /* 0x000fe40006000000 */
[----:B------:R-:W-:Y:S01]  /*d6c0*/  FMNMX.FTZ R49, R71, R6, !PT ;  /* 0x0000000647317209 */ /* 0x000fe20007810000 */
[----:B------:R0:W-:Y:S01]  /*d6d0*/  MUFU.EX2 R47, R51 ;  /* 0x00000033002f7308 */ /* 0x0001e20000000800 */
[----:B------:R-:W-:-:S02]  /*d6e0*/  ISETP.LT.OR P2, PT, R85, 0x7a, P2 ;  /* 0x0000007a5500780c */ /* 0x000fc40001741670 */
[----:B------:R-:W-:Y:S02]  /*d6f0*/  FSEL R74, R74, -INF , !P3 ;  /* 0xff8000004a4a7808 */ /* 0x000fe40005800000 */
[----:B------:R-:W-:Y:S02]  /*d700*/  FMNMX.FTZ R49, R72, R49, !PT ;  /* 0x0000003148317209 */ /* 0x000fe40007810000 */
[----:B------:R-:W-:Y:S01]  /*d710*/  FSEL R77, R77, -INF , !P2 ;  /* 0xff8000004d4d7808 */ /* 0x000fe20005000000 */
[----:B------:R-:W-:Y:S01]  /*d720*/  MUFU.EX2 R84, R84 ;  /* 0x0000005400547308 */ /* 0x000fe20000000800 */
[----:B------:R-:W-:Y:S01]  /*d730*/  FMNMX.FTZ R6, R74, R49, !PT ;  /* 0x000000314a067209 */ /* 0x000fe20007810000 */
[--C-:B------:R-:W-:Y:S01]  /*d740*/  FFMA.FTZ R49, R57, UR10, -R36.reuse ;  /* 0x0000000a39317c23 */ /* 0x100fe20008010824 */
[----:B0-----:R-:W-:-:S01]  /*d750*/  FFMA.FTZ R51, R61, UR10, -R36 ;  /* 0x0000000a3d337c23 */ /* 0x001fc20008010824 */
[--C-:B------:R-:W-:Y:S01]  /*d760*/  FFMA.FTZ R61, R78, UR10, -R36.reuse ;  /* 0x0000000a4e3d7c23 */ /* 0x100fe20008010824 */
[----:B------:R-:W-:Y:S01]  /*d770*/  FMNMX.FTZ R6, R77, R6, !PT ;  /* 0x000000064d067209 */ /* 0x000fe20007810000 */
[----:B------:R-:W-:-:S02]  /*d780*/  FFMA.FTZ R78, R80, UR10, -R36 ;  /* 0x0000000a504e7c23 */ /* 0x000fc40008010824 */
[----:B------:R-:W-:Y:S02]  /*d790*/  MUFU.EX2 R49, R49 ;  /* 0x0000003100317308 */ /* 0x000fe40000000800 */
[----:B------:R-:W0:Y:S06]  /*d7a0*/  SHFL.BFLY PT, R57, R6, 0x2, 0x1f ;  /* 0x0c401f0006397f89 */ /* 0x000e2c00000e0000 */
[----:B------:R-:W-:Y:S08]  /*d7b0*/  MUFU.EX2 R138, R138 ;  /* 0x0000008a008a7308 */ /* 0x000ff00000000800 */
[----:B------:R-:W-:Y:S08]  /*d7c0*/  MUFU.EX2 R51, R51 ;  /* 0x0000003300337308 */ /* 0x000ff00000000800 */
[----:B------:R-:W-:Y:S01]  /*d7d0*/  MUFU.EX2 R140, R140 ;  /* 0x0000008c008c7308 */ /* 0x000fe20000000800 */
[----:B0-----:R-:W-:Y:S01]  /*d7e0*/  FMNMX.FTZ R63, R6, R57, !PT ;  /* 0x00000039063f7209 */ /* 0x001fe20007810000 */
[----:B------:R-:W-:Y:S01]  /*d7f0*/  FFMA.FTZ R57, R67, UR10, -R36 ;  /* 0x0000000a43397c23 */ /* 0x000fe20008010824 */
[----:B------:R-:W-:-:S03]  /*d800*/  FSEL R36, R5, RZ, P6 ;  /* 0x000000ff05247208 */ /* 0x000fc60003000000 */
[----:B------:R-:W0:Y:S02]  /*d810*/  SHFL.BFLY PT, R6, R63, 0x1, 0x1f ;  /* 0x0c201f003f067f89 */ /* 0x000e2400000e0000 */
[----:B------:R-:W-:Y:S01]  /*d820*/  MUFU.EX2 R53, R53 ;  /* 0x0000003500357308 */ /* 0x000fe20000000800 */
[----:B------:R-:W-:-:S04]  /*d830*/  FADD.FTZ R36, -R36, R7 ;  /* 0x0000000724247221 */ /* 0x000fc80000010100 */
[----:B------:R-:W-:-:S03]  /*d840*/  FMUL.FTZ R36, R36, UR10 ;  /* 0x0000000a24247c20 */ /* 0x000fc60008410000 */
[----:B------:R-:W-:Y:S08]  /*d850*/  MUFU.EX2 R66, R66 ;  /* 0x0000004200427308 */ /* 0x000ff00000000800 */
[----:B------:R-:W1:Y:S01]  /*d860*/  MUFU.EX2 R36, R36 ;  /* 0x0000002400247308 */ /* 0x000e620000000800 */
[----:B0-----:R-:W-:Y:S01]  /*d870*/  FMNMX.FTZ R6, R63, R6, !PT ;  /* 0x000000063f067209 */ /* 0x001fe20007810000 */
[----:B------:R-:W-:-:S06]  /*d880*/  IMAD.U32 R63, RZ, RZ, UR10 ;  /* 0x0000000aff3f7e24 */ /* 0x000fcc000f8e00ff */
[----:B------:R-:W-:Y:S01]  /*d890*/  MUFU.EX2 R57, R57 ;  /* 0x0000003900397308 */ /* 0x000fe20000000800 */
[C---:B------:R-:W-:Y:S01]  /*d8a0*/  FSETP.NEU.FTZ.AND P2, PT, R6.reuse, -INF , PT ;  /* 0xff8000000600780b */ /* 0x040fe20003f5d000 */
[----:B------:R-:W-:-:S03]  /*d8b0*/  FFMA.FTZ R7, R6, R63, -8 ;  /* 0xc100000006077423 */ /* 0x000fc6000001003f */
[----:B------:R-:W-:Y:S02]  /*d8c0*/  FSEL R67, R6, RZ, P2 ;  /* 0x000000ff06437208 */ /* 0x000fe40001000000 */
[----:B------:R-:W-:Y:S01]  /*d8d0*/  FSEL R7, R7, RZ, P2 ;  /* 0x000000ff07077208 */ /* 0x000fe20001000000 */
[----:B-1----:R-:W-:Y:S01]  /*d8e0*/  FFMA.FTZ R73, R36, R4, R37 ;  /* 0x0000000424497223 */ /* 0x002fe20000010025 */
[----:B------:R-:W-:Y:S01]  /*d8f0*/  MUFU.EX2 R142, R142 ;  /* 0x0000008e008e7308 */ /* 0x000fe20000000800 */
[----:B------:R-:W-:-:S02]  /*d900*/  FADD.FTZ R67, -R67, R8 ;  /* 0x0000000843437221 */ /* 0x000fc40000010100 */
[--C-:B------:R-:W-:Y:S01]  /*d910*/  FFMA.FTZ R80, R13, UR10, -R7.reuse ;  /* 0x0000000a0d507c23 */ /* 0x100fe20008010807 */
[----:B------:R-:W-:-:S01]  /*d920*/  FFMA.FTZ R13, R10, UR10, -R7 ;  /* 0x0000000a0a0d7c23 */ /* 0x000fc20008010807 */
[----:B------:R-:W-:Y:S01]  /*d930*/  FMUL.FTZ R67, R67, UR10 ;  /* 0x0000000a43437c20 */ /* 0x000fe20008410000 */
        /* <DEDUP_REMOVED lines=24> */
[----:B------:R-:W-:-:S03]  /*dac0*/  FFMA.FTZ R43, R43, UR10, -R7 ;  /* 0x0000000a2b2b7c23 */ /* 0x000fc60008010807 */
[----:B------:R-:W2:Y:S01]  /*dad0*/  MUFU.EX2 R10, R10 ;  /* 0x0000000a000a7308 */ /* 0x000ea20000000800 */
[----:B0-----:R-:W-:-:S07]  /*dae0*/  FFMA.FTZ R4, R67, R3, R80 ;  /* 0x0000000343047223 */ /* 0x001fce0000010050 */
        /* <DEDUP_REMOVED lines=8> */
[----:B------:R1:W-:Y:S01]  /*db70*/  MUFU.EX2 R8, R44 ;  /* 0x0000002c00087308 */ /* 0x0003e20000000800 */
[----:B--2---:R-:W-:-:S07]  /*db80*/  FADD.FTZ R3, R65, R4 ;  /* 0x0000000441037221 */ /* 0x004fce0000010000 */
[----:B------:R-:W2:Y:S01]  /*db90*/  MUFU.EX2 R9, R9 ;  /* 0x0000000900097308 */ /* 0x000ea20000000800 */
[----:B-1----:R-:W-:-:S01]  /*dba0*/  FADD.FTZ R44, R82, R75 ;  /* 0x0000004b522c7221 */ /* 0x002fc20000010000 */
[----:B0-----:R-:W-:-:S03]  /*dbb0*/  FADD.FTZ R4, R14, R3 ;  /* 0x000000030e047221 */ /* 0x001fc60000010000 */
[----:B------:R-:W-:-:S03]  /*dbc0*/  FADD.FTZ R55, R15, R44 ;  /* 0x0000002c0f377221 */ /* 0x000fc60000010000 */
[----:B------:R-:W0:Y:S01]  /*dbd0*/  MUFU.EX2 R20, R20 ;  /* 0x0000001400147308 */ /* 0x000e220000000800 */
[----:B------:R-:W-:-:S01]  /*dbe0*/  FADD.FTZ R44, R40, R55 ;  /* 0x00000037282c7221 */ /* 0x000fc20000010000 */
[----:B------:R-:W-:-:S03]  /*dbf0*/  FFMA.FTZ R55, R56, UR10, -R7 ;  /* 0x0000000a38377c23 */ /* 0x000fc60008010807 */
[----:B------:R-:W-:Y:S01]  /*dc00*/  FADD.FTZ R75, R25, R44 ;  /* 0x0000002c194b7221 */ /* 0x000fe20000010000 */
[----:B------:R-:W-:-:S02]  /*dc10*/  FFMA.FTZ R44, R58, UR10, -R7 ;  /* 0x0000000a3a2c7c23 */ /* 0x000fc40008010807 */
[----:B------:R-:W1:Y:S01]  /*dc20*/  MUFU.EX2 R27, R27 ;  /* 0x0000001b001b7308 */ /* 0x000e620000000800 */
[----:B------:R-:W-:-:S01]  /*dc30*/  FADD.FTZ R46, R26, R75 ;  /* 0x0000004b1a2e7221 */ /* 0x000fc20000010000 */
[----:B--2---:R-:W-:-:S03]  /*dc40*/  FADD.FTZ R3, R9, R4 ;  /* 0x0000000409037221 */ /* 0x004fc60000010000 */
[----:B------:R-:W-:-:S03]  /*dc50*/  FADD.FTZ R75, R29, R46 ;  /* 0x0000002e1d4b7221 */ /* 0x000fc60000010000 */
[----:B------:R-:W2:Y:S01]  /*dc60*/  MUFU.EX2 R24, R24 ;  /* 0x0000001800187308 */ /* 0x000ea20000000800 */
[----:B0-----:R-:W-:-:S01]  /*dc70*/  FADD.FTZ R4, R20, R3 ;  /* 0x0000000314047221 */ /* 0x001fc20000010000 */
[----:B------:R-:W-:Y:S01]  /*dc80*/  FADD.FTZ R46, R50, R75 ;  /* 0x0000004b322e7221 */ /* 0x000fe20000010000 */
[----:B------:R-:W-:-:S03]  /*dc90*/  FFMA.FTZ R75, R60, UR10, -R7 ;  /* 0x0000000a3c4b7c23 */ /* 0x000fc60008010807 */
[----:B------:R-:W-:Y:S01]  /*dca0*/  FADD.FTZ R79, R33, R46 ;  /* 0x0000002e214f7221 */ /* 0x000fe20000010000 */
[----:B------:R-:W-:-:S01]  /*dcb0*/  FFMA.FTZ R46, R62, UR10, -R7 ;  /* 0x0000000a3e2e7c23 */ /* 0x000fc20008010807 */
[----:B------:R-:W0:Y:S01]  /*dcc0*/  MUFU.EX2 R35, R35 ;  /* 0x0000002300237308 */ /* 0x000e220000000800 */
[----:B-1----:R-:W-:-:S01]  /*dcd0*/  FADD.FTZ R3, R27, R4 ;  /* 0x000000041b037221 */ /* 0x002fc20000010000 */
[----:B------:R-:W-:-:S06]  /*dce0*/  FADD.FTZ R48, R34, R79 ;  /* 0x0000004f22307221 */ /* 0x000fcc0000010000 */
[----:B------:R-:W1:Y:S01]  /*dcf0*/  MUFU.EX2 R21, R21 ;  /* 0x0000001500157308 */ /* 0x000e620000000800 */
[----:B--2---:R-:W-:-:S01]  /*dd00*/  FADD.FTZ R4, R24, R3 ;  /* 0x0000000318047221 */ /* 0x004fc20000010000 */
[----:B------:R-:W-:Y:S01]  /*dd10*/  FADD.FTZ R3, R39, R48 ;  /* 0x0000003027037221 */ /* 0x000fe20000010000 */
[----:B------:R-:W-:-:S05]  /*dd20*/  FFMA.FTZ R48, R68, UR10, -R7 ;  /* 0x0000000a44307c23 */ /* 0x000fca0008010807 */
        /* <DEDUP_REMOVED lines=19> */
[----:B------:R-:W-:-:S04]  /*de60*/  FADD.FTZ R54, R84, R81 ;  /* 0x0000005154367221 */ /* 0x000fc80000010000 */
[----:B------:R-:W-:Y:S02]  /*de70*/  FADD.FTZ R71, R49, R54 ;  /* 0x0000003631477221 */ /* 0x000fe40000010000 */
[----:B------:R-:W1:Y:S01]  /*de80*/  MUFU.EX2 R73, R73 ;  /* 0x0000004900497308 */ /* 0x000e620000000800 */
[----:B--2---:R-:W-:-:S01]  /*de90*/  FADD.FTZ R3, R31, R4 ;  /* 0x000000041f037221 */ /* 0x004fc20000010000 */
[----:B------:R-:W-:Y:S01]  /*dea0*/  FADD.FTZ R54, R138, R71 ;  /* 0x000000478a367221 */ /* 0x000fe20000010000 */
[----:B------:R-:W-:-:S03]  /*deb0*/  FFMA.FTZ R71, R72, UR10, -R7 ;  /* 0x0000000a48477c23 */ /* 0x000fc60008010807 */
[----:B------:R-:W-:Y:S01]  /*dec0*/  FADD.FTZ R81, R51, R54 ;  /* 0x0000003633517221 */ /* 0x000fe20000010000 */
[----:B------:R-:W-:-:S01]  /*ded0*/  FFMA.FTZ R54, R74, UR10, -R7 ;  /* 0x0000000a4a367c23 */ /* 0x000fc20008010807 */
        /* <DEDUP_REMOVED lines=8> */
[----:B------:R-:W-:Y:S02]  /*df60*/  FADD.FTZ R77, R57, R56 ;  /* 0x00000038394d7221 */ /* 0x000fe40000010000 */
[----:B------:R-:W1:Y:S01]  /*df70*/  MUFU.EX2 R44, R44 ;  /* 0x0000002c002c7308 */ /* 0x000e620000000800 */
[----:B--2---:R-:W-:-:S01]  /*df80*/  FADD.FTZ R4, R42, R3 ;  /* 0x000000032a047221 */ /* 0x004fc20000010000 */
[----:B------:R-:W-:-:S06]  /*df90*/  FADD.FTZ R56, R142, R77 ;  /* 0x0000004d8e387221 */ /* 0x000fcc0000010000 */
        /* <DEDUP_REMOVED lines=30> */
.L_x_967:
        /* <DEDUP_REMOVED lines=90> */
.L_x_950:
[----:B------:R-:W-:Y:S06]  /*e720*/  BAR.ARV 0x8, 0x200 ;  /* 0x0208000000007b1d */ /* 0x000fec0000002000 */
[----:B------:R-:W-:Y:S05]  /*e730*/  @!P0 BRA `(.L_x_969) ;  /* 0x0000000000048947 */ /* 0x000fea0003800000 */
[----:B------:R-:W-:Y:S01]  /*e740*/  BPT.TRAP 0x1 ;  /* 0x000000040000795c */ /* 0x000fe20000300000 */
.L_x_969:
[----:B------:R-:W-:Y:S01]  /*e750*/  ULEA UR14, UR49, UR46, 0x3 ;  /* 0x0000002e310e7291 */ /* 0x000fe2000f8e183f */
[----:B------:R-:W-:-:S05]  /*e760*/  IMAD.U32 R0, RZ, RZ, UR52 ;  /* 0x00000034ff007e24 */ /* 0x000fca000f8e00ff */
[----:B------:R-:W-:-:S04]  /*e770*/  SHF.L.U32 R0, R0, 0x1f, RZ ;  /* 0x0000001f00007819 */ /* 0x000fc800000006ff */
[----:B------:R0:W1:Y:S01]  /*e780*/  SYNCS.PHASECHK.TRANS64.TRYWAIT P1, [UR14+0x19c50], R0 ;  /* 0x019c5000ff0075a7 */ /* 0x000062000802014e */
[----:B------:R-:W-:Y:S05]  /*e790*/  @!P0 BRA `(.L_x_970) ;  /* 0x0000000000048947 */ /* 0x000fea0003800000 */
[----:B------:R-:W-:Y:S01]  /*e7a0*/  BPT.TRAP 0x1 ;  /* 0x000000040000795c */ /* 0x000fe20000300000 */
.L_x_970:
[----:B-1----:R-:W-:Y:S05]  /*e7b0*/  @P1 BRA `(.L_x_971) ;  /* 0x0000000000081947 */ /* 0x002fea0003800000 */
[----:B------:R-:W1:Y:S02]  /*e7c0*/  SYNCS.PHASECHK.TRANS64.TRYWAIT P1, [UR14+0x19c50], R0 ;  /* 0x019c5000ff0075a7 */ /* 0x000e64000802014e */
[----:B-1----:R-:W-:Y:S05]  /*e7d0*/  @!P1 BRA `(.L_x_972) ;  /* 0x0000008400c49947 */ /* 0x002fea0003800000 */
.L_x_971:
[----:B------:R-:W-:Y:S01]  /*e7e0*/  ULDC.64 UR4, c[0x0][0x9a0] ;  /* 0x0002680000047ab9 */ /* 0x000fe20000000a00 */
[----:B------:R-:W-:Y:S01]  /*e7f0*/  UIADD3 UR46, UR46, 0x3000, URZ ;  /* 0x000030002e2e7890 */ /* 0x000fe2000fffe03f */
[----:B------:R-:W-:Y:S01]  /*e800*/  WARPGROUP.ARRIVE ;  /* 0x00000000000079c5 */ /* 0x000fe20000000000 */
[----:B------:R-:W-:Y:S01]  /*e810*/  UISETP.NE.U32.AND UP0, UPT, UR4, URZ, UPT ;  /* 0x0000003f0400728c */ /* 0x000fe2000bf05070 */
[----:B-1----:R-:W-:Y:S01]  /*e820*/  IMAD.MOV.U32 R7, RZ, RZ, 0x3f800000 ;  /* 0x3f800000ff077424 */ /* 0x002fe200078e00ff */
[----:B------:R-:W-:Y:S02]  /*e830*/  USHF.R.U32.HI UR46, URZ, 0x4, UR46 ;  /* 0x000000043f2e7899 */ /* 0x000fe4000801162e */
[----:B------:R-:W-:Y:S02]  /*e840*/  UISETP.NE.AND.EX UP0, UPT, UR5, URZ, UPT, UP0 ;  /* 0x0000003f0500728c */ /* 0x000fe4000bf05300 */
[----:B------:R-:W-:-:S04]  /*e850*/  ULOP3.LUT UR46, UR46, 0x3fff, URZ, 0xc0, !UPT ;  /* 0x00003fff2e2e7892 */ /* 0x000fc8000f8ec03f */
[----:B------:R-:W-:Y:S01]  /*e860*/  ULOP3.LUT UR46, UR46, 0x10000, URZ, 0xfc, !UPT ;  /* 0x000100002e2e7892 */ /* 0x000fe2000f8efc3f */
[----:B------:R-:W-:-:S04]  /*e870*/  PLOP3.LUT P1, PT, PT, PT, UP0, 0x80, 0x0 ;  /* 0x000000000000781c */ /* 0x000fc80003f2f008 */
[----:B------:R-:W-:Y:S01]  /*e880*/  @UP0 USHF.R.S32.HI UR6, URZ, 0x1f, UR47 ;  /* 0x0000001f3f060899 */ /* 0x000fe2000801142f */
[----:B------:R-:W-:Y:S01]  /*e890*/  @UP0 ULDC.64 UR12, c[0x0][0x9c8] ;  /* 0x00027200000c0ab9 */ /* 0x000fe20000000a00 */
[----:B------:R-:W-:Y:S02]  /*e8a0*/  @UP0 USHF.R.S32.HI UR11, URZ, 0x1f, UR48 ;  /* 0x0000001f3f0b0899 */ /* 0x000fe40008011430 */
[----:B------:R-:W-:Y:S02]  /*e8b0*/  @UP0 UIMAD UR6, UR6, UR12, URZ ;  /* 0x0000000c060602a4 */ /* 0x000fe4000f8e023f */
[----:B------:R-:W-:Y:S02]  /*e8c0*/  @UP0 UIMAD.WIDE.U32 UR8, UR47, UR12, URZ ;  /* 0x0000000c2f0802a5 */ /* 0x000fe4000f8e003f */
[----:B------:R-:W-:Y:S02]  /*e8d0*/  @UP0 UIMAD UR7, UR47, UR13, UR6 ;  /* 0x0000000d2f0702a4 */ /* 0x000fe4000f8e0206 */
[----:B------:R-:W-:-:S02]  /*e8e0*/  UIMAD UR6, UR49, 0x300, UR46 ;  /* 0x00000300310678a4 */ /* 0x000fc4000f8e022e */
[----:B------:R-:W-:Y:S01]  /*e8f0*/  @UP0 UIADD3 UR9, UR9, UR7, URZ ;  /* 0x0000000709090290 */ /* 0x000fe2000fffe03f */
[----:B------:R-:W-:Y:S02]  /*e900*/  @UP0 ULDC.64 UR12, c[0x0][0x9d0] ;  /* 0x00027400000c0ab9 */ /* 0x000fe40000000a00 */
[----:B------:R-:W-:Y:S01]  /*e910*/  UMOV UR7, 0x40000040 ;  /* 0x4000004000077882 */ /* 0x000fe20000000000 */
[----:B------:R-:W-:Y:S02]  /*e920*/  @UP0 UIMAD UR11, UR11, UR12, URZ ;  /* 0x0000000c0b0b02a4 */ /* 0x000fe4000f8e023f */
[----:B------:R-:W-:Y:S01]  /*e930*/  @UP0 UIMAD.WIDE.U32 UR8, UR48, UR12, UR8 ;  /* 0x0000000c300802a5 */ /* 0x000fe2000f8e0008 */
[----:B------:R-:W-:Y:S01]  /*e940*/  QGMMA.64x96x32.F32.E4M3.E4M3 R88, R148, gdesc[UR4], R88, gsb0 ;  /* 0x0160000494587df3 */ /* 0x000fe20008000858 */
[----:B------:R-:W-:Y:S02]  /*e950*/  @UP0 UIMAD UR11, UR48, UR13, UR11 ;  /* 0x0000000d300b02a4 */ /* 0x000fe4000f8e020b */
[----:B------:R-:W-:-:S02]  /*e960*/  @UP0 ULEA UR4, UP1, UR8, UR4, 0x2 ;  /* 0x0000000408040291 */ /* 0x000fc4000f82103f */
        /* <DEDUP_REMOVED lines=57> */
.L_x_973:
        /* <DEDUP_REMOVED lines=58> */
.L_x_899:
[----:B------:R-:W0:Y:S01]  /*f0a0*/  S2R R4, SR_CgaCtaId ;  /* 0x0000000000047919 */ /* 0x000e220000008800 */
[----:B------:R-:W-:Y:S01]  /*f0b0*/  MOV R3, 0x400 ;  /* 0x0000040000037802 */ /* 0x000fe20000000f00 */
[----:B------:R-:W-:Y:S01]  /*f0c0*/  BSSY B0, `(.L_x_974) ;  /* 0x0000210000007945 */ /* 0x000fe20003800000 */
[----:B------:R-:W-:Y:S02]  /*f0d0*/  BAR.SYNC.DEFER_BLOCKING 0x5, 0x200 ;  /* 0x0148000000007b1d */ /* 0x000fe40000010000 */
[----:B0-----:R-:W-:-:S05]  /*f0e0*/  LEA R3, R4, R3, 0x18 ;  /* 0x0000000304037211 */ /* 0x001fca00078ec0ff */
[----:B------:R-:W0:Y:S02]  /*f0f0*/  LDS.128 R24, [R3+0x19cd0] ;  /* 0x019cd00003187984 */ /* 0x000e240000000c00 */
[----:B0-----:R-:W-:Y:S02]  /*f100*/  R2UR UR5, R25 ;  /* 0x00000000190572ca */ /* 0x001fe400000e0000 */
[----:B------:R-:W-:Y:S02]  /*f110*/  R2UR UR48, R26 ;  /* 0x000000001a3072ca */ /* 0x000fe400000e0000 */
        /* <DEDUP_REMOVED lines=15> */
[----:B------:R-:W-:Y:S02]  /*f210*/  F2FP.BF16.F32.PACK_AB R126, R126, R13 ;  /* 0x0000000d7e7e723e */ /* 0x000fe400000010ff */
[----:B------:R-:W-:Y:S01]  /*f220*/  F2FP.BF16.F32.PACK_AB R7, R134, R7 ;  /* 0x000000078607723e */ /* 0x000fe200000010ff */
[----:B------:R-:W-:Y:S01]  /*f230*/  UISETP.NE.AND.EX UP0, UPT, UR7, URZ, UPT, UP0 ;  /* 0x0000003f0700728c */ /* 0x000fe2000bf05300 */
[----:B------:R-:W-:-:S02]  /*f240*/  F2FP.BF16.F32.PACK_AB R6, R135, R6 ;  /* 0x000000068706723e */ /* 0x000fc400000010ff */
[----:B------:R-:W-:Y:S01]  /*f250*/  F2FP.BF16.F32.PACK_AB R11, R132, R11 ;  /* 0x0000000b840b723e */ /* 0x000fe200000010ff */
[----:B------:R-:W-:Y:S01]  /*f260*/  ULDC.64 UR6, c[0x0][0xc00] ;  /* 0x0003000000067ab9 */ /* 0x000fe20000000a00 */
[----:B-1----:R-:W-:Y:S01]  /*f270*/  LOP3.LUT P0, R4, R40, 0x3, RZ, 0xc0, !PT ;  /* 0x0000000328047812 */ /* 0x002fe2000780c0ff */
[----:B------:R-:W-:Y:S01]  /*f280*/  UIMAD.WIDE UR6, UR41, 0x4, UR6 ;  /* 0x00000004290678a5 */ /* 0x000fe2000f8e0206 */
[----:B------:R-:W-:Y:S02]  /*f290*/  F2FP.BF16.F32.PACK_AB R8, R133, R8 ;  /* 0x000000088508723e */ /* 0x000fe400000010ff */
[----:B------:R-:W-:Y:S02]  /*f2a0*/  ISETP.EQ.OR P0, PT, R4, 0x3, !P0 ;  /* 0x000000030400780c */ /* 0x000fe40004702670 */
[----:B------:R-:W-:Y:S02]  /*f2b0*/  F2FP.BF16.F32.PACK_AB R41, R92, R41 ;  /* 0x000000295c29723e */ /* 0x000fe400000010ff */
[----:B------:R-:W-:-:S02]  /*f2c0*/  SEL R40, R15, R12, P0 ;  /* 0x0000000c0f287207 */ /* 0x000fc40000000000 */
[----:B------:R-:W-:Y:S02]  /*f2d0*/  SEL R27, R12, R15, P0 ;  /* 0x0000000f0c1b7207 */ /* 0x000fe40000000000 */
[----:B------:R-:W-:Y:S02]  /*f2e0*/  SEL R50, R7, R6, P0 ;  /* 0x0000000607327207 */ /* 0x000fe40000000000 */
[----:B------:R-:W-:Y:S02]  /*f2f0*/  SEL R47, R6, R7, P0 ;  /* 0x00000007062f7207 */ /* 0x000fe40000000000 */
[----:B------:R-:W-:Y:S02]  /*f300*/  F2FP.BF16.F32.PACK_AB R39, R94, R39 ;  /* 0x000000275e27723e */ /* 0x000fe400000010ff */
[----:B------:R-:W-:Y:S02]  /*f310*/  MOV R4, R3 ;  /* 0x0000000300047202 */ /* 0x000fe40000000f00 */
[----:B0-----:R-:W-:-:S02]  /*f320*/  MOV R5, R24 ;  /* 0x0000001800057202 */ /* 0x001fc40000000f00 */
[----:B------:R-:W-:Y:S02]  /*f330*/  F2FP.BF16.F32.PACK_AB R38, R93, R38 ;  /* 0x000000265d26723e */ /* 0x000fe400000010ff */
[----:B------:R-:W-:Y:S01]  /*f340*/  F2FP.BF16.F32.PACK_AB R36, R95, R36 ;  /* 0x000000245f24723e */ /* 0x000fe200000010ff */
[----:B------:R-:W-:Y:S01]  /*f350*/  IMAD.WIDE R12, R157, 0x2, R4 ;  /* 0x000000029d0c7825 */ /* 0x000fe200078e0204 */
[----:B------:R-:W-:Y:S02]  /*f360*/  F2FP.BF16.F32.PACK_AB R37, R100, R37 ;  /* 0x000000256425723e */ /* 0x000fe400000010ff */
[----:B------:R-:W-:Y:S02]  /*f370*/  F2FP.BF16.F32.PACK_AB R35, R102, R35 ;  /* 0x000000236623723e */ /* 0x000fe400000010ff */
[C---:B------:R-:W-:Y:S02]  /*f380*/  IADD3 R49, P5, R12.reuse, 0x20, RZ ;  /* 0x000000200c317810 */ /* 0x040fe40007fbe0ff */
[----:B------:R-:W-:-:S02]  /*f390*/  IADD3 R51, P4, R12, 0x3000, RZ ;  /* 0x000030000c337810 */ /* 0x000fc40007f9e0ff */
[----:B------:R-:W-:Y:S01]  /*f3a0*/  LOP3.LUT R6, R49, 0x180, RZ, 0xc0, !PT ;  /* 0x0000018031067812 */ /* 0x000fe200078ec0ff */
[----:B------:R-:W-:Y:S01]  /*f3b0*/  IMAD.X R25, RZ, RZ, R13, P5 ;  /* 0x000000ffff197224 */ /* 0x000fe200028e060d */
[----:B------:R-:W-:Y:S02]  /*f3c0*/  F2FP.BF16.F32.PACK_AB R34, R101, R34 ;  /* 0x000000226522723e */ /* 0x000fe400000010ff */
[----:B------:R-:W-:Y:S02]  /*f3d0*/  SHF.R.U64 R6, R6, 0x3, RZ ;  /* 0x0000000306067819 */ /* 0x000fe400000012ff */
[----:B------:R-:W-:Y:S02]  /*f3e0*/  F2FP.BF16.F32.PACK_AB R32, R103, R32 ;  /* 0x000000206720723e */ /* 0x000fe400000010ff */
[----:B------:R-:W-:Y:S02]  /*f3f0*/  SEL R42, R11, R8, P0 ;  /* 0x000000080b2a7207 */ /* 0x000fe40000000000 */
[----:B------:R-:W-:-:S02]  /*f400*/  SEL R43, R8, R11, P0 ;  /* 0x0000000b082b7207 */ /* 0x000fc40000000000 */
[----:B------:R-:W-:Y:S02]  /*f410*/  LOP3.LUT R24, R6, R49, RZ, 0x3c, !PT ;  /* 0x0000003106187212 */ /* 0x000fe400078e3cff */
[----:B------:R-:W-:Y:S02]  /*f420*/  F2FP.BF16.F32.PACK_AB R33, R108, R33 ;  /* 0x000000216c21723e */ /* 0x000fe400000010ff */
[----:B------:R-:W-:Y:S02]  /*f430*/  F2FP.BF16.F32.PACK_AB R31, R110, R31 ;  /* 0x0000001f6e1f723e */ /* 0x000fe400000010ff */
[----:B------:R-:W-:Y:S02]  /*f440*/  F2FP.BF16.F32.PACK_AB R30, R109, R30 ;  /* 0x0000001e6d1e723e */ /* 0x000fe400000010ff */
[----:B------:R-:W-:Y:S02]  /*f450*/  F2FP.BF16.F32.PACK_AB R28, R111, R28 ;  /* 0x0000001c6f1c723e */ /* 0x000fe400000010ff */
[----:B------:R-:W-:-:S02]  /*f460*/  SEL R26, R41, R38, P0 ;  /* 0x00000026291a7207 */ /* 0x000fc40000000000 */
[----:B------:R-:W-:Y:S02]  /*f470*/  SEL R8, R39, R36, P0 ;  /* 0x0000002427087207 */ /* 0x000fe40000000000 */
[----:B------:R-:W-:Y:S02]  /*f480*/  LOP3.LUT R6, R51, 0x180, RZ, 0xc0, !PT ;  /* 0x0000018033067812 */ /* 0x000fe400078ec0ff */
[----:B------:R-:W-:Y:S02]  /*f490*/  SEL R41, R38, R41, P0 ;  /* 0x0000002926297207 */ /* 0x000fe40000000000 */
[----:B------:R-:W-:Y:S02]  /*f4a0*/  SEL R39, R36, R39, P0 ;  /* 0x0000002724277207 */ /* 0x000fe40000000000 */
[----:B------:R-:W-:Y:S02]  /*f4b0*/  F2FP.BF16.F32.PACK_AB R29, R116, R29 ;  /* 0x0000001d741d723e */ /* 0x000fe400000010ff */
[----:B------:R-:W-:-:S02]  /*f4c0*/  F2FP.BF16.F32.PACK_AB R21, R118, R21 ;  /* 0x000000157615723e */ /* 0x000fc400000010ff */
[----:B------:R-:W-:Y:S02]  /*f4d0*/  F2FP.BF16.F32.PACK_AB R20, R117, R20 ;  /* 0x000000147514723e */ /* 0x000fe400000010ff */
[----:B------:R-:W-:Y:S02]  /*f4e0*/  F2FP.BF16.F32.PACK_AB R14, R119, R14 ;  /* 0x0000000e770e723e */ /* 0x000fe400000010ff */
[----:B------:R-:W-:Y:S02]  /*f4f0*/  SEL R38, R37, R34, P0 ;  /* 0x0000002225267207 */ /* 0x000fe40000000000 */
[----:B------:R-:W-:Y:S02]  /*f500*/  SEL R36, R35, R32, P0 ;  /* 0x0000002023247207 */ /* 0x000fe40000000000 */
[----:B------:R-:W-:Y:S02]  /*f510*/  SEL R37, R34, R37, P0 ;  /* 0x0000002522257207 */ /* 0x000fe40000000000 */
[----:B------:R-:W-:-:S02]  /*f520*/  SEL R35, R32, R35, P0 ;  /* 0x0000002320237207 */ /* 0x000fc40000000000 */
[----:B------:R-:W-:Y:S02]  /*f530*/  SEL R34, R33, R30, P0 ;  /* 0x0000001e21227207 */ /* 0x000fe40000000000 */
[----:B------:R-:W-:Y:S02]  /*f540*/  SEL R32, R31, R28, P0 ;  /* 0x0000001c1f207207 */ /* 0x000fe40000000000 */
[----:B------:R-:W-:Y:S02]  /*f550*/  IADD3 R53, P3, R12, 0x3020, RZ ;  /* 0x000030200c357810 */ /* 0x000fe40007f7e0ff */
[----:B------:R-:W-:Y:S02]  /*f560*/  SHF.R.U64 R6, R6, 0x3, RZ ;  /* 0x0000000306067819 */ /* 0x000fe400000012ff */
[----:B------:R-:W-:Y:S01]  /*f570*/  SEL R33, R30, R33, P0 ;  /* 0x000000211e217207 */ /* 0x000fe20000000000 */
[----:B------:R-:W-:Y:S01]  /*f580*/  IMAD.X R15, RZ, RZ, R13, P3 ;  /* 0x000000ffff0f7224 */ /* 0x000fe200018e060d */
[----:B------:R-:W-:-:S02]  /*f590*/  SEL R31, R28, R31, P0 ;  /* 0x0000001f1c1f7207 */ /* 0x000fc40000000000 */
[----:B------:R-:W-:Y:S02]  /*f5a0*/  LOP3.LUT R7, R12, 0x180, RZ, 0xc0, !PT ;  /* 0x000001800c077812 */ /* 0x000fe400078ec0ff */
[----:B------:R-:W-:Y:S02]  /*f5b0*/  SEL R30, R29, R20, P0 ;  /* 0x000000141d1e7207 */ /* 0x000fe40000000000 */
[----:B------:R-:W-:Y:S02]  /*f5c0*/  SEL R28, R21, R14, P0 ;  /* 0x0000000e151c7207 */ /* 0x000fe40000000000 */
[----:B------:R-:W-:Y:S01]  /*f5d0*/  SEL R45, R14, R21, P0 ;  /* 0x000000150e2d7207 */ /* 0x000fe20000000000 */
[----:B------:R-:W-:Y:S01]  /*f5e0*/  IMAD.X R21, RZ, RZ, R13, P4 ;  /* 0x000000ffff157224 */ /* 0x000fe200020e060d */
[----:B------:R-:W-:Y:S02]  /*f5f0*/  F2FP.BF16.F32.PACK_AB R127, R127, R10 ;  /* 0x0000000a7f7f723e */ /* 0x000fe400000010ff */
[----:B------:R-:W-:-:S02]  /*f600*/  SEL R29, R20, R29, P0 ;  /* 0x0000001d141d7207 */ /* 0x000fc40000000000 */
[C---:B------:R-:W-:Y:S02]  /*f610*/  IADD3 R55, P2, R12.reuse, 0x6000, RZ ;  /* 0x000060000c377810 */ /* 0x040fe40007f5e0ff */
[----:B------:R-:W-:Y:S02]  /*f620*/  IADD3 R57, P1, R12, 0x6020, RZ ;  /* 0x000060200c397810 */ /* 0x000fe40007f3e0ff */
[----:B------:R-:W-:Y:S01]  /*f630*/  LOP3.LUT R10, R53, 0x180, RZ, 0xc0, !PT ;  /* 0x00000180350a7812 */ /* 0x000fe200078ec0ff */
[----:B------:R-:W-:Y:S01]  /*f640*/  IMAD.X R11, RZ, RZ, R13, P2 ;  /* 0x000000ffff0b7224 */ /* 0x000fe200010e060d */
[----:B------:R-:W-:Y:S02]  /*f650*/  LOP3.LUT R20, R6, R51, RZ, 0x3c, !PT ;  /* 0x0000003306147212 */ /* 0x000fe400078e3cff */
[----:B------:R-:W-:Y:S02]  /*f660*/  SHF.R.U64 R7, R7, 0x3, RZ ;  /* 0x0000000307077819 */ /* 0x000fe400000012ff */
[----:B------:R-:W-:-:S02]  /*f670*/  LOP3.LUT R44, R55, 0x180, RZ, 0xc0, !PT ;  /* 0x00000180372c7812 */ /* 0x000fc400078ec0ff */
[----:B------:R-:W-:Y:S02]  /*f680*/  LOP3.LUT R46, R57, 0x180, RZ, 0xc0, !PT ;  /* 0x00000180392e7812 */ /* 0x000fe400078ec0ff */
[----:B------:R-:W-:Y:S02]  /*f690*/  SHF.R.U64 R10, R10, 0x3, RZ ;  /* 0x000000030a0a7819 */ /* 0x000fe400000012ff */
[----:B------:R-:W-:Y:S02]  /*f6a0*/  MOV R52, R20 ;  /* 0x0000001400347202 */ /* 0x000fe40000000f00 */
[----:B------:R-:W-:Y:S01]  /*f6b0*/  LOP3.LUT R12, R7, R12, RZ, 0x3c, !PT ;  /* 0x0000000c070c7212 */ /* 0x000fe200078e3cff */
[----:B------:R-:W-:Y:S01]  /*f6c0*/  IMAD.X R7, RZ, RZ, R13, P1 ;  /* 0x000000ffff077224 */ /* 0x000fe200008e060d */
[----:B------:R-:W-:Y:S02]  /*f6d0*/  SHF.R.U64 R44, R44, 0x3, RZ ;  /* 0x000000032c2c7819 */ /* 0x000fe400000012ff */
[----:B------:R-:W-:-:S02]  /*f6e0*/  SEL R48, R126, R127, P0 ;  /* 0x0000007f7e307207 */ /* 0x000fc40000000000 */
[----:B------:R-:W-:Y:S02]  /*f6f0*/  SHF.R.U64 R46, R46, 0x3, RZ ;  /* 0x000000032e2e7819 */ /* 0x000fe400000012ff */
[----:B------:R-:W-:Y:S02]  /*f700*/  LOP3.LUT R14, R10, R53, RZ, 0x3c, !PT ;  /* 0x000000350a0e7212 */ /* 0x000fe400078e3cff */
[----:B------:R-:W-:Y:S02]  /*f710*/  SEL R127, R127, R126, P0 ;  /* 0x0000007e7f7f7207 */ /* 0x000fe40000000000 */
[----:B------:R-:W-:Y:S02]  /*f720*/  MOV R54, R12 ;  /* 0x0000000c00367202 */ /* 0x000fe40000000f00 */
[----:B------:R-:W-:Y:S02]  /*f730*/  MOV R53, R24 ;  /* 0x0000001800357202 */ /* 0x000fe40000000f00 */
[----:B------:R-:W-:-:S02]  /*f740*/  LOP3.LUT R10, R44, R55, RZ, 0x3c, !PT ;  /* 0x000000372c0a7212 */ /* 0x000fc400078e3cff */
[----:B------:R-:W-:Y:S02]  /*f750*/  LOP3.LUT R6, R46, R57, RZ, 0x3c, !PT ;  /* 0x000000392e067212 */ /* 0x000fe400078e3cff */
[----:B------:R-:W-:Y:S02]  /*f760*/  MOV R49, R10 ;  /* 0x0000000a00317202 */ /* 0x000fe40000000f00 */
[----:B------:R-:W-:Y:S02]  /*f770*/  MOV R51, R14 ;  /* 0x0000000e00337202 */ /* 0x000fe40000000f00 */
[----:B------:R-:W-:Y:S02]  /*f780*/  PLOP3.LUT P2, PT, PT, PT, UP0, 0x80, 0x0 ;  /* 0x000000000000781c */ /* 0x000fe40003f4f008 */
[----:B--2---:R-:W-:Y:S01]  /*f790*/  LOP3.LUT R20, R9, 0x2, RZ, 0x3c, !PT ;  /* 0x0000000209147812 */ /* 0x004fe200078e3cff */
[----:B------:R-:W-:Y:S04]  /*f7a0*/  SHFL.IDX PT, R26, R26, R9, 0x1c1f ;  /* 0x001c1f091a1a7589 */ /* 0x000fe800000e0000 */
[----:B------:R-:W0:Y:S04]  /*f7b0*/  SHFL.IDX PT, R41, R41, R20, 0x1c1f ;  /* 0x001c1f1429297589 */ /* 0x000e2800000e0000 */
[----:B------:R0:W-:Y:S04]  /*f7c0*/  SHFL.IDX PT, R13, R8, R9, 0x1c1f ;  /* 0x001c1f09080d7589 */ /* 0x0001e800000e0000 */
[----:B------:R-:W1:Y:S04]  /*f7d0*/  SHFL.IDX PT, R24, R39, R20, 0x1c1f ;  /* 0x001c1f1427187589 */ /* 0x000e6800000e0000 */
[----:B------:R-:W-:Y:S04]  /*f7e0*/  SHFL.IDX PT, R34, R34, R9, 0x1c1f ;  /* 0x001c1f0922227589 */ /* 0x000fe800000e0000 */
[----:B------:R-:W2:Y:S04]  /*f7f0*/  SHFL.IDX PT, R33, R33, R20, 0x1c1f ;  /* 0x001c1f1421217589 */ /* 0x000ea800000e0000 */
[----:B------:R-:W-:Y:S04]  /*f800*/  SHFL.IDX PT, R38, R38, R9, 0x1c1f ;  /* 0x001c1f0926267589 */ /* 0x000fe800000e0000 */
[----:B------:R-:W3:Y:S01]  /*f810*/  SHFL.IDX PT, R37, R37, R20, 0x1c1f ;  /* 0x001c1f1425257589 */ /* 0x000ee200000e0000 */
[----:B0-----:R-:W-:-:S02]  /*f820*/  SEL R8, R26, R41, P0 ;  /* 0x000000291a087207 */ /* 0x001fc40000000000 */
[----:B------:R-:W-:Y:S01]  /*f830*/  SEL R10, R41, R26, P0 ;  /* 0x0000001a290a7207 */ /* 0x000fe20000000000 */
[----:B------:R-:W-:Y:S01]  /*f840*/  SHFL.IDX PT, R36, R36, R9, 0x1c1f ;  /* 0x001c1f0924247589 */ /* 0x000fe200000e0000 */
[----:B------:R-:W-:Y:S01]  /*f850*/  MOV R41, R6 ;  /* 0x0000000600297202 */ /* 0x000fe20000000f00 */
[----:B------:R-:W-:Y:S02]  /*f860*/  IMAD.U32 R6, RZ, RZ, UR6 ;  /* 0x00000006ff067e24 */ /* 0x000fe4000f8e00ff */
[----:B------:R-:W0:Y:S01]  /*f870*/  SHFL.IDX PT, R35, R35, R20, 0x1c1f ;  /* 0x001c1f1423237589 */ /* 0x000e2200000e0000 */
[----:B-1----:R-:W-:Y:S01]  /*f880*/  SEL R11, R24, R13, P0 ;  /* 0x0000000d180b7207 */ /* 0x002fe20000000000 */
[----:B------:R-:W-:Y:S01]  /*f890*/  IMAD.U32 R7, RZ, RZ, UR7 ;  /* 0x00000007ff077e24 */ /* 0x000fe2000f8e00ff */
[----:B------:R-:W-:Y:S01]  /*f8a0*/  ULDC.64 UR6, c[0x0][0xc08] ;  /* 0x0003020000067ab9 */ /* 0x000fe20000000a00 */
[----:B------:R-:W-:Y:S04]  /*f8b0*/  SHFL.IDX PT, R30, R30, R9, 0x1c1f ;  /* 0x001c1f091e1e7589 */ /* 0x000fe800000e0000 */
[----:B------:R-:W-:Y:S01]  /*f8c0*/  SHFL.IDX PT, R40, R40, R9, 0x1c1f ;  /* 0x001c1f0928287589 */ /* 0x000fe200000e0000 */
[----:B--2---:R-:W-:-:S03]  /*f8d0*/  SEL R26, R33, R34, P0 ;  /* 0x00000022211a7207 */ /* 0x004fc60000000000 */
[----:B------:R-:W1:Y:S04]  /*f8e0*/  SHFL.IDX PT, R29, R29, R20, 0x1c1f ;  /* 0x001c1f141d1d7589 */ /* 0x000e6800000e0000 */
[----:B------:R-:W2:Y:S01]  /*f8f0*/  SHFL.IDX PT, R27, R27, R20, 0x1c1f ;  /* 0x001c1f141b1b7589 */ /* 0x000ea200000e0000 */
[----:B---3--:R-:W-:Y:S02]  /*f900*/  SEL R12, R38, R37, P0 ;  /* 0x00000025260c7207 */ /* 0x008fe40000000000 */
[----:B------:R-:W-:Y:S01]  /*f910*/  SEL R14, R37, R38, P0 ;  /* 0x00000026250e7207 */ /* 0x000fe20000000000 */
[----:B------:R-:W-:Y:S04]  /*f920*/  SHFL.IDX PT, R21, R32, R9, 0x1c1f ;  /* 0x001c1f0920157589 */ /* 0x000fe800000e0000 */
[----:B------:R-:W3:Y:S01]  /*f930*/  SHFL.IDX PT, R44, R31, R20, 0x1c1f ;  /* 0x001c1f141f2c7589 */ /* 0x000ee200000e0000 */
[----:B0-----:R-:W-:-:S03]  /*f940*/  SEL R15, R35, R36, P0 ;  /* 0x00000024230f7207 */ /* 0x001fc60000000000 */
[----:B------:R1:W-:Y:S04]  /*f950*/  SHFL.IDX PT, R46, R28, R9, 0x1c1f ;  /* 0x001c1f091c2e7589 */ /* 0x0003e800000e0000 */
[----:B------:R-:W0:Y:S04]  /*f960*/  SHFL.IDX PT, R45, R45, R20, 0x1c1f ;  /* 0x001c1f142d2d7589 */ /* 0x000e2800000e0000 */
[----:B------:R-:W-:Y:S01]  /*f970*/  SHFL.IDX PT, R48, R48, R9, 0x1c1f ;  /* 0x001c1f0930307589 */ /* 0x000fe200000e0000 */
[----:B-1----:R-:W-:-:S03]  /*f980*/  SEL R28, R30, R29, P0 ;  /* 0x0000001d1e1c7207 */ /* 0x002fc60000000000 */
[----:B------:R-:W1:Y:S01]  /*f990*/  SHFL.IDX PT, R127, R127, R20, 0x1c1f ;  /* 0x001c1f147f7f7589 */ /* 0x000e6200000e0000 */
[----:B--2---:R-:W-:Y:S02]  /*f9a0*/  SEL R32, R40, R27, P0 ;  /* 0x0000001b28207207 */ /* 0x004fe40000000000 */
[----:B------:R-:W-:Y:S01]  /*f9b0*/  SEL R30, R29, R30, P0 ;  /* 0x0000001e1d1e7207 */ /* 0x000fe20000000000 */
[----:B------:R-:W-:Y:S04]  /*f9c0*/  SHFL.IDX PT, R42, R42, R9, 0x1c1f ;  /* 0x001c1f092a2a7589 */ /* 0x000fe800000e0000 */
[----:B------:R2:W-:Y:S01]  /*f9d0*/  SHFL.IDX PT, R50, R50, R9, 0x1c1f ;  /* 0x001c1f0932327589 */ /* 0x0005e200000e0000 */
[----:B---3--:R-:W-:-:S03]  /*f9e0*/  SEL R25, R21, R44, P0 ;  /* 0x0000002c15197207 */ /* 0x008fc60000000000 */
[----:B------:R-:W3:Y:S04]  /*f9f0*/  SHFL.IDX PT, R43, R43, R20, 0x1c1f ;  /* 0x001c1f142b2b7589 */ /* 0x000ee800000e0000 */
[----:B------:R-:W4:Y:S01]  /*fa00*/  SHFL.IDX PT, R47, R47, R20, 0x1c1f ;  /* 0x001c1f142f2f7589 */ /* 0x000f2200000e0000 */
[----:B0-----:R-:W-:Y:S02]  /*fa10*/  SEL R29, R46, R45, P0 ;  /* 0x0000002d2e1d7207 */ /* 0x001fe40000000000 */
[----:B--2---:R-:W-:Y:S01]  /*fa20*/  SEL R9, R13, R24, P0 ;  /* 0x000000180d097207 */ /* 0x004fe20000000000 */
[----:B------:R-:W-:Y:S01]  /*fa30*/  BAR.SYNC.DEFER_BLOCKING 0x1, 0x180 ;  /* 0x0046000000007b1d */ /* 0x000fe20000010000 */
[----:B------:R-:W-:Y:S02]  /*fa40*/  SEL R24, R34, R33, P0 ;  /* 0x0000002122187207 */ /* 0x000fe40000000000 */
[----:B------:R-:W-:-:S02]  /*fa50*/  SEL R13, R36, R35, P0 ;  /* 0x00000023240d7207 */ /* 0x000fc40000000000 */
[----:B------:R-:W-:Y:S02]  /*fa60*/  SEL R34, R27, R40, P0 ;  /* 0x000000281b227207 */ /* 0x000fe40000000000 */
[----:B------:R-:W-:Y:S02]  /*fa70*/  SEL R27, R44, R21, P0 ;  /* 0x000000152c1b7207 */ /* 0x000fe40000000000 */
[----:B------:R-:W-:Y:S02]  /*fa80*/  SEL R31, R45, R46, P0 ;  /* 0x0000002e2d1f7207 */ /* 0x000fe40000000000 */
[----:B-1----:R-:W-:Y:S02]  /*fa90*/  SEL R33, R48, R127, P0 ;  /* 0x0000007f30217207 */ /* 0x002fe40000000000 */
[----:B------:R-:W-:Y:S02]  /*faa0*/  SEL R35, R127, R48, P0 ;  /* 0x000000307f237207 */ /* 0x000fe40000000000 */
[----:B---3--:R-:W-:-:S02]  /*fab0*/  SEL R36, R42, R43, P0 ;  /* 0x0000002b2a247207 */ /* 0x008fc40000000000 */
[----:B------:R-:W-:Y:S02]  /*fac0*/  SEL R38, R43, R42, P0 ;  /* 0x0000002a2b267207 */ /* 0x000fe40000000000 */
[----:B----4-:R-:W-:Y:S01]  /*fad0*/  SEL R37, R50, R47, P0 ;  /* 0x0000002f32257207 */ /* 0x010fe20000000000 */
[----:B------:R-:W-:Y:S01]  /*fae0*/  UISETP.NE.U32.AND UP1, UPT, UR6, URZ, UPT ;  /* 0x0000003f0600728c */ /* 0x000fe2000bf25070 */
[----:B------:R-:W-:Y:S01]  /*faf0*/  SEL R39, R47, R50, P0 ;  /* 0x000000322f277207 */ /* 0x000fe20000000000 */
[----:B------:R-:W-:Y:S01]  /*fb00*/  UMOV UR4, URZ ;  /* 0x0000003f00047c82 */ /* 0x000fe20008000000 */
[----:B------:R0:W-:Y:S01]  /*fb10*/  STSM.16.M88.4 [R54], R8 ;  /* 0x0000000836007844 */ /* 0x0001e20000000200 */
[----:B------:R-:W-:Y:S01]  /*fb20*/  ULDC UR8, c[0x0][0xa88] ;  /* 0x0002a20000087ab9 */ /* 0x000fe20000000800 */
[----:B------:R-:W1:Y:S02]  /*fb30*/  LDC R43, c[0x0][0xbe8] ;  /* 0x0002fa00ff2b7b82 */ /* 0x000e640000000800 */
[----:B------:R2:W-:Y:S04]  /*fb40*/  STSM.16.M88.4 [R53], R12 ;  /* 0x0000000c35007844 */ /* 0x0005e80000000200 */
[----:B------:R3:W-:Y:S04]  /*fb50*/  STSM.16.M88.4 [R52], R24 ;  /* 0x0000001834007844 */ /* 0x0007e80000000200 */
[----:B------:R3:W-:Y:S04]  /*fb60*/  STSM.16.M88.4 [R51], R28 ;  /* 0x0000001c33007844 */ /* 0x0007e80000000200 */
[----:B------:R3:W-:Y:S04]  /*fb70*/  STSM.16.M88.4 [R49], R32 ;  /* 0x0000002031007844 */ /* 0x0007e80000000200 */
[----:B------:R3:W-:Y:S01]  /*fb80*/  STSM.16.M88.4 [R41], R36 ;  /* 0x0000002429007844 */ /* 0x0007e20000000200 */
[----:B------:R-:W-:Y:S06]  /*fb90*/  BAR.SYNC.DEFER_BLOCKING 0x1, 0x180 ;  /* 0x0046000000007b1d */ /* 0x000fec0000010000 */
[----:B0-----:R-:W4:Y:S01]  /*fba0*/  @P2 LDG.E R8, desc[UR50][R6.64] ;  /* 0x0000003206082981 */ /* 0x001f22000c1e1900 */
[----:B------:R-:W-:Y:S01]  /*fbb0*/  UISETP.NE.AND.EX UP1, UPT, UR7, URZ, UPT, UP1 ;  /* 0x0000003f0700728c */ /* 0x000fe2000bf25310 */
[----:B-1----:R-:W-:-:S05]  /*fbc0*/  ISETP.NE.AND P1, PT, R43, 0x1, PT ;  /* 0x000000012b00780c */ /* 0x002fca0003f25270 */
[----:B------:R-:W-:-:S05]  /*fbd0*/  PLOP3.LUT P0, PT, PT, PT, UP1, 0x80, 0x0 ;  /* 0x000000000000781c */ /* 0x000fca0003f0f018 */
[----:B------:R-:W-:Y:S02]  /*fbe0*/  @UP1 ULDC.64 UR6, c[0x0][0xc08] ;  /* 0x0003020000061ab9 */ /* 0x000fe40000000a00 */
[----:B------:R-:W-:Y:S01]  /*fbf0*/  @UP1 UIMAD.WIDE UR6, UR41, 0x4, UR6 ;  /* 0x00000004290618a5 */ /* 0x000fe2000f8e0206 */
[----:B------:R-:W0:Y:S05]  /*fc00*/  @P1 LDC R9, c[0x0][0xbec] ;  /* 0x0002fb00ff091b82 */ /* 0x000e2a0000000800 */
[----:B--2---:R-:W-:Y:S02]  /*fc10*/  IMAD.U32 R12, RZ, RZ, UR6 ;  /* 0x00000006ff0c7e24 */ /* 0x004fe4000f8e00ff */
[----:B------:R-:W-:Y:S01]  /*fc20*/  IMAD.U32 R13, RZ, RZ, UR7 ;  /* 0x00000007ff0d7e24 */ /* 0x000fe2000f8e00ff */
[----:B------:R-:W1:Y:S01]  /*fc30*/  @P1 LDC R10, c[0x0][0xbf0] ;  /* 0x0002fc00ff0a1b82 */ /* 0x000e620000000800 */
[----:B----4-:R-:W-:Y:S01]  /*fc40*/  @P2 R2UR UR4, R8 ;  /* 0x00000000080422ca */ /* 0x010fe200000e0000 */
[----:B------:R-:W-:-:S06]  /*fc50*/  IMAD.U32 R8, RZ, RZ, UR8 ;  /* 0x00000008ff087e24 */ /* 0x000fcc000f8e00ff */
[----:B------:R3:W5:Y:S01]  /*fc60*/  @P0 LDG.E R8, desc[UR50][R12.64] ;  /* 0x000000320c080981 */ /* 0x000762000c1e1900 */
[----:B01----:R-:W-:Y:S07]  /*fc70*/  @P0 BRA `(.L_x_976) ;  /* 0x0000000000100947 */ /* 0x003fee0003800000 */
[----:B------:R-:W-:Y:S05]  /*fc80*/  @!P2 BRA `(.L_x_976) ;  /* 0x00000000000ca947 */ /* 0x000fea0003800000 */
[----:B------:R-:W2:Y:S04]  /*fc90*/  LDG.E R11, desc[UR50][R6.64] ;  /* 0x00000032060b7981 */ /* 0x000ea8000c1e1900 */
[----:B-----5:R-:W2:Y:S02]  /*fca0*/  LDG.E R8, desc[UR50][R6.64+0x4] ;  /* 0x0000043206087981 */ /* 0x020ea4000c1e1900 */
[----:B--2---:R-:W-:-:S07]  /*fcb0*/  IMAD.IADD R8, R8, 0x1, -R11 ;  /* 0x0000000108087824 */ /* 0x004fce00078e0a0b */
.L_x_976:
[----:B---3--:R-:W-:Y:S01]  /*fcc0*/  VIADD R12, R17, UR42 ;  /* 0x0000002a110c7c36 */ /* 0x008fe20008000000 */
[----:B------:R-:W-:Y:S01]  /*fcd0*/  USHF.R.S32.HI UR16, URZ, 0x1f, UR40 ;  /* 0x0000001f3f107899 */ /* 0x000fe20008011428 */
[----:B------:R-:W-:Y:S01]  /*fce0*/  VIADD R14, R156, UR42 ;  /* 0x0000002a9c0e7c36 */ /* 0x000fe20008000000 */
[----:B------:R-:W-:Y:S01]  /*fcf0*/  ULDC.64 UR12, c[0x0][0xb90] ;  /* 0x0002e400000c7ab9 */ /* 0x000fe20000000a00 */
[----:B------:R-:W-:Y:S01]  /*fd00*/  @P1 IMAD.HI.U32 R7, R12, R9, RZ ;  /* 0x000000090c071227 */ /* 0x000fe200078e00ff */
[----:B------:R-:W-:Y:S01]  /*fd10*/  USHF.R.S32.HI UR15, URZ, 0x1f, UR41 ;  /* 0x0000001f3f0f7899 */ /* 0x000fe20008011429 */
[----:B------:R-:W0:Y:S01]  /*fd20*/  @P1 LDC R41, c[0x0][0xbec] ;  /* 0x0002fb00ff291b82 */ /* 0x000e220000000800 */
[----:B------:R-:W-:Y:S01]  /*fd30*/  USHF.R.S32.HI UR7, URZ, 0x1f, UR4 ;  /* 0x0000001f3f077899 */ /* 0x000fe20008011404 */
[----:B------:R-:W-:Y:S01]  /*fd40*/  IMAD.MOV.U32 R6, RZ, RZ, R12 ;  /* 0x000000ffff067224 */ /* 0x000fe200078e000c */
[----:B------:R-:W-:Y:S01]  /*fd50*/  UIMAD UR10, UR16, UR12, URZ ;  /* 0x0000000c100a72a4 */ /* 0x000fe2000f8e023f */
[----:B------:R-:W-:Y:S01]  /*fd60*/  @P1 SHF.R.U32.HI R6, RZ, R10, R7 ;  /* 0x0000000aff061219 */ /* 0x000fe20000011607 */
[----:B------:R-:W-:Y:S01]  /*fd70*/  UMOV UR6, UR4 ;  /* 0x0000000400067c82 */ /* 0x000fe20008000000 */
[----:B------:R-:W-:Y:S01]  /*fd80*/  USEL UR15, UR15, URZ, !UP0 ;  /* 0x0000003f0f0f7287 */ /* 0x000fe2000c000000 */
[----:B------:R-:W-:Y:S01]  /*fd90*/  IMAD R7, R153, 0x20, R18 ;  /* 0x0000002099077824 */ /* 0x000fe200078e0212 */
[----:B------:R-:W-:Y:S01]  /*fda0*/  UIMAD.WIDE.U32 UR8, UR40, UR12, UR6 ;  /* 0x0000000c280872a5 */ /* 0x000fe2000f8e0006 */
[----:B------:R-:W-:Y:S01]  /*fdb0*/  IMAD.MOV R10, RZ, RZ, -R6 ;  /* 0x000000ffff0a7224 */ /* 0x000fe200078e0a06 */
[----:B------:R-:W-:Y:S01]  /*fdc0*/  UIMAD UR10, UR40, UR13, UR10 ;  /* 0x0000000d280a72a4 */ /* 0x000fe2000f8e020a */
[----:B------:R-:W-:Y:S01]  /*fdd0*/  IMAD.WIDE R4, R7, 0x2, R4 ;  /* 0x0000000207047825 */ /* 0x000fe200078e0204 */
[----:B------:R-:W-:Y:S01]  /*fde0*/  USEL UR14, UR41, URZ, !UP0 ;  /* 0x0000003f290e7287 */ /* 0x000fe2000c000000 */
[----:B------:R-:W-:Y:S01]  /*fdf0*/  ULDC.64 UR12, c[0x0][0xb98] ;  /* 0x0002e600000c7ab9 */ /* 0x000fe20000000a00 */
[----:B------:R-:W-:Y:S01]  /*fe00*/  UIADD3 UR9, UR9, UR10, URZ ;  /* 0x0000000a09097290 */ /* 0x000fe2000fffe03f */
[----:B------:R-:W-:Y:S01]  /*fe10*/  IMAD R9, R43, R10, R12 ;  /* 0x0000000a2b097224 */ /* 0x000fe200078e020c */
[----:B------:R-:W-:Y:S01]  /*fe20*/  UIMAD UR6, UR15, UR12, URZ ;  /* 0x0000000c0f0672a4 */ /* 0x000fe2000f8e023f */
[----:B------:R-:W-:Y:S01]  /*fe30*/  SHF.R.S32.HI R10, RZ, 0x1f, R6 ;  /* 0x0000001fff0a7819 */ /* 0x000fe20000011406 */
[----:B------:R-:W-:Y:S01]  /*fe40*/  UIMAD.WIDE.U32 UR8, UR14, UR12, UR8 ;  /* 0x0000000c0e0872a5 */ /* 0x000fe2000f8e0008 */
[----:B------:R-:W-:Y:S01]  /*fe50*/  IADD3 R21, P2, R4, 0x1800, RZ ;  /* 0x0000180004157810 */ /* 0x000fe20007f5e0ff */
[----:B------:R-:W-:Y:S01]  /*fe60*/  UIMAD UR6, UR14, UR13, UR6 ;  /* 0x0000000d0e0672a4 */ /* 0x000fe2000f8e0206 */
[----:B------:R-:W-:Y:S01]  /*fe70*/  SHF.R.S32.HI R7, RZ, 0x1f, R9 ;  /* 0x0000001fff077819 */ /* 0x000fe20000011409 */
[----:B------:R-:W-:Y:S01]  /*fe80*/  ULDC.64 UR10, c[0x0][0xb88] ;  /* 0x0002e200000a7ab9 */ /* 0x000fe20000000a00 */
[----:B------:R-:W-:Y:S01]  /*fe90*/  LOP3.LUT R20, R21, 0x180, RZ, 0xc0, !PT ;  /* 0x0000018015147812 */ /* 0x000fe200078ec0ff */
[----:B-----5:R-:W-:Y:S01]  /*fea0*/  IMAD R45, R8, R43, RZ ;  /* 0x0000002b082d7224 */ /* 0x020fe200078e02ff */
[----:B------:R-:W-:Y:S01]  /*feb0*/  IADD3 R6, P0, R6, UR8, RZ ;  /* 0x0000000806067c10 */ /* 0x000fe2000ff1e0ff */
[----:B------:R-:W-:Y:S01]  /*fec0*/  IMAD.U32 R11, RZ, RZ, UR6 ;  /* 0x00000006ff0b7e24 */ /* 0x000fe2000f8e00ff */
[----:B------:R-:W-:Y:S01]  /*fed0*/  SHF.R.U64 R20, R20, 0x3, RZ ;  /* 0x0000000314147819 */ /* 0x000fe200000012ff */
[----:B------:R-:W-:Y:S01]  /*fee0*/  IMAD R12, R7, UR10, RZ ;  /* 0x0000000a070c7c24 */ /* 0x000fe2000f8e02ff */
[----:B------:R-:W-:-:S02]  /*fef0*/  IADD3 R29, P6, R4, 0x3000, RZ ;  /* 0x00003000041d7810 */ /* 0x000fc40007fde0ff */
[----:B------:R-:W-:Y:S01]  /*ff00*/  IADD3.X R7, R10, UR9, R11, P0, !PT ;  /* 0x000000090a077c10 */ /* 0x000fe200087fe40b */
[C---:B------:R-:W-:Y:S01]  /*ff10*/  IMAD R11, R9.reuse, UR11, R12 ;  /* 0x0000000b090b7c24 */ /* 0x040fe2000f8e020c */
[----:B------:R-:W-:Y:S01]  /*ff20*/  ULDC.64 UR8, c[0x0][0xb50] ;  /* 0x0002d40000087ab9 */ /* 0x000fe20000000a00 */
[----:B------:R-:W-:Y:S01]  /*ff30*/  LOP3.LUT R20, R20, R21, RZ, 0x3c, !PT ;  /* 0x0000001514147212 */ /* 0x000fe200078e3cff */
[----:B------:R-:W-:Y:S01]  /*ff40*/  IMAD.X R21, RZ, RZ, R5, P2 ;  /* 0x000000ffff157224 */ /* 0x000fe200010e0605 */
[C---:B------:R-:W-:Y:S01]  /*ff50*/  IADD3 R13, P5, R4.reuse, 0x4800, RZ ;  /* 0x00004800040d7810 */ /* 0x040fe20007fbe0ff */
[----:B------:R-:W-:Y:S01]  /*ff60*/  IMAD.WIDE.U32 R6, R9, UR10, R6 ;  /* 0x0000000a09067c25 */ /* 0x000fe2000f8e0006 */
[----:B------:R-:W-:Y:S01]  /*ff70*/  ULDC.64 UR10, c[0x0][0xaa0] ;  /* 0x0002a800000a7ab9 */ /* 0x000fe20000000a00 */
[----:B------:R-:W-:Y:S02]  /*ff80*/  IADD3 R33, P4, R4, 0x6000, RZ ;  /* 0x0000600004217810 */ /* 0x000fe40007f9e0ff */
[----:B------:R-:W-:Y:S01]  /*ff90*/  IMAD.IADD R7, R7, 0x1, R11 ;  /* 0x0000000107077824 */ /* 0x000fe200078e020b */
[----:B------:R-:W-:-:S02]  /*ffa0*/  LEA R10, P0, R6, UR8, 0x2 ;  /* 0x00000008060a7c11 */ /* 0x000fc4000f8010ff */
[----:B------:R-:W-:Y:S02]  /*ffb0*/  LOP3.LUT R9, R4, 0x180, RZ, 0xc0, !PT ;  /* 0x0000018004097812 */ /* 0x000fe400078ec0ff */
[----:B------:R-:W-:Y:S01]  /*ffc0*/  LEA.HI.X R11, R6, UR9, R7, 0x2, P0 ;  /* 0x00000009060b7c11 */ /* 0x000fe200080f1407 */
[----:B------:R-:W-:Y:S01]  /*ffd0*/  SHFL.IDX PT, R36, R10, RZ, 0x1c1f ;  /* 0x001c1fff0a247589 */ /* 0x000fe200000e0000 */
[----:B------:R-:W-:Y:S01]  /*ffe0*/  LOP3.LUT P0, RZ, R154, 0x3, RZ, 0xc0, !PT ;  /* 0x000000039aff7812 */ /* 0x000fe2000780c0ff */
[C---:B------:R-:W-:Y:S01]  /*fff0*/  VIADD R6, R14.reuse, 0x8 ;  /* 0x000000080e067836 */ /* 0x040fe20000000000 */
[----:B------:R-:W-:Y:S01]  /*10000*/  UIMAD UR8, UR7, UR10, URZ ;  /* 0x0000000a070872a4 */ /* 0x000fe2000f8e023f */
[----:B------:R-:W1:Y:S01]  /*10010*/  SHFL.IDX PT, R37, R11, RZ, 0x1c1f ;  /* 0x001c1fff0b257589 */ /* 0x000e6200000e0000 */
[-C--:B------:R-:W-:Y:S02]  /*10020*/  ISETP.GE.OR P2, PT, R14, R45.reuse, P0 ;  /* 0x0000002d0e00720c */ /* 0x080fe40000746670 */
[----:B------:R-:W-:Y:S01]  /*10030*/  ISETP.GE.OR P0, PT, R6, R45, P0 ;  /* 0x0000002d0600720c */ /* 0x000fe20000706670 */
[----:B------:R-:W-:Y:S01]  /*10040*/  SHFL.IDX PT, R38, R10, 0x1, 0x1c1f ;  /* 0x003c1f000a267f89 */ /* 0x000fe200000e0000 */
[----:B------:R-:W-:-:S02]  /*10050*/  IADD3 R7, P3, R4, 0x7800, RZ ;  /* 0x0000780004077810 */ /* 0x000fc40007f7e0ff */
[----:B------:R-:W-:Y:S01]  /*10060*/  LOP3.LUT R28, R29, 0x180, RZ, 0xc0, !PT ;  /* 0x000001801d1c7812 */ /* 0x000fe200078ec0ff */
[----:B------:R-:W2:Y:S01]  /*10070*/  SHFL.IDX PT, R39, R11, 0x1, 0x1c1f ;  /* 0x003c1f000b277f89 */ /* 0x000ea200000e0000 */
[----:B------:R-:W-:Y:S01]  /*10080*/  UIMAD.WIDE.U32 UR6, UR4, UR10, URZ ;  /* 0x0000000a040672a5 */ /* 0x000fe2000f8e003f */
[----:B------:R-:W-:Y:S01]  /*10090*/  LOP3.LUT R12, R13, 0x180, RZ, 0xc0, !PT ;  /* 0x000001800d0c7812 */ /* 0x000fe200078ec0ff */
[----:B------:R-:W-:Y:S01]  /*100a0*/  UIMAD UR8, UR4, UR11, UR8 ;  /* 0x0000000b040872a4 */ /* 0x000fe2000f8e0208 */
[----:B------:R-:W-:Y:S01]  /*100b0*/  LOP3.LUT R32, R33, 0x180, RZ, 0xc0, !PT ;  /* 0x0000018021207812 */ /* 0x000fe200078ec0ff */
[----:B------:R-:W-:Y:S01]  /*100c0*/  IMAD.X R25, RZ, RZ, R5, P3 ;  /* 0x000000ffff197224 */ /* 0x000fe200018e0605 */
[----:B------:R-:W-:Y:S01]  /*100d0*/  ULDC.64 UR10, c[0x0][0xae8] ;  /* 0x0002ba00000a7ab9 */ /* 0x000fe20000000a00 */
[----:B------:R-:W-:Y:S01]  /*100e0*/  SHF.R.U64 R9, R9, 0x3, RZ ;  /* 0x0000000309097819 */ /* 0x000fe200000012ff */
[----:B-1----:R-:W-:Y:S01]  /*100f0*/  @!P2 ST.E desc[UR50][R36.64], R2 ;  /* 0x000000022400a985 */ /* 0x002fe2000c101932 */
[----:B------:R-:W-:Y:S01]  /*10100*/  UIADD3 UR7, UR7, UR8, URZ ;  /* 0x0000000807077290 */ /* 0x000fe2000fffe03f */
[----:B------:R-:W-:Y:S01]  /*10110*/  LOP3.LUT R6, R7, 0x180, RZ, 0xc0, !PT ;  /* 0x0000018007067812 */ /* 0x000fe200078ec0ff */
[----:B------:R-:W-:Y:S01]  /*10120*/  UIMAD UR4, UR16, UR10, URZ ;  /* 0x0000000a100472a4 */ /* 0x000fe2000f8e023f */
[----:B------:R-:W-:-:S02]  /*10130*/  SHF.R.U64 R28, R28, 0x3, RZ ;  /* 0x000000031c1c7819 */ /* 0x000fc400000012ff */
[----:B------:R-:W-:Y:S01]  /*10140*/  SHF.R.U64 R12, R12, 0x3, RZ ;  /* 0x000000030c0c7819 */ /* 0x000fe200000012ff */
[----:B--2---:R1:W-:Y:S01]  /*10150*/  @!P0 ST.E desc[UR50][R38.64], R0 ;  /* 0x0000000026008985 */ /* 0x0043e2000c101932 */
[----:B------:R-:W-:Y:S01]  /*10160*/  UIMAD UR4, UR40, UR11, UR4 ;  /* 0x0000000b280472a4 */ /* 0x000fe2000f8e0204 */
[----:B------:R-:W-:Y:S01]  /*10170*/  SHF.R.U64 R32, R32, 0x3, RZ ;  /* 0x0000000320207819 */ /* 0x000fe200000012ff */
[----:B------:R-:W-:Y:S01]  /*10180*/  UIMAD.WIDE.U32 UR6, UR40, UR10, UR6 ;  /* 0x0000000a280672a5 */ /* 0x000fe2000f8e0006 */
[----:B------:R-:W-:Y:S01]  /*10190*/  LOP3.LUT R8, R9, R4, RZ, 0x3c, !PT ;  /* 0x0000000409087212 */ /* 0x000fe200078e3cff */
[----:B------:R-:W-:Y:S01]  /*101a0*/  ULDC.64 UR8, c[0x0][0xaf0] ;  /* 0x0002bc0000087ab9 */ /* 0x000fe20000000a00 */
[----:B------:R-:W-:Y:S02]  /*101b0*/  SHF.R.U64 R4, R6, 0x3, RZ ;  /* 0x0000000306047819 */ /* 0x000fe400000012ff */
[----:B------:R-:W-:Y:S02]  /*101c0*/  LOP3.LUT R28, R28, R29, RZ, 0x3c, !PT ;  /* 0x0000001d1c1c7212 */ /* 0x000fe400078e3cff */
[----:B------:R-:W-:Y:S01]  /*101d0*/  LOP3.LUT R12, R12, R13, RZ, 0x3c, !PT ;  /* 0x0000000d0c0c7212 */ /* 0x000fe200078e3cff */
[----:B-1----:R-:W1:Y:S01]  /*101e0*/  @P1 LDC R39, c[0x0][0xbf0] ;  /* 0x0002fc00ff271b82 */ /* 0x002e620000000800 */
[----:B------:R-:W-:Y:S01]  /*101f0*/  IMAD R0, R152, 0x60, R153 ;  /* 0x0000006098007824 */ /* 0x000fe200078e0299 */
[----:B------:R-:W-:Y:S01]  /*10200*/  UIADD3 UR7, UR7, UR4, URZ ;  /* 0x0000000407077290 */ /* 0x000fe2000fffe03f */
[----:B------:R-:W-:Y:S01]  /*10210*/  LOP3.LUT R32, R32, R33, RZ, 0x3c, !PT ;  /* 0x0000002120207212 */ /* 0x000fe200078e3cff */
[--C-:B------:R-:W-:Y:S01]  /*10220*/  IMAD.X R29, RZ, RZ, R5.reuse, P6 ;  /* 0x000000ffff1d7224 */ /* 0x100fe200030e0605 */
[----:B------:R-:W-:Y:S01]  /*10230*/  LOP3.LUT R24, R4, R7, RZ, 0x3c, !PT ;  /* 0x0000000704187212 */ /* 0x000fe200078e3cff */
[----:B------:R-:W-:Y:S01]  /*10240*/  VIADD R36, R0, UR42 ;  /* 0x0000002a00247c36 */ /* 0x000fe20008000000 */
[----:B------:R-:W-:Y:S01]  /*10250*/  UIMAD UR4, UR15, UR8, URZ ;  /* 0x000000080f0472a4 */ /* 0x000fe2000f8e023f */
[----:B------:R-:W-:-:S02]  /*10260*/  IMAD.X R13, RZ, RZ, R5, P5 ;  /* 0x000000ffff0d7224 */ /* 0x000fc400028e0605 */
[----:B0-----:R-:W-:Y:S01]  /*10270*/  @P1 IMAD.HI.U32 R0, R36, R41, RZ ;  /* 0x0000002924001227 */ /* 0x001fe200078e00ff */
[----:B------:R-:W-:Y:S01]  /*10280*/  UIMAD.WIDE.U32 UR6, UR14, UR8, UR6 ;  /* 0x000000080e0672a5 */ /* 0x000fe2000f8e0006 */
[----:B------:R-:W5:Y:S02]  /*10290*/  LD.E.128 R28, desc[UR50][R28.64] ;  /* 0x000000321c1c7980 */ /* 0x000f64000c101d00 */
[----:B------:R-:W-:Y:S01]  /*102a0*/  IMAD.MOV.U32 R37, RZ, RZ, R36 ;  /* 0x000000ffff257224 */ /* 0x000fe200078e0024 */
[----:B------:R-:W-:Y:S01]  /*102b0*/  UIMAD UR4, UR14, UR9, UR4 ;  /* 0x000000090e0472a4 */ /* 0x000fe2000f8e0204 */
[--C-:B------:R-:W-:Y:S01]  /*102c0*/  IMAD.X R33, RZ, RZ, R5.reuse, P4 ;  /* 0x000000ffff217224 */ /* 0x100fe200020e0605 */
[----:B------:R-:W5:Y:S01]  /*102d0*/  LD.E.128 R12, desc[UR50][R12.64] ;  /* 0x000000320c0c7980 */ /* 0x000f62000c101d00 */
[----:B------:R-:W-:Y:S01]  /*102e0*/  ULDC.64 UR8, c[0x0][0xae0] ;  /* 0x0002b80000087ab9 */ /* 0x000fe20000000a00 */
[----:B------:R-:W-:Y:S02]  /*102f0*/  IMAD.MOV.U32 R9, RZ, RZ, R5 ;  /* 0x000000ffff097224 */ /* 0x000fe400078e0005 */
[----:B------:R-:W5:Y:S01]  /*10300*/  LD.E.128 R24, desc[UR50][R24.64] ;  /* 0x0000003218187980 */ /* 0x000f62000c101d00 */
[----:B-1----:R-:W-:Y:S01]  /*10310*/  @P1 SHF.R.U32.HI R37, RZ, R39, R0 ;  /* 0x00000027ff251219 */ /* 0x002fe20000011600 */
[----:B------:R-:W-:-:S02]  /*10320*/  UIADD3 UR4, UR7, UR4, URZ ;  /* 0x0000000407047290 */ /* 0x000fc4000fffe03f */
[----:B------:R0:W5:Y:S01]  /*10330*/  LD.E.128 R4, desc[UR50][R20.64] ;  /* 0x0000003214047980 */ /* 0x000162000c101d00 */
[--C-:B------:R-:W-:Y:S01]  /*10340*/  SHF.R.S32.HI R0, RZ, 0x1f, R37.reuse ;  /* 0x0000001fff007819 */ /* 0x100fe20000011425 */
[----:B------:R-:W-:Y:S02]  /*10350*/  IMAD.MOV R2, RZ, RZ, -R37 ;  /* 0x000000ffff027224 */ /* 0x000fe400078e0a25 */
[----:B------:R-:W5:Y:S02]  /*10360*/  LD.E.128 R8, desc[UR50][R8.64] ;  /* 0x0000003208087980 */ /* 0x000f64000c101d00 */
[----:B------:R-:W-:Y:S02]  /*10370*/  IMAD R0, R0, UR8, RZ ;  /* 0x0000000800007c24 */ /* 0x000fe4000f8e02ff */
[----:B------:R-:W5:Y:S01]  /*10380*/  LD.E.128 R32, desc[UR50][R32.64] ;  /* 0x0000003220207980 */ /* 0x000f62000c101d00 */
[----:B------:R-:W-:Y:S02]  /*10390*/  IMAD R39, R43, R2, R36 ;  /* 0x000000022b277224 */ /* 0x000fe400078e0224 */
[----:B------:R-:W-:Y:S01]  /*103a0*/  IMAD R41, R37, UR9, R0 ;  /* 0x0000000925297c24 */ /* 0x000fe2000f8e0200 */
[----:B------:R-:W-:Y:S01]  /*103b0*/  @!PT LDS RZ, [RZ] ;  /* 0x00000000fffff984 */ /* 0x000fe20000000800 */
[----:B------:R-:W-:Y:S01]  /*103c0*/  @!PT LDS RZ, [RZ] ;  /* 0x00000000fffff984 */ /* 0x000fe20000000800 */
[----:B------:R-:W-:Y:S01]  /*103d0*/  @!PT LDS RZ, [RZ] ;  /* 0x00000000fffff984 */ /* 0x000fe20000000800 */
[----:B------:R-:W-:Y:S01]  /*103e0*/  @!PT LDS RZ, [RZ] ;  /* 0x00000000fffff984 */ /* 0x000fe20000000800 */
[----:B------:R1:W-:Y:S06]  /*103f0*/  MEMBAR.ALL.CTA ;  /* 0x0000000000007992 */ /* 0x0003ec0000008000 */
[----:B-1----:R-:W1:Y:S01]  /*10400*/  FENCE.VIEW.ASYNC.S ;  /* 0x00000000000073c6 */ /* 0x002e620000000000 */
        /* <DEDUP_REMOVED lines=18> */
[----:B-1----:R0:W1:Y:S01]  /*10530*/  SHFL.IDX PT, R20, R40, RZ, 0x1c1f ;  /* 0x001c1fff28147589 */ /* 0x00206200000e0000 */
        /* <DEDUP_REMOVED lines=10> */
[-C--:B-1----:R-:W-:Y:S02]  /*105e0*/  @!P1 LEA R36, P3, R22, R20.reuse, 0x1 ;  /* 0x0000001416249211 */ /* 0x082fe400078608ff */
[C---:B------:R-:W-:Y:S02]  /*105f0*/  @!P2 LEA R38, P4, R23.reuse, R20, 0x1 ;  /* 0x000000141726a211 */ /* 0x040fe400078808ff */
[----:B0-2---:R-:W-:Y:S01]  /*10600*/  @!P0 IMAD.WIDE R2, R18, 0x2, R20 ;  /* 0x0000000212028825 */ /* 0x005fe200078e0214 */
[-C--:B------:R-:W-:Y:S02]  /*10610*/  @!P1 LEA.HI.X R37, R22, R21.reuse, R44, 0x1, P3 ;  /* 0x0000001516259211 */ /* 0x080fe400018f0c2c */
[----:B------:R-:W-:Y:S02]  /*10620*/  @!P2 LEA.HI.X R39, R23, R21, R42, 0x1, P4 ;  /* 0x000000151727a211 */ /* 0x000fe400020f0c2a */
[----:B-----5:R3:W-:Y:S04]  /*10630*/  @!P0 ST.E.128 desc[UR50][R2.64], R8 ;  /* 0x0000000802008985 */ /* 0x0207e8000c101d32 */
[----:B------:R3:W-:Y:S04]  /*10640*/  @!P1 ST.E.128 desc[UR50][R36.64], R28 ;  /* 0x0000001c24009985 */ /* 0x0007e8000c101d32 */
[----:B------:R3:W-:Y:S02]  /*10650*/  @!P2 ST.E.128 desc[UR50][R38.64], R32 ;  /* 0x000000202600a985 */ /* 0x0007e4000c101d32 */
.L_x_978:
[----:B------:R-:W-:Y:S05]  /*10660*/  BSYNC B1 ;  /* 0x0000000000017941 */ /* 0x000fea0003800000 */
.L_x_977:
        /* <DEDUP_REMOVED lines=19> */
.L_x_975:
        /* <DEDUP_REMOVED lines=11> */
[----:B------:R-:W-:Y:S01]  /*10850*/  UISETP.NE.U32.AND UP1, UPT, UR6, URZ, UPT ;  /* 0x0000003f0600728c */ /* 0x000fe2000bf25070 */
[----:B------:R-:W-:Y:S02]  /*10860*/  IMAD.U32 R0, RZ, RZ, UR4 ;  /* 0x00000004ff007e24 */ /* 0x000fe4000f8e00ff */
[----:B------:R-:W2:Y:S01]  /*10870*/  @P2 LDG.E R6, desc[UR50][R2.64] ;  /* 0x0000003202062981 */ /* 0x000ea2000c1e1900 */
[----:B------:R-:W-:Y:S01]  /*10880*/  UISETP.NE.AND.EX UP1, UPT, UR7, URZ, UPT, UP1 ;  /* 0x0000003f0700728c */ /* 0x000fe2000bf25310 */
[----:B------:R-:W1:Y:S05]  /*10890*/  S2R R7, SR_TID.X ;  /* 0x0000000000077919 */ /* 0x000e6a0000002100 */
        /* <DEDUP_REMOVED lines=9> */
[----:B-1----:R-:W-:-:S10]  /*10930*/  VIADD R7, R7, 0xffffff80 ;  /* 0xffffff8007077836 */ /* 0x002fd40000000000 */
[----:B------:R-:W0:Y:S01]  /*10940*/  @P0 LDC R9, c[0x0][0xbec] ;  /* 0x0002fb00ff090b82 */ /* 0x000e220000000800 */
[----:B------:R-:W-:Y:S02]  /*10950*/  ISETP.GE.AND P1, PT, R7, 0xc0, PT ;  /* 0x000000c00700780c */ /* 0x000fe40003f26270 */
[----:B--2---:R-:W-:Y:S01]  /*10960*/  @P2 R2UR UR4, R6 ;  /* 0x00000000060422ca */ /* 0x004fe200000e0000 */
[----:B0--3--:R-:W-:-:S14]  /*10970*/  @P3 BRA `(.L_x_980) ;  /* 0x0000000000103947 */ /* 0x009fdc0003800000 */
[----:B------:R-:W-:Y:S05]  /*10980*/  @!P2 BRA `(.L_x_980) ;  /* 0x00000000000ca947 */ /* 0x000fea0003800000 */
[----:B------:R-:W2:Y:S04]  /*10990*/  LDG.E R5, desc[UR50][R2.64] ;  /* 0x0000003202057981 */ /* 0x000ea8000c1e1900 */
[----:B-----5:R-:W2:Y:S02]  /*109a0*/  LDG.E R0, desc[UR50][R2.64+0x4] ;  /* 0x0000043202007981 */ /* 0x020ea4000c1e1900 */
[----:B--2---:R-:W-:-:S07]  /*109b0*/  IMAD.IADD R0, R0, 0x1, -R5 ;  /* 0x0000000100007824 */ /* 0x004fce00078e0a05 */
.L_x_980:
[----:B------:R-:W-:Y:S01]  /*109c0*/  USHF.R.S32.HI UR6, URZ, 0x1f, UR41 ;  /* 0x0000001f3f067899 */ /* 0x000fe20008011429 */
[----:B------:R-:W-:Y:S01]  /*109d0*/  BSSY B1, `(.L_x_981) ;  /* 0x000002e000017945 */ /* 0x000fe20003800000 */
[----:B------:R-:W-:Y:S02]  /*109e0*/  USHF.R.S32.HI UR9, URZ, 0x1f, UR4 ;  /* 0x0000001f3f097899 */ /* 0x000fe40008011404 */
[----:B------:R-:W-:Y:S02]  /*109f0*/  USEL UR11, UR41, URZ, !UP0 ;  /* 0x0000003f290b7287 */ /* 0x000fe4000c000000 */
[----:B------:R-:W-:Y:S01]  /*10a00*/  USEL UR12, UR6, URZ, !UP0 ;  /* 0x0000003f060c7287 */ /* 0x000fe2000c000000 */
[----:B------:R-:W-:Y:S11]  /*10a10*/  @P1 BRA `(.L_x_982) ;  /* 0x0000000000a41947 */ /* 0x000ff60003800000 */
[----:B------:R-:W0:Y:S01]  /*10a20*/  S2R R3, SR_TID.X ;  /* 0x0000000000037919 */ /* 0x000e220000002100 */
[----:B------:R-:W1:Y:S01]  /*10a30*/  LDC R7, c[0x0][0xbe8] ;  /* 0x0002fa00ff077b82 */ /* 0x000e620000000800 */
[----:B------:R-:W-:Y:S02]  /*10a40*/  IMAD.U32 R4, RZ, RZ, UR42 ;  /* 0x0000002aff047e24 */ /* 0x000fe4000f8e00ff */
[----:B-1---5:R-:W-:-:S03]  /*10a50*/  IMAD R2, R0, R7, RZ ;  /* 0x0000000700027224 */ /* 0x022fc600078e02ff */
[----:B0-----:R-:W-:-:S04]  /*10a60*/  IADD3 R4, R4, -0x80, R3 ;  /* 0xffffff8004047810 */ /* 0x001fc80007ffe003 */
        /* <DEDUP_REMOVED lines=36> */
.L_x_982:
[----:B------:R-:W-:Y:S05]  /*10cb0*/  BSYNC B1 ;  /* 0x0000000000017941 */ /* 0x000fea0003800000 */
.L_x_981:
[----:B0-----:R-:W0:Y:S01]  /*10cc0*/  @P0 LDC R3, c[0x0][0xbf0] ;  /* 0x0002fc00ff030b82 */ /* 0x001e220000000800 */
[----:B------:R-:W-:Y:S01]  /*10cd0*/  ULDC.64 UR14, c[0x0][0xaa0] ;  /* 0x0002a800000e7ab9 */ /* 0x000fe20000000a00 */
[----:B------:R-:W-:Y:S01]  /*10ce0*/  IMAD R2, R152, 0x60, R153 ;  /* 0x0000006098027824 */ /* 0x000fe200078e0299 */
[----:B------:R-:W-:Y:S01]  /*10cf0*/  UIMAD UR8, UR9, UR14, URZ ;  /* 0x0000000e090872a4 */ /* 0x000fe2000f8e023f */
[----:B------:R-:W-:Y:S01]  /*10d00*/  BSSY B1, `(.L_x_983) ;  /* 0x000003a000017945 */ /* 0x000fe20003800000 */
[----:B------:R-:W-:Y:S01]  /*10d10*/  UIMAD.WIDE.U32 UR6, UR4, UR14, URZ ;  /* 0x0000000e040672a5 */ /* 0x000fe2000f8e003f */
[----:B------:R-:W-:Y:S01]  /*10d20*/  VIADD R4, R2, UR42 ;  /* 0x0000002a02047c36 */ /* 0x000fe20008000000 */
[----:B------:R-:W-:Y:S01]  /*10d30*/  UIMAD UR8, UR4, UR15, UR8 ;  /* 0x0000000f040872a4 */ /* 0x000fe2000f8e0208 */
[----:B------:R-:W-:Y:S02]  /*10d40*/  SHF.R.S32.HI R10, RZ, 0x1f, R23 ;  /* 0x0000001fff0a7819 */ /* 0x000fe40000011417 */
[----:B------:R-:W-:Y:S01]  /*10d50*/  ULDC.64 UR14, c[0x0][0xae8] ;  /* 0x0002ba00000e7ab9 */ /* 0x000fe20000000a00 */
[----:B------:R-:W-:Y:S01]  /*10d60*/  UIADD3 UR7, UR7, UR8, URZ ;  /* 0x0000000807077290 */ /* 0x000fe2000fffe03f */
[----:B------:R-:W-:Y:S01]  /*10d70*/  @P0 IMAD.HI.U32 R2, R4, R9, RZ ;  /* 0x0000000904020227 */ /* 0x000fe200078e00ff */
[----:B------:R-:W-:Y:S01]  /*10d80*/  UIMAD UR4, UR10, UR14, URZ ;  /* 0x0000000e0a0472a4 */ /* 0x000fe2000f8e023f */
[----:B------:R-:W-:Y:S01]  /*10d90*/  SHF.R.S32.HI R14, RZ, 0x1f, R22 ;  /* 0x0000001fff0e7819 */ /* 0x000fe20000011416 */
        /* <DEDUP_REMOVED lines=17> */
[----:B------:R-:W-:Y:S01]  /*10eb0*/  SHF.R.S32.HI R4, RZ, 0x1f, R7 ;  /* 0x0000001fff047819 */ /* 0x000fe20000011407 */
[----:B------:R-:W-:Y:S01]  /*10ec0*/  IMAD.U32 R3, RZ, RZ, UR4 ;  /* 0x00000004ff037e24 */ /* 0x000fe2000f8e00ff */
[----:B------:R-:W-:Y:S01]  /*10ed0*/  ULDC.64 UR6, c[0x0][0xad8] ;  /* 0x0002b60000067ab9 */ /* 0x000fe20000000a00 */
[----:B------:R-:W-:-:S02]  /*10ee0*/  IMAD R9, R5, UR9, R6 ;  /* 0x0000000905097c24 */ /* 0x000fc4000f8e0206 */
[----:B------:R-:W-:-:S04]  /*10ef0*/  IMAD.WIDE.U32 R2, R5, UR8, R2 ;  /* 0x0000000805027c25 */ /* 0x000fc8000f8e0002 */
[----:B------:R-:W-:Y:S02]  /*10f00*/  IMAD R4, R4, UR6, RZ ;  /* 0x0000000604047c24 */ /* 0x000fe4000f8e02ff */
[----:B------:R-:W-:Y:S02]  /*10f10*/  IMAD.IADD R3, R3, 0x1, R9 ;  /* 0x0000000103037824 */ /* 0x000fe400078e0209 */
[----:B-----5:R-:W-:Y:S02]  /*10f20*/  IMAD R11, R0, R11, RZ ;  /* 0x0000000b000b7224 */ /* 0x020fe400078e02ff */
[----:B------:R-:W-:Y:S02]  /*10f30*/  VIADD R0, R153, UR42 ;  /* 0x0000002a99007c36 */ /* 0x000fe40008000000 */
[C---:B------:R-:W-:Y:S02]  /*10f40*/  IMAD R5, R7.reuse, UR7, R4 ;  /* 0x0000000707057c24 */ /* 0x040fe4000f8e0204 */
[----:B------:R-:W-:Y:S01]  /*10f50*/  IMAD.WIDE.U32 R2, R7, UR6, R2 ;  /* 0x0000000607027c25 */ /* 0x000fe2000f8e0002 */
[----:B------:R-:W-:Y:S01]  /*10f60*/  ISETP.GE.AND P0, PT, R0, R11, PT ;  /* 0x0000000b0000720c */ /* 0x000fe20003f06270 */
[----:B------:R-:W-:-:S02]  /*10f70*/  ULDC.64 UR6, c[0x0][0xa80] ;  /* 0x0002a00000067ab9 */ /* 0x000fc40000000a00 */
        /* <DEDUP_REMOVED lines=10> */
[-C--:B-1----:R-:W-:Y:S02]  /*11020*/  @!P3 LEA R8, P0, R22, R2.reuse, 0x1 ;  /* 0x000000021608b211 */ /* 0x082fe400078008ff */
[C---:B------:R-:W-:Y:S02]  /*11030*/  @!P4 LEA R12, P1, R23.reuse, R2, 0x1 ;  /* 0x00000002170cc211 */ /* 0x040fe400078208ff */
[----:B--2---:R-:W-:Y:S01]  /*11040*/  @!P2 IMAD.WIDE R6, R18, 0x2, R2 ;  /* 0x000000021206a825 */ /* 0x004fe200078e0202 */
[-C--:B------:R-:W-:Y:S02]  /*11050*/  @!P3 LEA.HI.X R9, R22, R3.reuse, R14, 0x1, P0 ;  /* 0x000000031609b211 */ /* 0x080fe400000f0c0e */
[----:B------:R-:W-:Y:S02]  /*11060*/  @!P4 LEA.HI.X R13, R23, R3, R10, 0x1, P1 ;  /* 0x00000003170dc211 */ /* 0x000fe400008f0c0a */
[----:B------:R3:W-:Y:S04]  /*11070*/  @!P2 ST.E.128 desc[UR50][R6.64], RZ ;  /* 0x000000ff0600a985 */ /* 0x0007e8000c101d32 */
[----:B------:R3:W-:Y:S04]  /*11080*/  @!P3 ST.E.128 desc[UR50][R8.64], RZ ;  /* 0x000000ff0800b985 */ /* 0x0007e8000c101d32 */
[----:B------:R3:W-:Y:S02]  /*11090*/  @!P4 ST.E.128 desc[UR50][R12.64], RZ ;  /* 0x000000ff0c00c985 */ /* 0x0007e4000c101d32 */
.L_x_984:
[----:B------:R-:W-:Y:S05]  /*110a0*/  BSYNC B1 ;  /* 0x0000000000017941 */ /* 0x000fea0003800000 */
.L_x_983:
        /* <DEDUP_REMOVED lines=9> */
[-C--:B-1-3--:R-:W-:Y:S02]  /*11140*/  @!P3 LEA R6, P0, R22, R2.reuse, 0x1 ;  /* 0x000000021606b211 */ /* 0x08afe400078008ff */
[C---:B------:R-:W-:Y:S02]  /*11150*/  @!P4 LEA R8, P1, R23.reuse, R2, 0x1 ;  /* 0x000000021708c211 */ /* 0x040fe400078208ff */
[----:B0---4-:R-:W-:Y:S01]  /*11160*/  @!P2 IMAD.WIDE R4, R18, 0x2, R2 ;  /* 0x000000021204a825 */ /* 0x011fe200078e0202 */
[-C--:B------:R-:W-:Y:S02]  /*11170*/  @!P3 LEA.HI.X R7, R22, R3.reuse, R14, 0x1, P0 ;  /* 0x000000031607b211 */ /* 0x080fe400000f0c0e */
[----:B------:R-:W-:Y:S02]  /*11180*/  @!P4 LEA.HI.X R9, R23, R3, R10, 0x1, P1 ;  /* 0x000000031709c211 */ /* 0x000fe400008f0c0a */
[----:B------:R0:W-:Y:S04]  /*11190*/  @!P2 ST.E.128 desc[UR50][R4.64], RZ ;  /* 0x000000ff0400a985 */ /* 0x0001e8000c101d32 */
[----:B------:R0:W-:Y:S04]  /*111a0*/  @!P3 ST.E.128 desc[UR50][R6.64], RZ ;  /* 0x000000ff0600b985 */ /* 0x0001e8000c101d32 */
[----:B------:R0:W-:Y:S02]  /*111b0*/  @!P4 ST.E.128 desc[UR50][R8.64], RZ ;  /* 0x000000ff0800c985 */ /* 0x0001e4000c101d32 */
.L_x_979:
[----:B------:R-:W-:Y:S05]  /*111c0*/  BSYNC B0 ;  /* 0x0000000000007941 */ /* 0x000fea0003800000 */
.L_x_974:
[----:B------:R-:W-:Y:S02]  /*111d0*/  ULDC UR4, c[0x0][0xc3c] ;  /* 0x00030f0000047ab9 */ /* 0x000fe40000000800 */
[----:B------:R-:W-:-:S06]  /*111e0*/  UISETP.GE.AND UP0, UPT, UR47, UR4, UPT ;  /* 0x000000042f00728c */ /* 0x000fcc000bf06270 */
[----:B------:R-:W-:-:S13]  /*111f0*/  PLOP3.LUT P0, PT, PT, PT, UP0, 0x80, 0x0 ;  /* 0x000000000000781c */ /* 0x000fda0003f0f008 */
[----:B------:R-:W-:Y:S05]  /*11200*/  @!P0 BRA `(.L_x_985) ;  /* 0xfffffef800ec8947 */ /* 0x000fea000383ffff */
[----:B------:R-:W-:Y:S05]  /*11210*/  EXIT ;  /* 0x000000000000794d */ /* 0x000fea0003800000 */
.L_x_888:
        /* <DEDUP_REMOVED lines=18> */
.L_x_986:
        /* <DEDUP_REMOVED lines=41> */
.L_x_992:
        /* <DEDUP_REMOVED lines=14> */
.L_x_991:
[----:B------:R-:W-:Y:S05]  /*116b0*/  BSYNC B0 ;  /* 0x0000000000007941 */ /* 0x000fea0003800000 */
.L_x_990:
        /* <DEDUP_REMOVED lines=21> */
.L_x_988:
[----:B------:R-:W-:Y:S01]  /*11810*/  IMAD.IADD R14, R6, 0x1, -R3 ;  /* 0x00000001060e7824 */ /* 0x000fe200078e0a03 */
[----:B------:R-:W-:-:S03]  /*11820*/  ULDC.64 UR4, c[0x0][0xc90] ;  /* 0x0003240000047ab9 */ /* 0x000fc60000000a00 */
[----:B------:R-:W-:-:S05]  /*11830*/  IMAD R2, R10, R9, R14 ;  /* 0x000000090a027224 */ /* 0x000fca00078e020e */
[----:B------:R-:W-:-:S13]  /*11840*/  ISETP.GT.AND P0, PT, R2, R7, PT ;  /* 0x000000070200720c */ /* 0x000fda0003f04270 */
[----:B------:R-:W-:Y:S02]  /*11850*/  VOTEU.ANY UR7, UPT, !P0 ;  /* 0x0000000000077886 */ /* 0x000fe400040e0100 */
[----:B------:R-:W-:-:S04]  /*11860*/  UPOPC UR6, UR7 ;  /* 0x00000007000672bf */ /* 0x000fc80008000000 */
[----:B------:R-:W-:-:S04]  /*11870*/  UIADD3 UR44, UR6, UR44, URZ ;  /* 0x0000002c062c7290 */ /* 0x000fc8000fffe03f */
[----:B------:R-:W-:-:S06]  /*11880*/  UIMAD.WIDE UR4, UR44, 0x4, UR4 ;  /* 0x000000042c0478a5 */ /* 0x000fcc000f8e0204 */
[----:B------:R-:W-:Y:S02]  /*11890*/  IMAD.U32 R2, RZ, RZ, UR4 ;  /* 0x00000004ff027e24 */ /* 0x000fe4000f8e00ff */
[----:B------:R-:W-:-:S05]  /*118a0*/  IMAD.U32 R3, RZ, RZ, UR5 ;  /* 0x00000005ff037e24 */ /* 0x000fca000f8e00ff */
[----:B------:R-:W2:Y:S01]  /*118b0*/  LDG.E R8, desc[UR50][R2.64] ;  /* 0x0000003202087981 */ /* 0x000ea2000c1e1900 */
[----:B------:R-:W-:Y:S01]  /*118c0*/  IMAD.U32 R15, RZ, RZ, UR6 ;  /* 0x00000006ff0f7e24 */ /* 0x000fe2000f8e00ff */
[----:B------:R-:W-:-:S04]  /*118d0*/  ISETP.NE.AND P0, PT, RZ, UR7, PT ;  /* 0x00000007ff007c0c */ /* 0x000fc8000bf05270 */
[----:B------:R-:W2:Y:S02]  /*118e0*/  SHFL.IDX PT, R4, R4, R15, 0x1f ;  /* 0x00001f0f04047589 */ /* 0x000ea400000e0000 */
[----:B--2---:R-:W-:-:S05]  /*118f0*/  IMAD R6, R4, R8, RZ ;  /* 0x0000000804067224 */ /* 0x004fca00078e02ff */
[----:B------:R-:W-:-:S04]  /*11900*/  IABS R11, R6 ;  /* 0x00000006000b7213 */ /* 0x000fc80000000000 */
[----:B------:R-:W0:Y:S08]  /*11910*/  I2F.RP R12, R11 ;  /* 0x0000000b000c7306 */ /* 0x000e300000209400 */
[----:B0-----:R-:W0:Y:S02]  /*11920*/  MUFU.RCP R12, R12 ;  /* 0x0000000c000c7308 */ /* 0x001e240000001000 */
[----:B0-----:R-:W-:-:S06]  /*11930*/  VIADD R13, R12, 0xffffffe ;  /* 0x0ffffffe0c0d7836 */ /* 0x001fcc0000000000 */
[----:B------:R-:W0:Y:S02]  /*11940*/  F2I.FTZ.U32.TRUNC.NTZ R3, R13 ;  /* 0x0000000d00037305 */ /* 0x000e24000021f000 */
[----:B0-----:R-:W-:Y:S01]  /*11950*/  IMAD.MOV R16, RZ, RZ, -R3 ;  /* 0x000000ffff107224 */ /* 0x001fe200078e0a03 */
[----:B------:R-:W-:Y:S06]  /*11960*/  @!P0 BRA `(.L_x_993) ;  /* 0x00000000000c8947 */ /* 0x000fec0003800000 */
[----:B------:R-:W-:-:S06]  /*11970*/  UIADD3 UR4, UR6, -0x1, URZ ;  /* 0xffffffff06047890 */ /* 0x000fcc000fffe03f */
[----:B------:R-:W-:-:S05]  /*11980*/  IMAD.U32 R13, RZ, RZ, UR4 ;  /* 0x00000004ff0d7e24 */ /* 0x000fca000f8e00ff */
[----:B------:R0:W1:Y:S02]  /*11990*/  SHFL.IDX PT, R24, R10, R13, 0x1f ;  /* 0x00001f0d0a187589 */ /* 0x00006400000e0000 */
.L_x_993:
[----:B-1----:R-:W-:Y:S01]  /*119a0*/  IMAD R24, R24, R9, R14 ;  /* 0x0000000918187224 */ /* 0x002fe200078e020e */
[----:B0-----:R-:W-:Y:S01]  /*119b0*/  IABS R10, R6 ;  /* 0x00000006000a7213 */ /* 0x001fe20000000000 */
[----:B------:R-:W-:Y:S02]  /*119c0*/  IMAD R13, R16, R11, RZ ;  /* 0x0000000b100d7224 */ /* 0x000fe400078e02ff */
[----:B------:R-:W-:Y:S02]  /*119d0*/  IMAD.IADD R7, R7, 0x1, -R24 ;  /* 0x0000000107077824 */ /* 0x000fe400078e0a18 */
[----:B------:R-:W-:Y:S02]  /*119e0*/  IMAD.MOV.U32 R2, RZ, RZ, RZ ;  /* 0x000000ffff027224 */ /* 0x000fe400078e00ff */
[----:B------:R-:W-:Y:S02]  /*119f0*/  IMAD.MOV R10, RZ, RZ, -R10 ;  /* 0x000000ffff0a7224 */ /* 0x000fe400078e0a0a */
        /* <DEDUP_REMOVED lines=14> */
[----:B------:R-:W-:Y:S02]  /*11ae0*/  IMAD R10, R8, R2, RZ ;  /* 0x00000002080a7224 */ /* 0x000fe400078e02ff */
[----:B------:R-:W-:Y:S02]  /*11af0*/  IMAD.MOV R2, RZ, RZ, -R2 ;  /* 0x000000ffff027224 */ /* 0x000fe400078e0a02 */
[----:B------:R-:W-:Y:S02]  /*11b00*/  IMAD.MOV R3, RZ, RZ, -R10 ;  /* 0x000000ffff037224 */ /* 0x000fe400078e0a0a */
[----:B------:R-:W-:Y:S02]  /*11b10*/  IMAD R13, R6, R2, R7 ;  /* 0x00000002060d7224 */ /* 0x000fe400078e0207 */
[----:B------:R-:W-:Y:S01]  /*11b20*/  IMAD.MOV.U32 R2, RZ, RZ, RZ ;  /* 0x000000ffff027224 */ /* 0x000fe200078e00ff */
[----:B------:R-:W-:Y:S02]  /*11b30*/  VIADDMNMX R8, R3, R9, R8, PT ;  /* 0x0000000903087246 */ /* 0x000fe40003800108 */
[----:B------:R-:W-:-:S02]  /*11b40*/  IABS R6, R13 ;  /* 0x0000000d00067213 */ /* 0x000fc40000000000 */
[----:B------:R-:W-:-:S04]  /*11b50*/  IABS R9, R8 ;  /* 0x0000000800097213 */ /* 0x000fc80000000000 */
[----:B------:R-:W0:Y:S08]  /*11b60*/  I2F.RP R11, R9 ;  /* 0x00000009000b7306 */ /* 0x000e300000209400 */
[----:B0-----:R-:W0:Y:S02]  /*11b70*/  MUFU.RCP R11, R11 ;  /* 0x0000000b000b7308 */ /* 0x001e240000001000 */
[----:B0-----:R-:W-:-:S06]  /*11b80*/  VIADD R3, R11, 0xffffffe ;  /* 0x0ffffffe0b037836 */ /* 0x001fcc0000000000 */
[----:B------:R-:W0:Y:S02]  /*11b90*/  F2I.FTZ.U32.TRUNC.NTZ R3, R3 ;  /* 0x0000000300037305 */ /* 0x000e24000021f000 */
[----:B0-----:R-:W-:-:S04]  /*11ba0*/  IMAD.MOV R12, RZ, RZ, -R3 ;  /* 0x000000ffff0c7224 */ /* 0x001fc800078e0a03 */
[----:B------:R-:W-:Y:S01]  /*11bb0*/  IMAD R7, R12, R9, RZ ;  /* 0x000000090c077224 */ /* 0x000fe200078e02ff */
[----:B------:R-:W-:-:S03]  /*11bc0*/  IABS R12, R8 ;  /* 0x00000008000c7213 */ /* 0x000fc60000000000 */
[----:B------:R-:W-:Y:S01]  /*11bd0*/  IMAD.HI.U32 R2, R3, R7, R2 ;  /* 0x0000000703027227 */ /* 0x000fe200078e0002 */
[----:B------:R-:W-:-:S03]  /*11be0*/  LOP3.LUT R3, R13, R8, RZ, 0x3c, !PT ;  /* 0x000000080d037212 */ /* 0x000fc600078e3cff */
[----:B------:R-:W-:Y:S01]  /*11bf0*/  IMAD.MOV.U32 R7, RZ, RZ, R6 ;  /* 0x000000ffff077224 */ /* 0x000fe200078e0006 */
[----:B------:R-:W-:Y:S01]  /*11c00*/  ISETP.GE.AND P2, PT, R3, RZ, PT ;  /* 0x000000ff0300720c */ /* 0x000fe20003f46270 */
[----:B------:R-:W-:Y:S02]  /*11c10*/  IMAD.MOV R6, RZ, RZ, -R12 ;  /* 0x000000ffff067224 */ /* 0x000fe400078e0a0c */
[----:B------:R-:W-:-:S04]  /*11c20*/  IMAD.HI.U32 R2, R2, R7, RZ ;  /* 0x0000000702027227 */ /* 0x000fc800078e00ff */
[----:B------:R-:W-:Y:S02]  /*11c30*/  IMAD R6, R2, R6, R7 ;  /* 0x0000000602067224 */ /* 0x000fe400078e0207 */
[----:B------:R-:W-:-:S03]  /*11c40*/  IMAD.IADD R3, R13, 0x1, R10 ;  /* 0x000000010d037824 */ /* 0x000fc600078e020a */
[----:B------:R-:W-:-:S13]  /*11c50*/  ISETP.GT.U32.AND P1, PT, R9, R6, PT ;  /* 0x000000060900720c */ /* 0x000fda0003f24070 */
[----:B------:R-:W-:Y:S02]  /*11c60*/  @!P1 IMAD.IADD R6, R6, 0x1, -R9 ;  /* 0x0000000106069824 */ /* 0x000fe400078e0a09 */
[----:B------:R-:W-:Y:S01]  /*11c70*/  @!P1 VIADD R2, R2, 0x1 ;  /* 0x0000000102029836 */ /* 0x000fe20000000000 */
[----:B------:R-:W-:Y:S02]  /*11c80*/  ISETP.NE.AND P1, PT, R8, RZ, PT ;  /* 0x000000ff0800720c */ /* 0x000fe40003f25270 */
[----:B------:R-:W-:Y:S01]  /*11c90*/  ISETP.GE.U32.AND P0, PT, R6, R9, PT ;  /* 0x000000090600720c */ /* 0x000fe20003f06070 */
[----:B------:R-:W-:-:S12]  /*11ca0*/  IMAD.MOV R6, RZ, RZ, -R8 ;  /* 0x000000ffff067224 */ /* 0x000fd800078e0a08 */
[----:B------:R-:W-:-:S04]  /*11cb0*/  @P0 VIADD R2, R2, 0x1 ;  /* 0x0000000102020836 */ /* 0x000fc80000000000 */
[----:B------:R-:W-:Y:S01]  /*11cc0*/  @!P2 IMAD.MOV R2, RZ, RZ, -R2 ;  /* 0x000000ffff02a224 */ /* 0x000fe200078e0a02 */
[----:B------:R-:W-:-:S04]  /*11cd0*/  @!P1 LOP3.LUT R2, RZ, R8, RZ, 0x33, !PT ;  /* 0x00000008ff029212 */ /* 0x000fc800078e33ff */
[----:B------:R-:W-:Y:S01]  /*11ce0*/  LOP3.LUT R25, RZ, R2, RZ, 0x33, !PT ;  /* 0x00000002ff197212 */ /* 0x000fe200078e33ff */
[----:B------:R-:W-:-:S04]  /*11cf0*/  IMAD R3, R2, R6, R3 ;  /* 0x0000000602037224 */ /* 0x000fc800078e0203 */
[----:B------:R-:W-:Y:S01]  /*11d00*/  IMAD.IADD R25, R4, 0x1, R25 ;  /* 0x0000000104197824 */ /* 0x000fe200078e0219 */
[----:B------:R-:W-:Y:S01]  /*11d10*/  R2UR UR36, R3 ;  /* 0x00000000032472ca */ /* 0x000fe200000e0000 */
[----:B------:R-:W-:-:S14]  /*11d20*/  BRA `(.L_x_994) ;  /* 0x00000000000c7947 */ /* 0x000fdc0003800000 */
.L_x_989:
[----:B------:R-:W-:Y:S01]  /*11d30*/  IMAD.MOV.U32 R24, RZ, RZ, R7 ;  /* 0x000000ffff187224 */ /* 0x000fe200078e0007 */
[----:B------:R-:W-:Y:S01]  /*11d40*/  UMOV UR36, URZ ;  /* 0x0000003f00247c82 */ /* 0x000fe20008000000 */
[----:B------:R-:W-:-:S07]  /*11d50*/  IMAD.MOV.U32 R25, RZ, RZ, RZ ;  /* 0x000000ffff197224 */ /* 0x000fce00078e00ff */
.L_x_994:
[----:B------:R-:W-:Y:S01]  /*11d60*/  ISETP.NE.AND P0, PT, R5, RZ, PT ;  /* 0x000000ff0500720c */ /* 0x000fe20003f05270 */
[----:B------:R-:W-:Y:S02]  /*11d70*/  IMAD.U32 R6, RZ, RZ, UR36 ;  /* 0x00000024ff067e24 */ /* 0x000fe4000f8e00ff */
[----:B------:R-:W-:Y:S02]  /*11d80*/  IMAD.U32 R7, RZ, RZ, UR44 ;  /* 0x0000002cff077e24 */ /* 0x000fe4000f8e00ff */
[----:B------:R-:W-:Y:S02]  /*11d90*/  IMAD.MOV.U32 R4, RZ, RZ, R24 ;  /* 0x000000ffff047224 */ /* 0x000fe400078e0018 */
[----:B------:R-:W-:-:S06]  /*11da0*/  IMAD.MOV.U32 R5, RZ, RZ, R25 ;  /* 0x000000ffff057224 */ /* 0x000fcc00078e0019 */
[----:B------:R-:W0:Y:S01]  /*11db0*/  @!P0 S2R R3, SR_CgaCtaId ;  /* 0x0000000000038919 */ /* 0x000e220000008800 */
[----:B------:R-:W-:-:S04]  /*11dc0*/  @!P0 MOV R2, 0x400 ;  /* 0x0000040000028802 */ /* 0x000fc80000000f00 */
[----:B0-----:R-:W-:-:S05]  /*11dd0*/  @!P0 LEA R2, R3, R2, 0x18 ;  /* 0x0000000203028211 */ /* 0x001fca00078ec0ff */
[----:B------:R0:W-:Y:S01]  /*11de0*/  @!P0 STS.128 [R2+0x19cd0], R4 ;  /* 0x019cd00402008388 */ /* 0x0001e20000000c00 */
[----:B------:R-:W-:Y:S06]  /*11df0*/  BAR.ARV 0x5, 0x200 ;  /* 0x0148000000007b1d */ /* 0x000fec0000002000 */
.L_x_987:
        /* <DEDUP_REMOVED lines=22> */
[----:B0-----:R-:W-:Y:S01]  /*11f60*/  SHF.R.U32.HI R4, RZ, 0x1, R12 ;  /* 0x00000001ff047819 */ /* 0x001fe2000001160c */
[C---:B------:R-:W-:Y:S01]  /*11f70*/  IMAD.SHL.U32 R2, R12.reuse, 0x10, RZ ;  /* 0x000000100c027824 */ /* 0x040fe200078e00ff */
        /* <DEDUP_REMOVED lines=34> */
.L_x_1074:
[----:B------:R-:W-:Y:S01]  /*121a0*/  ULDC.64 UR4, c[0x0][0xa08] ;  /* 0x0002820000047ab9 */ /* 0x000fe20000000a00 */
[----:B------:R-:W-:Y:S01]  /*121b0*/  ULDC.64 UR6, c[0x0][0xa18] ;  /* 0x0002860000067ab9 */ /* 0x000fe20000000a00 */
[----:B------:R-:W-:Y:S01]  /*121c0*/  ISETP.NE.U32.AND P0, PT, RZ, UR4, PT ;  /* 0x00000004ff007c0c */ /* 0x000fe2000bf05070 */
[----:B------:R-:W-:Y:S01]  /*121d0*/  UISETP.NE.U32.AND UP0, UPT, UR6, URZ, UPT ;  /* 0x0000003f0600728c */ /* 0x000fe2000bf05070 */
[----:B------:R-:W-:Y:S01]  /*121e0*/  IMAD.MOV.U32 R27, RZ, RZ, RZ ;  /* 0x000000ffff1b7224 */ /* 0x000fe200078e00ff */
[----:B------:R-:W-:Y:S01]  /*121f0*/  ULDC.64 UR10, c[0x0][0xa08] ;  /* 0x00028200000a7ab9 */ /* 0x000fe20000000a00 */
[----:B------:R-:W-:Y:S01]  /*12200*/  ISETP.NE.AND.EX P0, PT, RZ, UR5, PT, P0 ;  /* 0x00000005ff007c0c */ /* 0x000fe2000bf05300 */
[----:B------:R-:W-:Y:S01]  /*12210*/  ULDC.64 UR4, c[0x0][0xa00] ;  /* 0x0002800000047ab9 */ /* 0x000fe20000000a00 */
[----:B------:R-:W-:Y:S01]  /*12220*/  UISETP.NE.AND.EX UP1, UPT, UR7, URZ, UPT, UP0 ;  /* 0x0000003f0700728c */ /* 0x000fe2000bf25300 */
[----:B------:R-:W-:Y:S01]  /*12230*/  ISETP.NE.U32.AND P1, PT, RZ, UR4, PT ;  /* 0x00000004ff007c0c */ /* 0x000fe2000bf25070 */
[----:B------:R-:W-:Y:S01]  /*12240*/  UIMAD.WIDE UR10, UR44, 0x4, UR10 ;  /* 0x000000042c0a78a5 */ /* 0x000fe2000f8e020a */
[----:B------:R-:W-:-:S02]  /*12250*/  ULDC.64 UR8, c[0x0][0xa00] ;  /* 0x0002800000087ab9 */ /* 0x000fc40000000a00 */
[----:B------:R-:W-:Y:S01]  /*12260*/  ISETP.NE.AND.EX P1, PT, RZ, UR5, PT, P1 ;  /* 0x00000005ff007c0c */ /* 0x000fe2000bf25310 */
[----:B------:R-:W-:Y:S02]  /*12270*/  UIMAD.WIDE UR8, UR44, 0x4, UR8 ;  /* 0x000000042c0878a5 */ /* 0x000fe4000f8e0208 */
[----:B0-----:R-:W-:Y:S01]  /*12280*/  IMAD.U32 R2, RZ, RZ, UR10 ;  /* 0x0000000aff027e24 */ /* 0x001fe2000f8e00ff */
[----:B------:R-:W-:Y:S01]  /*12290*/  PLOP3.LUT P3, PT, PT, PT, UP1, 0x80, 0x0 ;  /* 0x000000000000781c */ /* 0x000fe20003f6f018 */
[----:B------:R-:W-:Y:S01]  /*122a0*/  IMAD.U32 R3, RZ, RZ, UR11 ;  /* 0x0000000bff037e24 */ /* 0x000fe2000f8e00ff */
[----:B------:R-:W-:Y:S01]  /*122b0*/  @UP1 ULDC.64 UR6, c[0x0][0xa18] ;  /* 0x0002860000061ab9 */ /* 0x000fe20000000a00 */
[----:B------:R-:W-:Y:S01]  /*122c0*/  ULDC.64 UR4, c[0x0][0xa28] ;  /* 0x00028a0000047ab9 */ /* 0x000fe20000000a00 */
[----:B------:R-:W-:Y:S02]  /*122d0*/  @UP1 UIMAD.WIDE UR6, UR44, 0x4, UR6 ;  /* 0x000000042c0618a5 */ /* 0x000fe4000f8e0206 */
[----:B------:R0:W5:Y:S01]  /*122e0*/  @P0 LDG.E R27, desc[UR50][R2.64] ;  /* 0x00000032021b0981 */ /* 0x000162000c1e1900 */
[----:B------:R-:W-:-:S04]  /*122f0*/  UISETP.NE.U32.AND UP0, UPT, UR4, URZ, UPT ;  /* 0x0000003f0400728c */ /* 0x000fc8000bf05070 */
[----:B------:R-:W-:Y:S01]  /*12300*/  UISETP.NE.AND.EX UP0, UPT, UR5, URZ, UPT, UP0 ;  /* 0x0000003f0500728c */ /* 0x000fe2000bf05300 */
[----:B0-----:R-:W-:Y:S02]  /*12310*/  IMAD.U32 R2, RZ, RZ, UR8 ;  /* 0x00000008ff027e24 */ /* 0x001fe4000f8e00ff */
[----:B------:R-:W-:-:S08]  /*12320*/  IMAD.U32 R3, RZ, RZ, UR9 ;  /* 0x00000009ff037e24 */ /* 0x000fd0000f8e00ff */
[----:B------:R-:W-:Y:S01]  /*12330*/  @UP0 ULDC.64 UR4, c[0x0][0xa28] ;  /* 0x00028a0000040ab9 */ /* 0x000fe20000000a00 */
[----:B-1----:R0:W2:Y:S01]  /*12340*/  @P1 LDG.E R4, desc[UR50][R2.64] ;  /* 0x0000003202041981 */ /* 0x0020a2000c1e1900 */
[----:B------:R-:W-:Y:S01]  /*12350*/  @UP0 UIMAD.WIDE UR4, UR44, 0x4, UR4 ;  /* 0x000000042c0408a5 */ /* 0x000fe2000f8e0204 */
[----:B------:R-:W-:Y:S01]  /*12360*/  PLOP3.LUT P2, PT, PT, PT, UP0, 0x80, 0x0 ;  /* 0x000000000000781c */ /* 0x000fe20003f4f008 */
[----:B0-----:R-:W-:Y:S02]  /*12370*/  IMAD.U32 R2, RZ, RZ, UR6 ;  /* 0x00000006ff027e24 */ /* 0x001fe4000f8e00ff */
[----:B------:R-:W-:Y:S01]  /*12380*/  IMAD.U32 R3, RZ, RZ, UR7 ;  /* 0x00000007ff037e24 */ /* 0x000fe2000f8e00ff */
[----:B------:R-:W-:-:S04]  /*12390*/  ULDC.64 UR6, c[0x0][0xa20] ;  /* 0x0002880000067ab9 */ /* 0x000fc80000000a00 */
[----:B------:R0:W3:Y:S01]  /*123a0*/  @P3 LDG.E R5, desc[UR50][R2.64] ;  /* 0x0000003202053981 */ /* 0x0000e2000c1e1900 */
[----:B------:R-:W-:Y:S02]  /*123b0*/  IMAD.MOV.U32 R0, RZ, RZ, RZ ;  /* 0x000000ffff007224 */ /* 0x000fe400078e00ff */
[----:B0-----:R-:W-:Y:S02]  /*123c0*/  IMAD.U32 R2, RZ, RZ, UR4 ;  /* 0x00000004ff027e24 */ /* 0x001fe4000f8e00ff */
[----:B------:R-:W-:Y:S01]  /*123d0*/  IMAD.U32 R3, RZ, RZ, UR5 ;  /* 0x00000005ff037e24 */ /* 0x000fe2000f8e00ff */
[----:B------:R-:W-:Y:S02]  /*123e0*/  ULDC.64 UR4, c[0x0][0x418] ;  /* 0x0001060000047ab9 */ /* 0x000fe40000000a00 */
[----:B------:R-:W-:Y:S02]  /*123f0*/  UISETP.NE.U32.AND UP0, UPT, UR4, URZ, UPT ;  /* 0x0000003f0400728c */ /* 0x000fe4000bf05070 */
[----:B------:R0:W5:Y:S01]  /*12400*/  @P2 LDG.E R0, desc[UR50][R2.64] ;  /* 0x0000003202002981 */ /* 0x000162000c1e1900 */
[----:B------:R-:W-:Y:S01]  /*12410*/  ULDC UR4, c[0x0][0x424] ;  /* 0x0001090000047ab9 */ /* 0x000fe20000000800 */
[----:B------:R-:W-:Y:S01]  /*12420*/  UISETP.NE.AND.EX UP0, UPT, UR5, URZ, UPT, UP0 ;  /* 0x0000003f0500728c */ /* 0x000fe2000bf05300 */
[----:B------:R-:W-:Y:S01]  /*12430*/  ISETP.NE.U32.AND P2, PT, RZ, UR6, PT ;  /* 0x00000006ff007c0c */ /* 0x000fe2000bf45070 */
[----:B------:R-:W-:Y:S01]  /*12440*/  UMOV UR45, URZ ;  /* 0x0000003f002d7c82 */ /* 0x000fe20008000000 */
[----:B------:R-:W-:Y:S01]  /*12450*/  ULDC UR5, c[0x0][0x2f0] ;  /* 0x0000bc0000057ab9 */ /* 0x000fe20000000800 */
[----:B------:R-:W-:Y:S01]  /*12460*/  USEL UR4, UR4, 0x1, UP0 ;  /* 0x0000000104047887 */ /* 0x000fe20008000000 */
[----:B------:R-:W-:Y:S01]  /*12470*/  ISETP.NE.AND.EX P2, PT, RZ, UR7, PT, P2 ;  /* 0x00000007ff007c0c */ /* 0x000fe2000bf45320 */
[----:B------:R-:W-:-:S02]  /*12480*/  ULDC UR42, c[0x0][0x288] ;  /* 0x0000a200002a7ab9 */ /* 0x000fc40000000800 */
[----:B------:R-:W-:Y:S01]  /*12490*/  UIMAD UR4, UR4, UR5, URZ ;  /* 0x00000005040472a4 */ /* 0x000fe2000f8e023f */
[----:B--2---:R-:W-:Y:S02]  /*124a0*/  @P1 R2UR UR45, R4 ;  /* 0x00000000042d12ca */ /* 0x004fe400000e0000 */
[----:B---3--:R-:W-:Y:S01]  /*124b0*/  @P3 R2UR UR42, R5 ;  /* 0x00000000052a32ca */ /* 0x008fe200000e0000 */
[----:B0-----:R-:W-:-:S14]  /*124c0*/  @P3 BRA `(.L_x_996) ;  /* 0x0000000000203947 */ /* 0x001fdc0003800000 */
[----:B------:R-:W-:Y:S05]  /*124d0*/  @!P1 BRA `(.L_x_996) ;  /* 0x00000000001c9947 */ /* 0x000fea0003800000 */
[----:B------:R-:W-:Y:S02]  /*124e0*/  IMAD.U32 R2, RZ, RZ, UR8 ;  /* 0x00000008ff027e24 */ /* 0x000fe4000f8e00ff */
[----:B------:R-:W-:-:S05]  /*124f0*/  IMAD.U32 R3, RZ, RZ, UR9 ;  /* 0x00000009ff037e24 */ /* 0x000fca000f8e00ff */
[----:B------:R-:W2:Y:S04]  /*12500*/  LDG.E R4, desc[UR50][R2.64] ;  /* 0x0000003202047981 */ /* 0x000ea8000c1e1900 */
[----:B------:R-:W3:Y:S01]  /*12510*/  LDG.E R5, desc[UR50][R2.64+0x4] ;  /* 0x0000043202057981 */ /* 0x000ee2000c1e1900 */
[----:B--2---:R-:W-:Y:S02]  /*12520*/  R2UR UR5, R4 ;  /* 0x00000000040572ca */ /* 0x004fe400000e0000 */
[----:B---3--:R-:W-:-:S13]  /*12530*/  R2UR UR42, R5 ;  /* 0x00000000052a72ca */ /* 0x008fda00000e0000 */
[----:B------:R-:W-:-:S12]  /*12540*/  UIADD3 UR42, -UR5, UR42, URZ ;  /* 0x0000002a052a7290 */ /* 0x000fd8000fffe13f */
.L_x_996:
[----:B-----5:R-:W-:Y:S01]  /*12550*/  IMAD.IADD R27, R27, 0x1, R0 ;  /* 0x000000011b1b7824 */ /* 0x020fe200078e0200 */
[----:B------:R-:W-:Y:S06]  /*12560*/  @!P2 BRA `(.L_x_997) ;  /* 0x00000000001ca947 */ /* 0x000fec0003800000 */
[----:B------:R-:W-:Y:S02]  /*12570*/  ULDC.64 UR4, c[0x0][0xa20] ;  /* 0x0002880000047ab9 */ /* 0x000fe40000000a00 */
[----:B------:R-:W-:-:S06]  /*12580*/  UIMAD.WIDE UR4, UR44, 0x4, UR4 ;  /* 0x000000042c0478a5 */ /* 0x000fcc000f8e0204 */
[----:B------:R-:W-:Y:S02]  /*12590*/  IMAD.U32 R2, RZ, RZ, UR4 ;  /* 0x00000004ff027e24 */ /* 0x000fe4000f8e00ff */
[----:B------:R-:W-:-:S05]  /*125a0*/  IMAD.U32 R3, RZ, RZ, UR5 ;  /* 0x00000005ff037e24 */ /* 0x000fca000f8e00ff */
[----:B------:R-:W2:Y:S02]  /*125b0*/  LDG.E R2, desc[UR50][R2.64] ;  /* 0x0000003202027981 */ /* 0x000ea4000c1e1900 */
[----:B--2---:R-:W-:Y:S01]  /*125c0*/  R2UR UR4, R2 ;  /* 0x00000000020472ca */ /* 0x004fe200000e0000 */
[----:B------:R-:W-:-:S14]  /*125d0*/  BRA `(.L_x_998) ;  /* 0x0000000000207947 */ /* 0x000fdc0003800000 */
.L_x_997:
        /* <DEDUP_REMOVED lines=8> */
.L_x_998:
[----:B------:R-:W-:Y:S01]  /*12660*/  ULDC UR5, c[0x0][0x448] ;  /* 0x0001120000057ab9 */ /* 0x000fe20000000800 */
[----:B------:R-:W-:Y:S01]  /*12670*/  IMAD R3, R25, 0xc0, RZ ;  /* 0x000000c019037824 */ /* 0x000fe200078e02ff */
[----:B------:R-:W-:Y:S01]  /*12680*/  UISETP.NE.AND UP0, UPT, UR5, 0x1, UPT ;  /* 0x000000010500788c */ /* 0x000fe2000bf05270 */
[----:B------:R-:W-:Y:S02]  /*12690*/  R2UR UR11, R0 ;  /* 0x00000000000b72ca */ /* 0x000fe400000e0000 */
[----:B------:R-:W-:Y:S01]  /*126a0*/  VIADD R2, R3, 0xbf ;  /* 0x000000bf03027836 */ /* 0x000fe20000000000 */
[----:B------:R0:W-:Y:S02]  /*126b0*/  STL [R1+0x4], R3 ;  /* 0x0000040301007387 */ /* 0x0001e40000100800 */
[----:B------:R-:W-:Y:S02]  /*126c0*/  PLOP3.LUT P0, PT, PT, PT, UP0, 0x80, 0x0 ;  /* 0x000000000000781c */ /* 0x000fe40003f0f008 */
[----:B------:R-:W-:-:S02]  /*126d0*/  PLOP3.LUT P1, PT, PT, PT, UP0, 0x80, 0x0 ;  /* 0x000000000000781c */ /* 0x000fc40003f2f008 */
[----:B------:R-:W-:Y:S01]  /*126e0*/  R2UR UR6, R2 ;  /* 0x00000000020672ca */ /* 0x000fe200000e0000 */
[----:B------:R-:W-:-:S03]  /*126f0*/  @UP0 ULDC UR5, c[0x0][0x44c] ;  /* 0x0001130000050ab9 */ /* 0x000fc60000000800 */
[----:B------:R-:W-:-:S04]  /*12700*/  UIADD3 UR11, -UR11, UR4, URZ ;  /* 0x000000040b0b7290 */ /* 0x000fc8000fffe13f */
[----:B------:R-:W-:Y:S01]  /*12710*/  UIADD3 UR7, UR11, 0x1, -UR42 ;  /* 0x000000010b077890 */ /* 0x000fe2000fffe82a */
[----:B------:R-:W-:Y:S01]  /*12720*/  @P0 IMAD.HI.U32 R0, R2, UR5, RZ ;  /* 0x0000000502000c27 */ /* 0x000fe2000f8e00ff */
[----:B------:R-:W-:-:S04]  /*12730*/  @UP0 ULDC UR5, c[0x0][0x450] ;  /* 0x0001140000050ab9 */ /* 0x000fc80000000800 */
[----:B------:R-:W-:Y:S01]  /*12740*/  @P0 SHF.R.U32.HI R0, RZ, UR5, R0 ;  /* 0x00000005ff000c19 */ /* 0x000fe20008011600 */
[----:B------:R-:W-:Y:S02]  /*12750*/  ULDC.64 UR4, c[0x0][0x9e0] ;  /* 0x0002780000047ab9 */ /* 0x000fe40000000a00 */
[----:B------:R-:W-:Y:S01]  /*12760*/  UISETP.GE.AND UP1, UPT, UR5, 0x1, UPT ;  /* 0x000000010500788c */ /* 0x000fe2000bf26270 */
[----:B------:R-:W-:-:S05]  /*12770*/  @P1 R2UR UR6, R0 ;  /* 0x00000000000612ca */ /* 0x000fca00000e0000 */
[----:B------:R-:W-:-:S08]  /*12780*/  PLOP3.LUT P1, PT, PT, PT, UP1, 0x80, 0x0 ;  /* 0x000000000000781c */ /* 0x000fd00003f2f018 */
[----:B------:R-:W-:-:S04]  /*12790*/  UIADD3 UR6, UR7, UR6, URZ ;  /* 0x0000000607067290 */ /* 0x000fc8000fffe03f */
[----:B------:R-:W-:Y:S01]  /*127a0*/  UIADD3 UR4, UR6, UR4, URZ ;  /* 0x0000000406047290 */ /* 0x000fe2000fffe03f */
[----:B0-----:R-:W-:Y:S11]  /*127b0*/  @!P1 BRA `(.L_x_999) ;  /* 0x0000000000449947 */ /* 0x001ff60003800000 */
        /* <DEDUP_REMOVED lines=10> */
.L_x_1000:
[----:B------:R-:W-:-:S11]  /*12860*/  UISETP.NE.AND UP1, UPT, UR5, 0x1, UPT ;  /* 0x000000010500788c */ /* 0x000fd6000bf25270 */
[----:B------:R-:W-:Y:S02]  /*12870*/  @UP1 ULDC.64 UR12, c[0x0][0x9e8] ;  /* 0x00027a00000c1ab9 */ /* 0x000fe40000000a00 */
[----:B------:R-:W-:-:S04]  /*12880*/  UIMAD.WIDE.U32 UR6, UR8, UR12, URZ ;  /* 0x0000000c080672a5 */ /* 0x000fc8000f8e003f */
[----:B------:R-:W-:-:S12]  /*12890*/  @UP1 USHF.R.U32.HI UR8, URZ, UR13, UR7 ;  /* 0x0000000d3f081299 */ /* 0x000fd80008011607 */
.L_x_1001:
[----:B------:R-:W-:-:S04]  /*128a0*/  UIMAD UR8, UR8, UR5, UR5 ;  /* 0x00000005080872a4 */ /* 0x000fc8000f8e0205 */
[----:B------:R-:W-:-:S04]  /*128b0*/  UISETP.LT.AND UP1, UPT, UR4, UR8, UPT ;  /* 0x000000080400728c */ /* 0x000fc8000bf21270 */
[----:B------:R-:W-:-:S12]  /*128c0*/  USEL UR4, UR4, UR8, UP1 ;  /* 0x0000000804047287 */ /* 0x000fd80008800000 */
.L_x_999:
[----:B------:R-:W-:Y:S01]  /*128d0*/  R2UR UR12, R3 ;  /* 0x00000000030c72ca */ /* 0x000fe200000e0000 */
[----:B------:R-:W-:Y:S02]  /*128e0*/  UIADD3 UR8, UR11, 0x7f, URZ ;  /* 0x0000007f0b087890 */ /* 0x000fe4000fffe03f */
[----:B------:R-:W-:Y:S01]  /*128f0*/  UIADD3 UR9, UR4, 0x7f, URZ ;  /* 0x0000007f04097890 */ /* 0x000fe2000fffe03f */
[----:B------:R-:W-:Y:S01]  /*12900*/  @UP0 ULDC UR6, c[0x0][0x44c] ;  /* 0x0001130000060ab9 */ /* 0x000fe20000000800 */
[----:B------:R-:W-:Y:S02]  /*12910*/  USHF.R.S32.HI UR4, URZ, 0x1f, UR8 ;  /* 0x0000001f3f047899 */ /* 0x000fe40008011408 */
[----:B------:R-:W-:Y:S02]  /*12920*/  USHF.R.S32.HI UR10, URZ, 0x1f, UR9 ;  /* 0x0000001f3f0a7899 */ /* 0x000fe40008011409 */
[----:B------:R-:W-:Y:S01]  /*12930*/  ULEA.HI UR4, UR4, UR8, URZ, 0x7 ;  /* 0x0000000804047291 */ /* 0x000fe2000f8f383f */
[----:B------:R-:W-:-:S03]  /*12940*/  @UP0 ULDC UR13, c[0x0][0x450] ;  /* 0x00011400000d0ab9 */ /* 0x000fc60000000800 */
[----:B------:R-:W-:Y:S02]  /*12950*/  UIMAD.WIDE.U32 UR6, UR12, UR6, URZ ;  /* 0x000000060c0672a5 */ /* 0x000fe4000f8e003f */
[----:B------:R-:W-:Y:S01]  /*12960*/  UMOV UR8, UR12 ;  /* 0x0000000c00087c82 */ /* 0x000fe20008000000 */
[----:B------:R-:W-:Y:S02]  /*12970*/  ULEA.HI UR10, UR10, UR9, URZ, 0x7 ;  /* 0x000000090a0a7291 */ /* 0x000fe4000f8f383f */
[----:B------:R-:W-:Y:S02]  /*12980*/  @UP0 USHF.R.U32.HI UR8, URZ, UR13, UR7 ;  /* 0x0000000d3f080299 */ /* 0x000fe40008011607 */
[----:B------:R-:W-:Y:S02]  /*12990*/  USHF.R.S32.HI UR4, URZ, 0x7, UR4 ;  /* 0x000000073f047899 */ /* 0x000fe40008011404 */
[----:B------:R-:W-:Y:S02]  /*129a0*/  UIADD3 UR8, UR8, UR11, -UR42 ;  /* 0x0000000b08087290 */ /* 0x000fe4000fffe82a */
[----:B------:R-:W-:Y:S01]  /*129b0*/  USHF.R.S32.HI UR10, URZ, 0x7, UR10 ;  /* 0x000000073f0a7899 */ /* 0x000fe2000801140a */
[----:B------:R-:W-:-:S02]  /*129c0*/  ULDC UR6, c[0x0][0x9dc] ;  /* 0x0002770000067ab9 */ /* 0x000fc40000000800 */
[----:B------:R-:W-:Y:S02]  /*129d0*/  UIADD3 UR6, UR8, -UR6, URZ ;  /* 0x8000000608067290 */ /* 0x000fe4000fffe03f */
[----:B------:R-:W-:-:S04]  /*129e0*/  UISETP.LT.AND UP0, UPT, UR4, UR10, UPT ;  /* 0x0000000a0400728c */ /* 0x000fc8000bf01270 */
[----:B------:R-:W-:Y:S01]  /*129f0*/  USEL UR40, UR4, UR10, UP0 ;  /* 0x0000000a04287287 */ /* 0x000fe20008000000 */
[----:B------:R-:W-:Y:S01]  /*12a00*/  IMAD.U32 R0, RZ, RZ, UR6 ;  /* 0x00000006ff007e24 */ /* 0x000fe2000f8e00ff */
[----:B------:R-:W-:Y:S10]  /*12a10*/  @!P1 BRA `(.L_x_1002) ;  /* 0x0000000000409947 */ /* 0x000ff40003800000 */
        /* <DEDUP_REMOVED lines=10> */
.L_x_1003:
[----:B------:R-:W-:-:S11]  /*12ac0*/  UISETP.NE.AND UP0, UPT, UR5, 0x1, UPT ;  /* 0x000000010500788c */ /* 0x000fd6000bf05270 */
[----:B------:R-:W-:Y:S02]  /*12ad0*/  @UP0 ULDC.64 UR10, c[0x0][0x9e8] ;  /* 0x00027a00000a0ab9 */ /* 0x000fe40000000a00 */
[----:B------:R-:W-:-:S04]  /*12ae0*/  UIMAD.WIDE.U32 UR6, UR8, UR10, URZ ;  /* 0x0000000a080672a5 */ /* 0x000fc8000f8e003f */
[----:B------:R-:W-:-:S12]  /*12af0*/  @UP0 USHF.R.U32.HI UR8, URZ, UR11, UR7 ;  /* 0x0000000b3f080299 */ /* 0x000fd80008011607 */
.L_x_1004:
[----:B------:R-:W-:-:S06]  /*12b00*/  UIMAD UR5, UR8, UR5, URZ ;  /* 0x00000005080572a4 */ /* 0x000fcc000f8e023f */
[----:B------:R-:W-:-:S07]  /*12b10*/  VIMNMX R0, R0, UR5, !PT ;  /* 0x0000000500007c48 */ /* 0x000fce000ffe0100 */
.L_x_1002:
[----:B------:R-:W-:Y:S01]  /*12b20*/  SHF.R.S32.HI R3, RZ, 0x1f, R0 ;  /* 0x0000001fff037819 */ /* 0x000fe20000011400 */
[----:B------:R-:W-:Y:S03]  /*12b30*/  BSSY B7, `(.L_x_1005) ;  /* 0x000030c000077945 */ /* 0x000fe60003800000 */
[----:B------:R-:W-:-:S04]  /*12b40*/  LEA.HI R3, R3, R0, RZ, 0x7 ;  /* 0x0000000003037211 */ /* 0x000fc800078f38ff */
[----:B------:R-:W-:-:S04]  /*12b50*/  SHF.R.S32.HI R3, RZ, 0x7, R3 ;  /* 0x00000007ff037819 */ /* 0x000fc80000011403 */
[----:B------:R-:W-:-:S04]  /*12b60*/  VIMNMX R26, RZ, R3, !PT ;  /* 0x00000003ff1a7248 */ /* 0x000fc80007fe0100 */
[----:B------:R-:W-:-:S13]  /*12b70*/  ISETP.LT.AND P0, PT, R26, UR40, PT ;  /* 0x000000281a007c0c */ /* 0x000fda000bf01270 */
        /* <DEDUP_REMOVED lines=18> */
.L_x_1006:
        /* <DEDUP_REMOVED lines=20> */
.L_x_1009:
[----:B------:R-:W-:Y:S05]  /*12de0*/  BSYNC B6 ;  /* 0x0000000000067941 */ /* 0x000fea0003800000 */
.L_x_1008:
        /* <DEDUP_REMOVED lines=22> */
.L_x_1011:
[----:B------:R-:W-:Y:S05]  /*12f50*/  BSYNC B6 ;  /* 0x0000000000067941 */ /* 0x000fea0003800000 */
.L_x_1010:
        /* <DEDUP_REMOVED lines=20> */
.L_x_1013:
[----:B------:R-:W-:Y:S05]  /*130a0*/  BSYNC B6 ;  /* 0x0000000000067941 */ /* 0x000fea0003800000 */
.L_x_1012:
        /* <DEDUP_REMOVED lines=19> */
.L_x_1015:
[----:B------:R-:W-:Y:S05]  /*131e0*/  BSYNC B6 ;  /* 0x0000000000067941 */ /* 0x000fea0003800000 */
.L_x_1014:
        /* <DEDUP_REMOVED lines=22> */
.L_x_1093:
        /* <DEDUP_REMOVED lines=10> */
.L_x_1096:
        /* <DEDUP_REMOVED lines=10> */
[----:B------:R-:W-:-:S05]  /*13490*/  @P0 SHF.R.U32.HI R4, RZ, R5, R7 ;  /* 0x00000005ff040219 */ /* 0x000fca0000011607 */
[----:B------:R-:W-:-:S04]  /*134a0*/  IMAD.MOV R5, RZ, RZ, -R4 ;  /* 0x000000ffff057224 */ /* 0x000fc800078e0a04 */
[----:B------:R-:W-:Y:S01]  /*134b0*/  IMAD R0, R6, R5, R0 ;  /* 0x0000000506007224 */ /* 0x000fe200078e0200 */
[--C-:B------:R-:W-:Y:S01]  /*134c0*/  SHF.R.S32.HI R5, RZ, 0x1f, R4.reuse ;  /* 0x0000001fff057819 */ /* 0x100fe20000011404 */
[----:B------:R-:W-:Y:S02]  /*134d0*/  IMAD R6, R25, UR4, RZ ;  /* 0x0000000419067c24 */ /* 0x000fe4000f8e02ff */
[----:B------:R-:W-:-:S04]  /*134e0*/  IMAD.WIDE.U32 R4, R23, UR4, R4 ;  /* 0x0000000417047c25 */ /* 0x000fc8000f8e0004 */
[----:B------:R-:W-:Y:S01]  /*134f0*/  IMAD R6, R23, UR5, R6 ;  /* 0x0000000517067c24 */ /* 0x000fe2000f8e0206 */
[----:B------:R-:W-:-:S03]  /*13500*/  LEA R2, P0, R4, R2, 0x2 ;  /* 0x0000000204027211 */ /* 0x000fc600078010ff */
[----:B------:R-:W-:-:S05]  /*13510*/  IMAD.IADD R6, R5, 0x1, R6 ;  /* 0x0000000105067824 */ /* 0x000fca00078e0206 */
[----:B------:R-:W-:-:S05]  /*13520*/  LEA.HI.X R3, R4, R3, R6, 0x2, P0 ;  /* 0x0000000304037211 */ /* 0x000fca00000f1406 */
[----:B------:R1:W5:Y:S02]  /*13530*/  LDG.E R16, desc[UR50][R2.64] ;  /* 0x0000003202107981 */ /* 0x000364000c1e1900 */
.L_x_1019:
[----:B-1----:R-:W1:Y:S01]  /*13540*/  S2R R2, SR_TID.X ;  /* 0x0000000000027919 */ /* 0x002e620000002100 */
[----:B------:R-:W-:Y:S01]  /*13550*/  IMAD R3, R18, 0x8, R17 ;  /* 0x0000000812037824 */ /* 0x000fe200078e0211 */
[----:B-1----:R-:W-:Y:S02]  /*13560*/  LOP3.LUT R4, R2, 0x7f, RZ, 0xc0, !PT ;  /* 0x0000007f02047812 */ /* 0x002fe400078ec0ff */
[----:B------:R-:W-:Y:S02]  /*13570*/  SHF.L.U32 R2, R22, 0x1f, RZ ;  /* 0x0000001f16027819 */ /* 0x000fe400000006ff */
[----:B------:R-:W-:Y:S02]  /*13580*/  ISETP.NE.AND P1, PT, R4, RZ, PT ;  /* 0x000000ff0400720c */ /* 0x000fe40003f25270 */
[----:B------:R-:W1:Y:S02]  /*13590*/  SYNCS.PHASECHK.TRANS64.TRYWAIT P0, [R3+URZ+0x19c80], R2 ;  /* 0x019c8002030075a7 */ /* 0x000e64000800017f */
[----:B-1----:R-:W-:Y:S09]  /*135a0*/  @!P0 BRA `(.L_x_1020) ;  /* 0x0000003800a88947 */ /* 0x002ff20003800000 */
.L_x_1097:
        /* <DEDUP_REMOVED lines=8> */
.L_x_1021:
[----:B------:R-:W-:Y:S01]  /*13630*/  IMAD R4, R18, 0x3000, R17 ;  /* 0x0000300012047824 */ /* 0x000fe200078e0211 */
[----:B------:R-:W-:Y:S01]  /*13640*/  R2UR UR33, R3 ;  /* 0x00000000032172ca */ /* 0x000fe200000e0000 */
[----:B------:R-:W-:Y:S01]  /*13650*/  IMAD R0, R0, 0x80, R27 ;  /* 0x0000008000007824 */ /* 0x000fe200078e021b */
        /* <DEDUP_REMOVED lines=27> */
.L_x_1098:
        /* <DEDUP_REMOVED lines=8> */
.L_x_1023:
        /* <DEDUP_REMOVED lines=31> */
.L_x_1017:
[----:B------:R-:W-:Y:S05]  /*13a80*/  WARPSYNC.ALL ;  /* 0x0000000000007948 */ /* 0x000fea0003800000 */
[----:B------:R-:W-:Y:S01]  /*13a90*/  VIADD R0, R17, 0xf000 ;  /* 0x0000f00011007836 */ /* 0x000fe20000000000 */
[----:B------:R-:W-:Y:S01]  /*13aa0*/  USHF.R.S32.HI UR4, URZ, 0x1f, UR45 ;  /* 0x0000001f3f047899 */ /* 0x000fe2000801142d */
[----:B------:R-:W-:Y:S01]  /*13ab0*/  BAR.SYNC.DEFER_BLOCKING 0x8, 0x200 ;  /* 0x0208000000007b1d */ /* 0x000fe20000010000 */
[----:B------:R-:W-:Y:S02]  /*13ac0*/  USHF.R.S32.HI UR37, URZ, 0x1f, UR44 ;  /* 0x0000001f3f257899 */ /* 0x000fe4000801142c */
[----:B------:R-:W-:Y:S01]  /*13ad0*/  LOP3.LUT P0, RZ, R0, 0x9f, RZ, 0xc0, !PT ;  /* 0x0000009f00ff7812 */ /* 0x000fe2000780c0ff */
[----:B------:R-:W-:-:S02]  /*13ae0*/  USHF.R.S32.HI UR46, URZ, 0x1f, UR36 ;  /* 0x0000001f3f2e7899 */ /* 0x000fc40008011424 */
        /* <DEDUP_REMOVED lines=28> */
.L_x_1025:
[----:B------:R-:W-:Y:S05]  /*13cb0*/  BSYNC B6 ;  /* 0x0000000000067941 */ /* 0x000fea0003800000 */
.L_x_1024:
[----:B------:R-:W3:Y:S01]  /*13cc0*/  LDL R10, [R1+0x4] ;  /* 0x00000400010a7983 */ /* 0x000ee20000100800 */
[----:B------:R-:W4:Y:S01]  /*13cd0*/  LDC R9, c[0x0][0x448] ;  /* 0x00011200ff097b82 */ /* 0x000f220000000800 */
[----:B------:R-:W-:Y:S01]  /*13ce0*/  ULDC.64 UR8, c[0x0][0x2d8] ;  /* 0x0000b60000087ab9 */ /* 0x000fe20000000a00 */
[----:B------:R-:W-:Y:S01]  /*13cf0*/  UMOV UR4, UR52 ;  /* 0x0000003400047c82 */ /* 0x000fe20008000000 */
[----:B0-----:R-:W0:Y:S01]  /*13d00*/  S2R R20, SR_TID.X ;  /* 0x0000000000147919 */ /* 0x001e220000002100 */
[----:B------:R-:W-:Y:S01]  /*13d10*/  UIMAD UR6, UR46, UR8, URZ ;  /* 0x000000082e0672a4 */ /* 0x000fe2000f8e023f */
[----:B------:R-:W-:Y:S02]  /*13d20*/  UMOV UR5, UR47 ;  /* 0x0000002f00057c82 */ /* 0x000fe40008000000 */
[----:B------:R-:W-:Y:S02]  /*13d30*/  UIMAD.WIDE.U32 UR4, UR36, UR8, UR4 ;  /* 0x00000008240472a5 */ /* 0x000fe4000f8e0004 */
[----:B------:R-:W-:-:S03]  /*13d40*/  UIMAD UR6, UR36, UR9, UR6 ;  /* 0x00000009240672a4 */ /* 0x000fc6000f8e0206 */
[----:B------:R-:W-:Y:S01]  /*13d50*/  ULDC.64 UR8, c[0x0][0x2e0] ;  /* 0x0000b80000087ab9 */ /* 0x000fe20000000a00 */
[----:B------:R-:W-:Y:S02]  /*13d60*/  UIADD3 UR5, UR5, UR6, URZ ;  /* 0x0000000605057290 */ /* 0x000fe4000fffe03f */
[----:B------:R-:W-:Y:S02]  /*13d70*/  UIMAD UR6, UR37, UR8, URZ ;  /* 0x00000008250672a4 */ /* 0x000fe4000f8e023f */
[----:B------:R-:W-:Y:S02]  /*13d80*/  UIMAD.WIDE.U32 UR4, UR45, UR8, UR4 ;  /* 0x000000082d0472a5 */ /* 0x000fe4000f8e0004 */
[----:B------:R-:W-:-:S03]  /*13d90*/  UIMAD UR6, UR45, UR9, UR6 ;  /* 0x000000092d0672a4 */ /* 0x000fc6000f8e0206 */
[----:B------:R-:W-:Y:S01]  /*13da0*/  ULDC.64 UR8, c[0x0][0x280] ;  /* 0x0000a00000087ab9 */ /* 0x000fe20000000a00 */
[----:B----4-:R-:W-:Y:S01]  /*13db0*/  ISETP.NE.AND P1, PT, R9, 0x1, PT ;  /* 0x000000010900780c */ /* 0x010fe20003f25270 */
[----:B------:R-:W-:Y:S01]  /*13dc0*/  UIADD3 UR6, UR5, UR6, URZ ;  /* 0x0000000605067290 */ /* 0x000fe2000fffe03f */
[----:B------:R-:W-:Y:S02]  /*13dd0*/  IMAD.U32 R4, RZ, RZ, UR4 ;  /* 0x00000004ff047e24 */ /* 0x000fe4000f8e00ff */
[----:B------:R-:W-:Y:S01]  /*13de0*/  IMAD.U32 R5, RZ, RZ, UR5 ;  /* 0x00000005ff057e24 */ /* 0x000fe2000f8e00ff */
[----:B------:R-:W-:Y:S01]  /*13df0*/  ULDC.64 UR4, c[0x0][0x2d0] ;  /* 0x0000b40000047ab9 */ /* 0x000fe20000000a00 */
[----:B-12---:R-:W-:Y:S01]  /*13e00*/  IMAD.MOV.U32 R2, RZ, RZ, R4 ;  /* 0x000000ffff027224 */ /* 0x006fe200078e0004 */
[C---:B0-----:R-:W-:Y:S01]  /*13e10*/  LOP3.LUT R21, R20.reuse, 0x7f, RZ, 0xc0, !PT ;  /* 0x0000007f14157812 */ /* 0x041fe200078ec0ff */
[----:B------:R-:W-:-:S05]  /*13e20*/  IMAD.SHL.U32 R20, R20, 0x40, RZ ;  /* 0x0000004014147824 */ /* 0x000fca00078e00ff */
[----:B------:R-:W0:Y:S01]  /*13e30*/  @P1 LDC R3, c[0x0][0x44c] ;  /* 0x00011300ff031b82 */ /* 0x000e220000000800 */
[----:B------:R-:W-:-:S04]  /*13e40*/  SHF.R.U32.HI R21, RZ, 0x1, R21 ;  /* 0x00000001ff157819 */ /* 0x000fc80000011615 */
[----:B------:R-:W-:-:S03]  /*13e50*/  LOP3.LUT R20, R21, 0x40, R20, 0xf8, !PT ;  /* 0x0000004015147812 */ /* 0x000fc600078ef814 */
[----:B------:R-:W1:Y:S02]  /*13e60*/  @P1 LDC R0, c[0x0][0x450] ;  /* 0x00011400ff001b82 */ /* 0x000e640000000800 */
[----:B---3--:R-:W-:Y:S02]  /*13e70*/  IMAD.IADD R6, R20, 0x1, R10 ;  /* 0x0000000114067824 */ /* 0x008fe400078e020a */
[----:B------:R-:W2:Y:S02]  /*13e80*/  S2R R20, SR_TID.X ;  /* 0x0000000000147919 */ /* 0x000ea40000002100 */
[----:B0-----:R-:W-:-:S04]  /*13e90*/  @P1 IMAD.HI.U32 R3, R6, R3, RZ ;  /* 0x0000000306031227 */ /* 0x001fc800078e00ff */
[----:B------:R-:W-:Y:S01]  /*13ea0*/  IMAD.MOV.U32 R7, RZ, RZ, R6 ;  /* 0x000000ffff077224 */ /* 0x000fe200078e0006 */
[----:B-1----:R-:W-:Y:S01]  /*13eb0*/  @P1 SHF.R.U32.HI R7, RZ, R0, R3 ;  /* 0x00000000ff071219 */ /* 0x002fe20000011603 */
[----:B------:R-:W-:Y:S01]  /*13ec0*/  IMAD.U32 R3, RZ, RZ, UR6 ;  /* 0x00000006ff037e24 */ /* 0x000fe2000f8e00ff */
[----:B------:R-:W-:Y:S02]  /*13ed0*/  ULDC.64 UR6, c[0x0][0x2c8] ;  /* 0x0000b20000067ab9 */ /* 0x000fe40000000a00 */
[----:B------:R-:W-:Y:S01]  /*13ee0*/  SHF.R.S32.HI R0, RZ, 0x1f, R7 ;  /* 0x0000001fff007819 */ /* 0x000fe20000011407 */
[----:B------:R-:W-:-:S04]  /*13ef0*/  IMAD.WIDE.U32 R4, R7, UR4, R2 ;  /* 0x0000000407047c25 */ /* 0x000fc8000f8e0002 */
[----:B------:R-:W-:-:S04]  /*13f00*/  IMAD R0, R0, UR4, RZ ;  /* 0x0000000400007c24 */ /* 0x000fc8000f8e02ff */
[----:B------:R-:W-:Y:S02]  /*13f10*/  IMAD R8, R7, UR5, R0 ;  /* 0x0000000507087c24 */ /* 0x000fe4000f8e0200 */
[----:B------:R-:W-:Y:S02]  /*13f20*/  IMAD.MOV R0, RZ, RZ, -R7 ;  /* 0x000000ffff007224 */ /* 0x000fe400078e0a07 */
[----:B------:R-:W-:Y:S02]  /*13f30*/  IMAD.IADD R5, R5, 0x1, R8 ;  /* 0x0000000105057824 */ /* 0x000fe400078e0208 */
[----:B------:R-:W-:Y:S01]  /*13f40*/  IMAD R0, R9, R0, R6 ;  /* 0x0000000009007224 */ /* 0x000fe200078e0206 */
[----:B------:R-:W0:Y:S03]  /*13f50*/  @P1 LDC R8, c[0x0][0x44c] ;  /* 0x00011300ff081b82 */ /* 0x000e260000000800 */
[----:B------:R-:W-:Y:S01]  /*13f60*/  IMAD.WIDE.U32 R4, R0, UR6, R4 ;  /* 0x0000000600047c25 */ /* 0x000fe2000f8e0004 */
[----:B------:R-:W-:-:S03]  /*13f70*/  SHF.R.S32.HI R7, RZ, 0x1f, R0 ;  /* 0x0000001fff077819 */ /* 0x000fc60000011400 */
[----:B--2---:R-:W-:Y:S02]  /*13f80*/  IMAD.SHL.U32 R20, R20, 0x10, RZ ;  /* 0x0000001014147824 */ /* 0x004fe400078e00ff */
[----:B------:R-:W-:-:S03]  /*13f90*/  IMAD R7, R7, UR6, RZ ;  /* 0x0000000607077c24 */ /* 0x000fc6000f8e02ff */
[----:B------:R-:W-:Y:S01]  /*13fa0*/  LOP3.LUT R20, R20, 0x10, RZ, 0xc0, !PT ;  /* 0x0000001014147812 */ /* 0x000fe200078ec0ff */
[----:B------:R-:W-:Y:S01]  /*13fb0*/  IMAD R7, R0, UR7, R7 ;  /* 0x0000000700077c24 */ /* 0x000fe2000f8e0207 */
[----:B------:R-:W-:Y:S02]  /*13fc0*/  IADD3 R0, P0, R4, UR8, RZ ;  /* 0x0000000804007c10 */ /* 0x000fe4000ff1e0ff */
[C---:B------:R-:W-:Y:S02]  /*13fd0*/  LOP3.LUT R12, R20.reuse, 0x20, RZ, 0xfc, !PT ;  /* 0x00000020140c7812 */ /* 0x040fe400078efcff */
[----:B------:R-:W-:Y:S02]  /*13fe0*/  LOP3.LUT R11, R20, 0x40, RZ, 0xfc, !PT ;  /* 0x00000040140b7812 */ /* 0x000fe400078efcff */
[----:B------:R1:W5:Y:S01]  /*13ff0*/  LDL R20, [R1+0x8] ;  /* 0x0000080001147983 */ /* 0x0003620000100800 */
[----:B------:R-:W-:Y:S01]  /*14000*/  IADD3.X R4, R5, UR9, R7, P0, !PT ;  /* 0x0000000905047c10 */ /* 0x000fe200087fe407 */
[----:B------:R-:W-:Y:S01]  /*14010*/  VIADD R7, R6, 0x80 ;  /* 0x0000008006077836 */ /* 0x000fe20000000000 */
[----:B------:R-:W2:Y:S03]  /*14020*/  @P1 LDC R5, c[0x0][0x450] ;  /* 0x00011400ff051b82 */ /* 0x000ea60000000800 */
[----:B0-----:R-:W-:-:S04]  /*14030*/  @P1 IMAD.HI.U32 R8, R7, R8, RZ ;  /* 0x0000000807081227 */ /* 0x001fc800078e00ff */
[----:B------:R-:W-:Y:S01]  /*14040*/  IMAD.MOV.U32 R6, RZ, RZ, R7 ;  /* 0x000000ffff067224 */ /* 0x000fe200078e0007 */
[----:B--2---:R-:W-:-:S05]  /*14050*/  @P1 SHF.R.U32.HI R6, RZ, R5, R8 ;  /* 0x00000005ff061219 */ /* 0x004fca0000011608 */
        /* <DEDUP_REMOVED lines=8> */
[----:B------:R-:W-:-:S03]  /*140e0*/  SHF.R.S32.HI R6, RZ, 0x1f, R5 ;  /* 0x0000001fff067819 */ /* 0x000fc60000011405 */
[----:B------:R-:W-:Y:S02]  /*140f0*/  IMAD.IADD R3, R3, 0x1, R7 ;  /* 0x0000000103037824 */ /* 0x000fe400078e0207 */
[----:B------:R-:W0:Y:S01]  /*14100*/  S2R R7, SR_TID.X ;  /* 0x0000000000077919 */ /* 0x000e220000002100 */
[----:B------:R-:W-:Y:S02]  /*14110*/  IMAD R6, R6, UR6, RZ ;  /* 0x0000000606067c24 */ /* 0x000fe4000f8e02ff */
[----:B------:R-:W-:-:S04]  /*14120*/  IMAD.WIDE.U32 R2, R5, UR6, R2 ;  /* 0x0000000605027c25 */ /* 0x000fc8000f8e0002 */
[----:B------:R-:W-:Y:S01]  /*14130*/  IMAD R6, R5, UR7, R6 ;  /* 0x0000000705067c24 */ /* 0x000fe2000f8e0206 */
[----:B------:R-:W-:-:S04]  /*14140*/  IADD3 R8, P0, R2, UR8, RZ ;  /* 0x0000000802087c10 */ /* 0x000fc8000ff1e0ff */
[----:B------:R-:W-:Y:S02]  /*14150*/  IADD3.X R6, R3, UR9, R6, P0, !PT ;  /* 0x0000000903067c10 */ /* 0x000fe400087fe406 */
[----:B------:R-:W-:Y:S01]  /*14160*/  ISETP.GE.AND P0, PT, R11, UR4, PT ;  /* 0x000000040b007c0c */ /* 0x000fe2000bf06270 */
[----:B0-----:R-:W-:-:S05]  /*14170*/  IMAD.SHL.U32 R21, R7, 0x10, RZ ;  /* 0x0000001007157824 */ /* 0x001fca00078e00ff */
[----:B------:R-:W-:-:S04]  /*14180*/  LOP3.LUT R21, R21, 0x10, RZ, 0xc0, !PT ;  /* 0x0000001015157812 */ /* 0x000fc800078ec0ff */
[----:B------:R-:W-:Y:S01]  /*14190*/  ISETP.GE.AND P2, PT, R21, UR4, PT ;  /* 0x0000000415007c0c */ /* 0x000fe2000bf46270 */
[----:B------:R-:W-:-:S03]  /*141a0*/  UMOV UR4, 0xffffffff ;  /* 0xffffffff00047882 */ /* 0x000fc60000000000 */
[----:B-1----:R-:W-:Y:S09]  /*141b0*/  BRA.DIV UR4, `(.L_x_1026) ;  /* 0x0000002e04cc7947 */ /* 0x002ff2000b800000 */
[----:B------:R-:W2:Y:S01]  /*141c0*/  LDL.LU R11, [R1+0x4] ;  /* 0x00000400010b7983 */ /* 0x000ea20000300800 */
[----:B------:R-:W0:Y:S03]  /*141d0*/  S2R R2, SR_TID.X ;  /* 0x0000000000027919 */ /* 0x000e260000002100 */
[----:B------:R-:W1:Y:S01]  /*141e0*/  SHFL.IDX PT, R3, R0, RZ, 0x1e1f ;  /* 0x001e1fff00037589 */ /* 0x000e6200000e0000 */
[----:B------:R-:W-:Y:S01]  /*141f0*/  IMAD R5, R9, UR42, RZ ;  /* 0x0000002a09057c24 */ /* 0x000fe2000f8e02ff */
[----:B0-----:R-:W-:-:S04]  /*14200*/  LOP3.LUT R2, R2, 0x7f, RZ, 0xc0, !PT ;  /* 0x0000007f02027812 */ /* 0x001fc800078ec0ff */
[----:B------:R-:W-:Y:S02]  /*14210*/  SHF.R.U32.HI R10, RZ, 0x1, R2 ;  /* 0x00000001ff0a7819 */ /* 0x000fe40000011602 */
[----:B------:R-:W0:Y:S04]  /*14220*/  SHFL.IDX PT, R2, R4, RZ, 0x1e1f ;  /* 0x001e1fff04027589 */ /* 0x000e2800000e0000 */
[----:B------:R-:W3:Y:S04]  /*14230*/  SHFL.IDX PT, R0, R0, 0x1, 0x1e1f ;  /* 0x003e1f0000007f89 */ /* 0x000ee800000e0000 */
[----:B------:R-:W4:Y:S04]  /*14240*/  SHFL.IDX PT, R4, R4, 0x1, 0x1e1f ;  /* 0x003e1f0004047f89 */ /* 0x000f2800000e0000 */
[----:B------:R-:W0:Y:S04]  /*14250*/  SHFL.IDX PT, R6, R6, RZ, 0x1e1f ;  /* 0x001e1fff06067589 */ /* 0x000e2800000e0000 */
[----:B------:R0:W0:Y:S01]  /*14260*/  SHFL.IDX PT, R14, R8, RZ, 0x1e1f ;  /* 0x001e1fff080e7589 */ /* 0x00002200000e0000 */
[----:B--2---:R-:W-:-:S05]  /*14270*/  IMAD.IADD R7, R10, 0x1, R11 ;  /* 0x000000010a077824 */ /* 0x004fca00078e020b */
[----:B------:R-:W-:-:S13]  /*14280*/  ISETP.GE.AND P4, PT, R7, R5, PT ;  /* 0x000000050700720c */ /* 0x000fda0003f86270 */
[----:B-1----:R-:W-:-:S05]  /*14290*/  @!P4 IADD3 R3, P3, R21, R3, RZ ;  /* 0x000000031503c210 */ /* 0x002fca0007f7e0ff */
[----:B0-----:R-:W-:-:S05]  /*142a0*/  @!P4 IMAD.X R2, RZ, RZ, R2, P3 ;  /* 0x000000ffff02c224 */ /* 0x001fca00018e0602 */
[----:B------:R-:W-:-:S04]  /*142b0*/  @!P4 LOP3.LUT R3, R3, R2, RZ, 0x3c, !PT ;  /* 0x000000020303c212 */ /* 0x000fc800078e3cff */
[----:B------:R-:W-:-:S04]  /*142c0*/  @!P4 LOP3.LUT R2, R3, R2, RZ, 0x3c, !PT ;  /* 0x000000020302c212 */ /* 0x000fc800078e3cff */
[----:B------:R-:W-:-:S05]  /*142d0*/  @!P4 LOP3.LUT R3, R3, R2, RZ, 0x3c, !PT ;  /* 0x000000020303c212 */ /* 0x000fca00078e3cff */
[----:B-----5:R-:W-:Y:S04]  /*142e0*/  @!P4 LDGSTS.E.BYPASS.LTC128B.128 [R20+0xf000], desc[UR50][R2.64], !P2 ;  /* 0x0f0000000214cfae */ /* 0x020fe8000d101d72 */
[----:B------:R-:W-:Y:S04]  /*142f0*/  @!P4 LDGSTS.E.BYPASS.LTC128B.128 [R20+0x10800], desc[UR50][R2.64+0x20], !P1 ;  /* 0x108000200214cfae */ /* 0x000fe8000c901d72 */
[----:B------:R0:W-:Y:S02]  /*14300*/  @!P4 LDGSTS.E.BYPASS.LTC128B.128 [R20+0x12000], desc[UR50][R2.64+0x40], !P0 ;  /* 0x120000400214cfae */ /* 0x0001e4000c101d72 */
[----:B0-----:R-:W-:-:S05]  /*14310*/  VIADD R2, R7, 0x40 ;  /* 0x0000004007027836 */ /* 0x001fca0000000000 */
[----:B------:R-:W-:-:S13]  /*14320*/  ISETP.GE.AND P4, PT, R2, R5, PT ;  /* 0x000000050200720c */ /* 0x000fda0003f86270 */
[----:B---3--:R-:W-:-:S05]  /*14330*/  @!P4 IADD3 R9, P3, R21, R0, RZ ;  /* 0x000000001509c210 */ /* 0x008fca0007f7e0ff */
[----:B----4-:R-:W-:Y:S02]  /*14340*/  @!P4 IMAD.X R10, RZ, RZ, R4, P3 ;  /* 0x000000ffff0ac224 */ /* 0x010fe400018e0604 */
[----:B------:R-:W-:Y:S02]  /*14350*/  @!P4 IMAD.MOV.U32 R2, RZ, RZ, R9 ;  /* 0x000000ffff02c224 */ /* 0x000fe400078e0009 */
[----:B------:R-:W-:-:S05]  /*14360*/  @!P4 IMAD.MOV.U32 R3, RZ, RZ, R10 ;  /* 0x000000ffff03c224 */ /* 0x000fca00078e000a */
[----:B------:R0:W-:Y:S04]  /*14370*/  @!P4 LDGSTS.E.BYPASS.LTC128B.128 [R20+0xf800], desc[UR50][R2.64], !P2 ;  /* 0x0f8000000214cfae */ /* 0x0001e8000d101d72 */
[----:B------:R0:W-:Y:S04]  /*14380*/  @!P4 LDGSTS.E.BYPASS.LTC128B.128 [R20+0x11000], desc[UR50][R2.64+0x20], !P1 ;  /* 0x110000200214cfae */ /* 0x0001e8000c901d72 */
[----:B------:R0:W-:Y:S02]  /*14390*/  @!P4 LDGSTS.E.BYPASS.LTC128B.128 [R20+0x12800], desc[UR50][R2.64+0x40], !P0 ;  /* 0x128000400214cfae */ /* 0x0001e4000c101d72 */
.L_x_1105:
        /* <DEDUP_REMOVED lines=12> */
.L_x_1028:
[----:B------:R-:W-:Y:S05]  /*14460*/  BSYNC B0 ;  /* 0x0000000000007941 */ /* 0x000fea0003800000 */
.L_x_1027:
[----:B------:R-:W-:Y:S01]  /*14470*/  NOP ;  /* 0x0000000000007918 */ /* 0x000fe20000000000 */
[----:B------:R-:W-:-:S13]  /*14480*/  PLOP3.LUT P0, PT, PT, PT, PT, 0x80, 0x0 ;  /* 0x000000000000781c */ /* 0x000fda0003f0f070 */
.L_x_1029:
[----:B------:R-:W-:Y:S02]  /*14490*/  PLOP3.LUT P1, PT, P1, P0, PT, 0xa2, 0x0 ;  /* 0x000000000000781c */ /* 0x000fe40000f21472 */
[----:B------:R-:W-:-:S08]  /*144a0*/  @P0 R2UR P1, UR4, R17 ;  /* 0x00000000110402ca */ /* 0x000fd00000020000 */
[----:B------:R-:W-:-:S05]  /*144b0*/  @P0 PLOP3.LUT P0, PT, P1, PT, PT, 0x80, 0x0 ;  /* 0x000000000000081c */ /* 0x000fca0000f0f070 */
[----:B------:R-:W-:Y:S01]  /*144c0*/  @!P1 SYNCS.ARRIVE.TRANS64.RED.A0T1 RZ, [UR4+0x19c00], RZ ;  /* 0x019c00ffffff99a7 */ /* 0x000fe20008200404 */
[----:B------:R-:W-:Y:S07]  /*144d0*/  @!P1 ARRIVES.LDGSTSBAR.64.TRANSCNT [UR4+0x19c00] ;  /* 0x019c0000ff0099b0 */ /* 0x000fee0008000a84 */
[----:B------:R-:W-:Y:S05]  /*144e0*/  @P0 BRA.U.ANY `(.L_x_1029) ;  /* 0xfffffffd00e80947 */ /* 0x000fea000393ffff */
[----:B012---:R-:W2:Y:S02]  /*144f0*/  LDL.LU R2, [R1+0xc] ;  /* 0x00000c0001027983 */ /* 0x007ea40000300800 */
        /* <DEDUP_REMOVED lines=9> */
[----:B------:R-:W1:Y:S03]  /*14590*/  SYNCS.PHASECHK.TRANS64.TRYWAIT P0, [R17+URZ+0x19c20], R0 ;  /* 0x019c2000110075a7 */ /* 0x000e66000800017f */
[----:B01----:R-:W-:Y:S05]  /*145a0*/  @!P0 BRA `(.L_x_1031) ;  /* 0x0000002c00cc8947 */ /* 0x003fea0003800000 */
.L_x_1106:
[----:B------:R-:W-:Y:S05]  /*145b0*/  BSYNC B0 ;  /* 0x0000000000007941 */ /* 0x000fea0003800000 */
.L_x_1030:
[----:B------:R-:W-:-:S06]  /*145c0*/  UIADD3 UR4, UR40, -0x2, URZ ;  /* 0xfffffffe28047890 */ /* 0x000fcc000fffe03f */
[----:B------:R-:W-:-:S13]  /*145d0*/  ISETP.LE.AND P0, PT, R26, UR4, PT ;  /* 0x000000041a007c0c */ /* 0x000fda000bf03270 */
[----:B------:R-:W-:Y:S05]  /*145e0*/  @!P0 BRA `(.L_x_1032) ;  /* 0x0000000c00f88947 */ /* 0x000fea0003800000 */
[----:B------:R-:W-:Y:S02]  /*145f0*/  IMAD.MOV.U32 R6, RZ, RZ, R18 ;  /* 0x000000ffff067224 */ /* 0x000fe400078e0012 */
[----:B------:R-:W-:Y:S02]  /*14600*/  IMAD.MOV.U32 R7, RZ, RZ, R22 ;  /* 0x000000ffff077224 */ /* 0x000fe400078e0016 */
[----:B0-----:R-:W-:-:S07]  /*14610*/  IMAD.U32 R0, RZ, RZ, UR4 ;  /* 0x00000004ff007e24 */ /* 0x001fce000f8e00ff */
.L_x_1056:
        /* <DEDUP_REMOVED lines=21> */
[----:B------:R-:W-:-:S03]  /*14770*/  IMAD R4, R25, UR6, RZ ;  /* 0x0000000619047c24 */ /* 0x000fc6000f8e02ff */
[--C-:B------:R-:W-:Y:S01]  /*14780*/  SHF.R.S32.HI R3, RZ, 0x1f, R2.reuse ;  /* 0x0000001fff037819 */ /* 0x100fe20000011402 */
[----:B------:R-:W-:Y:S02]  /*14790*/  IMAD.MOV R8, RZ, RZ, -R2 ;  /* 0x000000ffff087224 */ /* 0x000fe400078e0a02 */
[C---:B------:R-:W-:Y:S02]  /*147a0*/  IMAD R4, R23.reuse, UR7, R4 ;  /* 0x0000000717047c24 */ /* 0x040fe4000f8e0204 */
[----:B------:R-:W-:-:S04]  /*147b0*/  IMAD.WIDE.U32 R2, R23, UR6, R2 ;  /* 0x0000000617027c25 */ /* 0x000fc8000f8e0002 */
[----:B------:R-:W-:Y:S01]  /*147c0*/  IMAD.IADD R3, R4, 0x1, R3 ;  /* 0x0000000104037824 */ /* 0x000fe200078e0203 */
[----:B------:R-:W-:Y:S01]  /*147d0*/  LEA R4, P0, R2, UR4, 0x2 ;  /* 0x0000000402047c11 */ /* 0x000fe2000f8010ff */
[----:B------:R-:W-:-:S03]  /*147e0*/  IMAD R8, R5, R8, R0 ;  /* 0x0000000805087224 */ /* 0x000fc600078e0200 */
[----:B------:R-:W-:-:S05]  /*147f0*/  LEA.HI.X R5, R2, UR5, R3, 0x2, P0 ;  /* 0x0000000502057c11 */ /* 0x000fca00080f1403 */
[----:B------:R0:W5:Y:S04]  /*14800*/  LDG.E R16, desc[UR50][R4.64] ;  /* 0x0000003204107981 */ /* 0x000168000c1e1900 */
.L_x_1035:
[----:B------:R-:W1:Y:S01]  /*14810*/  S2R R2, SR_TID.X ;  /* 0x0000000000027919 */ /* 0x000e620000002100 */
[----:B0-----:R-:W-:Y:S01]  /*14820*/  IMAD R4, R18, 0x8, R17 ;  /* 0x0000000812047824 */ /* 0x001fe200078e0211 */
[----:B------:R-:W-:Y:S01]  /*14830*/  BSSY B1, `(.L_x_1036) ;  /* 0x0000006000017945 */ /* 0x000fe20003800000 */
[----:B-1----:R-:W-:Y:S02]  /*14840*/  LOP3.LUT R3, R2, 0x7f, RZ, 0xc0, !PT ;  /* 0x0000007f02037812 */ /* 0x002fe400078ec0ff */
[----:B------:R-:W-:Y:S02]  /*14850*/  SHF.L.U32 R2, R22, 0x1f, RZ ;  /* 0x0000001f16027819 */ /* 0x000fe400000006ff */
[----:B------:R-:W-:Y:S02]  /*14860*/  ISETP.NE.AND P1, PT, R3, RZ, PT ;  /* 0x000000ff0300720c */ /* 0x000fe40003f25270 */
[----:B------:R-:W0:Y:S02]  /*14870*/  SYNCS.PHASECHK.TRANS64.TRYWAIT P0, [R4+URZ+0x19c80], R2 ;  /* 0x019c8002040075a7 */ /* 0x000e24000800017f */
[----:B0-----:R-:W-:Y:S09]  /*14880*/  @!P0 BRA `(.L_x_1037) ;  /* 0x0000002c00288947 */ /* 0x001ff20003800000 */
.L_x_1107:
[----:B------:R-:W-:Y:S05]  /*14890*/  BSYNC B1 ;  /* 0x0000000000017941 */ /* 0x000fea0003800000 */
.L_x_1036:
        /* <DEDUP_REMOVED lines=9> */
.L_x_1039:
[----:B------:R-:W-:Y:S05]  /*14930*/  BSYNC B1 ;  /* 0x0000000000017941 */ /* 0x000fea0003800000 */
.L_x_1038:
[----:B------:R-:W-:Y:S01]  /*14940*/  IMAD.MOV.U32 R5, RZ, RZ, RZ ;  /* 0x000000ffff057224 */ /* 0x000fe200078e00ff */
[----:B------:R-:W-:Y:S01]  /*14950*/  UIADD3 UR4, UP0, UR48, 0x470, URZ ;  /* 0x0000047030047890 */ /* 0x000fe2000ff1e03f */
[----:B------:R-:W-:Y:S01]  /*14960*/  IMAD R9, R18, 0x3000, R17 ;  /* 0x0000300012097824 */ /* 0x000fe200078e0211 */
[----:B------:R-:W-:Y:S01]  /*14970*/  PLOP3.LUT P0, PT, PT, PT, PT, 0x80, 0x0 ;  /* 0x000000000000781c */ /* 0x000fe20003f0f070 */
[----:B------:R-:W-:Y:S01]  /*14980*/  IMAD R8, R8, 0x80, R27 ;  /* 0x0000008008087824 */ /* 0x000fe200078e021b */
[----:B------:R-:W-:Y:S01]  /*14990*/  R2UR UR10, R5 ;  /* 0x00000000050a72ca */ /* 0x000fe200000e0000 */
[----:B------:R-:W-:Y:S01]  /*149a0*/  VIADD R3, R4, 0x19c70 ;  /* 0x00019c7004037836 */ /* 0x000fe20000000000 */
[----:B------:R-:W-:Y:S01]  /*149b0*/  UIADD3.X UR5, URZ, UR49, URZ, UP0, !UPT ;  /* 0x000000313f057290 */ /* 0x000fe200087fe43f */
[----:B------:R-:W-:Y:S01]  /*149c0*/  VIADD R10, R9, 0x9000 ;  /* 0x00009000090a7836 */ /* 0x000fe20000000000 */
[----:B------:R-:W-:Y:S01]  /*149d0*/  UMOV UR6, 0x0 ;  /* 0x0000000000067882 */ /* 0x000fe20000000000 */
[----:B------:R-:W-:-:S10]  /*149e0*/  UMOV UR7, 0x14f00000 ;  /* 0x14f0000000077882 */ /* 0x000fd40000000000 */
.L_x_1040:
        /* <DEDUP_REMOVED lines=16> */
.L_x_1041:
        /* <DEDUP_REMOVED lines=16> */
.L_x_1042:
        /* <DEDUP_REMOVED lines=10> */
[----:B------:R-:W1:Y:S01]  /*14c90*/  SYNCS.PHASECHK.TRANS64.TRYWAIT P0, [R4+URZ+0x19c40], R2 ;  /* 0x019c4002040075a7 */ /* 0x000e62000800017f */
[----:B------:R-:W-:Y:S04]  /*14ca0*/  BSSY B1, `(.L_x_1043) ;  /* 0x0000002000017945 */ /* 0x000fe80003800000 */
[----:B-1----:R-:W-:Y:S05]  /*14cb0*/  @!P0 BRA `(.L_x_1044) ;  /* 0x0000002800308947 */ /* 0x002fea0003800000 */
.L_x_1108:
[----:B------:R-:W-:Y:S05]  /*14cc0*/  BSYNC B1 ;  /* 0x0000000000017941 */ /* 0x000fea0003800000 */
.L_x_1043:
        /* <DEDUP_REMOVED lines=11> */
.L_x_1046:
[----:B------:R-:W-:Y:S05]  /*14d80*/  BSYNC B1 ;  /* 0x0000000000017941 */ /* 0x000fea0003800000 */
.L_x_1045:
        /* <DEDUP_REMOVED lines=8> */
.L_x_1047:
        /* <DEDUP_REMOVED lines=15> */
.L_x_1048:
        /* <DEDUP_REMOVED lines=15> */
.L_x_1049:
        /* <DEDUP_REMOVED lines=10> */
.L_x_1034:
[----:B------:R-:W-:Y:S05]  /*15090*/  BSYNC B0 ;  /* 0x0000000000007941 */ /* 0x000fea0003800000 */
.L_x_1033:
[----:B------:R-:W-:-:S06]  /*150a0*/  UISETP.NE.AND UP0, UPT, UR39, 0x3, UPT ;  /* 0x000000032700788c */ /* 0x000fcc000bf05270 */
[----:B------:R-:W-:-:S13]  /*150b0*/  PLOP3.LUT P0, PT, PT, PT, UP0, 0x80, 0x0 ;  /* 0x000000000000781c */ /* 0x000fda0003f0f008 */
[----:B------:R-:W-:Y:S05]  /*150c0*/  @!P0 BRA `(.L_x_1050) ;  /* 0x0000000000048947 */ /* 0x000fea0003800000 */
[----:B------:R-:W-:Y:S01]  /*150d0*/  BPT.TRAP 0x1 ;  /* 0x000000040000795c */ /* 0x000fe20000300000 */
.L_x_1050:
[----:B------:R-:W-:Y:S01]  /*150e0*/  IMAD.U32 R2, RZ, RZ, UR43 ;  /* 0x0000002bff027e24 */ /* 0x000fe2000f8e00ff */
[----:B------:R-:W-:Y:S01]  /*150f0*/  BSSY B0, `(.L_x_1051) ;  /* 0x0000007000007945 */ /* 0x000fe20003800000 */
[----:B------:R-:W-:-:S03]  /*15100*/  IMAD R3, R6, 0x8, R17 ;  /* 0x0000000806037824 */ /* 0x000fc600078e0211 */
[----:B------:R-:W-:Y:S02]  /*15110*/  ISETP.NE.AND P1, PT, R2, 0x3, PT ;  /* 0x000000030200780c */ /* 0x000fe40003f25270 */
[----:B------:R-:W-:-:S04]  /*15120*/  LOP3.LUT R2, R7, 0x1, RZ, 0x3c, !PT ;  /* 0x0000000107027812 */ /* 0x000fc800078e3cff */
[----:B------:R-:W-:-:S04]  /*15130*/  SHF.L.U32 R2, R2, 0x1f, RZ ;  /* 0x0000001f02027819 */ /* 0x000fc800000006ff */
[----:B------:R-:W0:Y:S02]  /*15140*/  SYNCS.PHASECHK.TRANS64.TRYWAIT P0, [R3+URZ+0x19c70], R2 ;  /* 0x019c7002030075a7 */ /* 0x000e24000800017f */
[----:B0-----:R-:W-:Y:S05]  /*15150*/  @!P0 BRA `(.L_x_1052) ;  /* 0x00000024001c8947 */ /* 0x001fea0003800000 */
.L_x_1109:
[----:B------:R-:W-:Y:S05]  /*15160*/  BSYNC B0 ;  /* 0x0000000000007941 */ /* 0x000fea0003800000 */
.L_x_1051:
[----:B------:R-:W-:Y:S05]  /*15170*/  @!P1 BRA `(.L_x_1053) ;  /* 0x0000000000049947 */ /* 0x000fea0003800000 */
[----:B------:R-:W-:Y:S01]  /*15180*/  BPT.TRAP 0x1 ;  /* 0x000000040000795c */ /* 0x000fe20000300000 */
.L_x_1053:
[----:B0-----:R-:W-:Y:S01]  /*15190*/  SHF.L.U32 R2, R7, 0x1f, RZ ;  /* 0x0000001f07027819 */ /* 0x001fe200000006ff */
[----:B------:R-:W-:-:S03]  /*151a0*/  IMAD R10, R6, 0x3000, RZ ;  /* 0x00003000060a7824 */ /* 0x000fc600078e02ff */
[----:B------:R-:W0:Y:S02]  /*151b0*/  SYNCS.PHASECHK.TRANS64.TRYWAIT P0, [R3+URZ+0x19c60], R2 ;  /* 0x019c6002030075a7 */ /* 0x000e24000800017f */
[----:B0-----:R-:W-:Y:S05]  /*151c0*/  @!P0 BRA `(.L_x_1054) ;  /* 0x0000002400148947 */ /* 0x001fea0003800000 */
.L_x_1110:
        /* <DEDUP_REMOVED lines=24> */
[----:B------:R-:W1:Y:S01]  /*15350*/  LDSM.16.MT88.4 R4, [R2+0x9800] ;  /* 0x009800000204783b */ /* 0x000e620000004200 */
[----:B0-----:R-:W-:Y:S02]  /*15360*/  IADD3 R12, R29, 0x3000, R12 ;  /* 0x000030001d0c7810 */ /* 0x001fe40007ffe00c */
[C-C-:B-1----:R-:W-:Y:S02]  /*15370*/  PRMT R8, R4.reuse, 0x6420, R5.reuse ;  /* 0x0000642004087816 */ /* 0x142fe40000000005 */
        /* <DEDUP_REMOVED lines=24> */
.L_x_1055:
[----:B------:R-:W2:Y:S01]  /*15500*/  S2R R2, SR_TID.X ;  /* 0x0000000000027919 */ /* 0x000ea20000002100 */
[----:B-1----:R1:W-:Y:S01]  /*15510*/  SYNCS.ARRIVE.TRANS64.A1T0 RZ, [R3+URZ+0x19c50], RZ ;  /* 0x019c50ff03ff79a7 */ /* 0x0023e2000810003f */
[----:B------:R-:W-:Y:S02]  /*15520*/  IMAD.MOV.U32 R6, RZ, RZ, R18 ;  /* 0x000000ffff067224 */ /* 0x000fe400078e0012 */
[----:B------:R-:W-:Y:S01]  /*15530*/  IMAD.MOV.U32 R7, RZ, RZ, R22 ;  /* 0x000000ffff077224 */ /* 0x000fe200078e0016 */
[----:B--2---:R-:W-:Y:S01]  /*15540*/  LOP3.LUT R2, R2, 0x7f, RZ, 0xc0, !PT ;  /* 0x0000007f02027812 */ /* 0x004fe200078ec0ff */
[----:B------:R-:W-:Y:S03]  /*15550*/  BAR.SYNC.DEFER_BLOCKING 0x2, 0x80 ;  /* 0x0082000000007b1d */ /* 0x000fe60000010000 */
[----:B------:R-:W-:-:S13]  /*15560*/  ISETP.NE.AND P0, PT, R2, RZ, PT ;  /* 0x000000ff0200720c */ /* 0x000fda0003f05270 */
[----:B------:R-:W-:-:S05]  /*15570*/  @!P0 VIADD R2, R3, 0x19c80 ;  /* 0x00019c8003028836 */ /* 0x000fca0000000000 */
[----:B------:R-:W-:-:S04]  /*15580*/  @!P0 PRMT R2, RZ, 0x654, R2 ;  /* 0x00000654ff028816 */ /* 0x000fc80000000002 */
[----:B------:R1:W-:Y:S01]  /*15590*/  @!P0 SYNCS.ARRIVE.TRANS64.RED.A1T0 RZ, [R2+URZ], RZ ;  /* 0x000000ff02ff89a7 */ /* 0x0003e2000810043f */
[C---:B------:R-:W-:Y:S01]  /*155a0*/  ISETP.GT.AND P0, PT, R0.reuse, R26, PT ;  /* 0x0000001a0000720c */ /* 0x040fe20003f04270 */
[----:B------:R-:W-:-:S12]  /*155b0*/  VIADD R0, R0, 0xffffffff ;  /* 0xffffffff00007836 */ /* 0x000fd80000000000 */
[----:B-1----:R-:W-:Y:S05]  /*155c0*/  @P0 BRA `(.L_x_1056) ;  /* 0xfffffff000140947 */ /* 0x002fea000383ffff */
.L_x_1032:
[----:B------:R-:W1:Y:S01]  /*155d0*/  S2R R2, SR_TID.X ;  /* 0x0000000000027919 */ /* 0x000e620000002100 */
[----:B------:R-:W-:Y:S01]  /*155e0*/  BSSY B0, `(.L_x_1057) ;  /* 0x0000010000007945 */ /* 0x000fe20003800000 */
[----:B-1----:R-:W-:-:S04]  /*155f0*/  LOP3.LUT R2, R2, 0x7f, RZ, 0xc0, !PT ;  /* 0x0000007f02027812 */ /* 0x002fc800078ec0ff */
[----:B------:R-:W-:-:S13]  /*15600*/  ISETP.NE.AND P0, PT, R2, RZ, PT ;  /* 0x000000ff0200720c */ /* 0x000fda0003f05270 */
[----:B------:R-:W-:Y:S05]  /*15610*/  @P0 BRA `(.L_x_1058) ;  /* 0x0000000000300947 */ /* 0x000fea0003800000 */
[----:B------:R-:W1:Y:S01]  /*15620*/  S2R R5, SR_LANEID ;  /* 0x0000000000057919 */ /* 0x000e620000000000 */
[----:B------:R-:W-:Y:S01]  /*15630*/  VOTEU.ANY UR4, UPT, PT ;  /* 0x0000000000047886 */ /* 0x000fe200038e0100 */
[----:B------:R-:W2:Y:S01]  /*15640*/  LDC.64 R2, c[0x0][0xc60] ;  /* 0x00031800ff027b82 */ /* 0x000ea20000000a00 */
[----:B0-----:R-:W1:Y:S02]  /*15650*/  FLO.U32 R0, UR4 ;  /* 0x0000000400007d00 */ /* 0x001e6400080e0000 */
[----:B-1----:R-:W-:-:S06]  /*15660*/  ISETP.EQ.U32.AND P1, PT, R0, R5, PT ;  /* 0x000000050000720c */ /* 0x002fcc0003f22070 */
[----:B------:R-:W2:Y:S07]  /*15670*/  POPC R5, UR4 ;  /* 0x0000000400057d09 */ /* 0x000eae0008000000 */
[----:B--2---:R-:W2:Y:S01]  /*15680*/  @P1 ATOMG.E.ADD.STRONG.GPU PT, R3, desc[UR50][R2.64], R5 ;  /* 0x00000005020319a8 */ /* 0x004ea200081ee1f2 */
[----:B------:R-:W0:Y:S02]  /*15690*/  S2R R4, SR_LTMASK ;  /* 0x0000000000047919 */ /* 0x000e240000003900 */
[----:B0-----:R-:W-:-:S04]  /*156a0*/  LOP3.LUT R4, R4, UR4, RZ, 0xc0, !PT ;  /* 0x0000000404047c12 */ /* 0x001fc8000f8ec0ff */
[----:B------:R-:W0:Y:S01]  /*156b0*/  POPC R7, R4 ;  /* 0x0000000400077309 */ /* 0x000e220000000000 */
[----:B--2---:R-:W0:Y:S02]  /*156c0*/  SHFL.IDX PT, R0, R3, R0, 0x1f ;  /* 0x00001f0003007589 */ /* 0x004e2400000e0000 */
[----:B0-----:R-:W-:-:S07]  /*156d0*/  IADD3 R24, R0, UR41, R7 ;  /* 0x0000002900187c10 */ /* 0x001fce000fffe007 */
.L_x_1058:
[----:B------:R-:W-:Y:S05]  /*156e0*/  BSYNC B0 ;  /* 0x0000000000007941 */ /* 0x000fea0003800000 */
.L_x_1057:
[----:B------:R-:W-:-:S06]  /*156f0*/  UISETP.NE.AND UP0, UPT, UR39, 0x3, UPT ;  /* 0x000000032700788c */ /* 0x000fcc000bf05270 */
[----:B------:R-:W-:-:S13]  /*15700*/  PLOP3.LUT P1, PT, PT, PT, UP0, 0x80, 0x0 ;  /* 0x000000000000781c */ /* 0x000fda0003f2f008 */
[----:B------:R-:W-:Y:S05]  /*15710*/  @!P1 BRA `(.L_x_1059) ;  /* 0x0000000000049947 */ /* 0x000fea0003800000 */
[----:B------:R-:W-:Y:S01]  /*15720*/  BPT.TRAP 0x1 ;  /* 0x000000040000795c */ /* 0x000fe20000300000 */
.L_x_1059:
        /* <DEDUP_REMOVED lines=8> */
.L_x_1111:
[----:B------:R-:W-:Y:S05]  /*157b0*/  BSYNC B0 ;  /* 0x0000000000007941 */ /* 0x000fea0003800000 */
.L_x_1060:
[----:B------:R-:W-:Y:S05]  /*157c0*/  @!P2 BRA `(.L_x_1062) ;  /* 0x000000000004a947 */ /* 0x000fea0003800000 */
[----:B------:R-:W-:Y:S01]  /*157d0*/  BPT.TRAP 0x1 ;  /* 0x000000040000795c */ /* 0x000fe20000300000 */
.L_x_1062:
[----:B0-----:R-:W-:-:S04]  /*157e0*/  SHF.L.U32 R0, R22, 0x1f, RZ ;  /* 0x0000001f16007819 */ /* 0x001fc800000006ff */
[----:B------:R-:W0:Y:S02]  /*157f0*/  SYNCS.PHASECHK.TRANS64.TRYWAIT P1, [R3+URZ+0x19c60], R0 ;  /* 0x019c6000030075a7 */ /* 0x000e24000802017f */
[----:B0-----:R-:W-:Y:S05]  /*15800*/  @!P1 BRA `(.L_x_1063) ;  /* 0x0000001c00ac9947 */ /* 0x001fea0003800000 */
.L_x_1112:
        /* <DEDUP_REMOVED lines=52> */
.L_x_1064:
        /* <DEDUP_REMOVED lines=10> */
.L_x_1007:
[----:B------:R-:W-:Y:S05]  /*15bf0*/  BSYNC B7 ;  /* 0x0000000000077941 */ /* 0x000fea0003800000 */
.L_x_1005:
[----:B------:R-:W-:-:S13]  /*15c00*/  LOP3.LUT P0, RZ, R19, 0x2, RZ, 0xc0, !PT ;  /* 0x0000000213ff7812 */ /* 0x000fda000780c0ff */
[----:B------:R-:W-:Y:S05]  /*15c10*/  @!P0 BRA `(.L_x_1065) ;  /* 0x0000000000288947 */ /* 0x000fea0003800000 */
[----:B------:R-:W1:Y:S08]  /*15c20*/  S2UR UR5, SR_CgaCtaId ;  /* 0x00000000000579c3 */ /* 0x000e700000008800 */
[----:B------:R-:W-:Y:S06]  /*15c30*/  BAR.SYNC.DEFER_BLOCKING 0x5, 0x200 ;  /* 0x0148000000007b1d */ /* 0x000fec0000010000 */
[----:B------:R-:W-:-:S02]  /*15c40*/  UMOV UR4, 0x400 ;  /* 0x0000040000047882 */ /* 0x000fc40000000000 */
[----:B-1----:R-:W-:-:S06]  /*15c50*/  ULEA UR4, UR5, UR4, 0x18 ;  /* 0x0000000405047291 */ /* 0x002fcc000f8ec03f */
[----:B------:R-:W-:-:S05]  /*15c60*/  IMAD.U32 R17, RZ, RZ, UR4 ;  /* 0x00000004ff117e24 */ /* 0x000fca000f8e00ff */
[----:B------:R-:W1:Y:S02]  /*15c70*/  LDS.128 R24, [R17+0x19cd0] ;  /* 0x019cd00011187984 */ /* 0x000e640000000c00 */
[----:B-1----:R-:W-:Y:S02]  /*15c80*/  R2UR UR44, R27 ;  /* 0x000000001b2c72ca */ /* 0x002fe400000e0000 */
[----:B------:R-:W-:Y:S01]  /*15c90*/  R2UR UR36, R26 ;  /* 0x000000001a2472ca */ /* 0x000fe200000e0000 */
[----:B------:R-:W-:Y:S06]  /*15ca0*/  BAR.ARV 0x4, 0x200 ;  /* 0x0108000000007b1d */ /* 0x000fec0000002000 */
[----:B------:R-:W-:Y:S08]  /*15cb0*/  BRA `(.L_x_1066) ;  /* 0x0000000800bc7947 */ /* 0x000ff00003800000 */
.L_x_1065:
[----:B------:R-:W1:Y:S01]  /*15cc0*/  S2R R0, SR_TID.X ;  /* 0x0000000000007919 */ /* 0x000e620000002100 */
[----:B------:R-:W-:Y:S01]  /*15cd0*/  ULDC UR4, c[0x0][0xc3c] ;  /* 0x00030f0000047ab9 */ /* 0x000fe20000000800 */
[----:B------:R-:W-:Y:S01]  /*15ce0*/  IMAD.MOV.U32 R25, RZ, RZ, RZ ;  /* 0x000000ffff197224 */ /* 0x000fe200078e00ff */
[----:B-1----:R-:W-:-:S04]  /*15cf0*/  LOP3.LUT R6, R0, 0x1f, RZ, 0xc0, !PT ;  /* 0x0000001f00067812 */ /* 0x002fc800078ec0ff */
[C---:B------:R-:W-:Y:S01]  /*15d00*/  ISETP.NE.AND P0, PT, R6.reuse, 0x1f, PT ;  /* 0x0000001f0600780c */ /* 0x040fe20003f05270 */
[----:B------:R-:W-:-:S05]  /*15d10*/  VIADD R5, R6, UR44 ;  /* 0x0000002c06057c36 */ /* 0x000fca0008000000 */
[----:B------:R-:W-:Y:S01]  /*15d20*/  ISETP.GE.OR P1, PT, R5, UR4, !P0 ;  /* 0x0000000405007c0c */ /* 0x000fe2000c726670 */
[----:B------:R-:W-:-:S12]  /*15d30*/  ULDC UR4, c[0x0][0xc3c] ;  /* 0x00030f0000047ab9 */ /* 0x000fd80000000800 */
[----:B0-----:R-:W0:Y:S02]  /*15d40*/  @!P1 LDC.64 R2, c[0x0][0xc80] ;  /* 0x00032000ff029b82 */ /* 0x001e240000000a00 */
        /* <DEDUP_REMOVED lines=16> */
[----:B------:R-:W-:Y:S04]  /*15e50*/  SHFL.IDX PT, R5, R24, RZ, 0x1f ;  /* 0x00001fff18057589 */ /* 0x000fe800000e0000 */
[----:B------:R-:W0:Y:S02]  /*15e60*/  SHFL.UP PT, R2, R4, 0x8, RZ ;  /* 0x0500000004027989 */ /* 0x000e2400000e00ff */
[----:B0-----:R-:W-:Y:S02]  /*15e70*/  SEL R3, R2, RZ, P4 ;  /* 0x000000ff02037207 */ /* 0x001fe40002000000 */
[----:B------:R-:W-:Y:S03]  /*15e80*/  SHFL.IDX PT, R2, R24, 0x1, 0x1f ;  /* 0x00201f0018027f89 */ /* 0x000fe600000e0000 */
        /* <DEDUP_REMOVED lines=10> */
.L_x_1071:
[----:B------:R-:W-:-:S04]  /*15f30*/  UIADD3 UR44, UR44, 0x1f, URZ ;  /* 0x0000001f2c2c7890 */ /* 0x000fc8000fffe03f */
[----:B------:R-:W-:-:S06]  /*15f40*/  UISETP.GE.AND UP0, UPT, UR44, UR4, UPT ;  /* 0x000000042c00728c */ /* 0x000fcc000bf06270 */
[----:B------:R-:W-:-:S13]  /*15f50*/  PLOP3.LUT P6, PT, PT, PT, UP0, 0x40, 0x0 ;  /* 0x000000000000781c */ /* 0x000fda0003fce808 */
[----:B------:R-:W-:Y:S05]  /*15f60*/  @!P6 BRA `(.L_x_1068) ;  /* 0x0000000400cce947 */ /* 0x000fea0003800000 */
[----:B------:R-:W0:Y:S01]  /*15f70*/  S2R R0, SR_TID.X ;  /* 0x0000000000007919 */ /* 0x000e220000002100 */
[----:B------:R-:W-:Y:S01]  /*15f80*/  BSSY B0, `(.L_x_1069) ;  /* 0x0000009000007945 */ /* 0x000fe20003800000 */
[----:B------:R-:W-:Y:S01]  /*15f90*/  IMAD.MOV.U32 R25, RZ, RZ, RZ ;  /* 0x000000ffff197224 */ /* 0x000fe200078e00ff */
[----:B0-----:R-:W-:-:S05]  /*15fa0*/  LOP3.LUT R0, R0, 0x1f, RZ, 0xc0, !PT ;  /* 0x0000001f00007812 */ /* 0x001fca00078ec0ff */
[----:B------:R-:W-:-:S05]  /*15fb0*/  VIADD R7, R0, UR44 ;  /* 0x0000002c00077c36 */ /* 0x000fca0008000000 */
[----:B------:R-:W-:-:S13]  /*15fc0*/  ISETP.GE.OR P6, PT, R7, UR4, !P0 ;  /* 0x0000000407007c0c */ /* 0x000fda000c7c6670 */
[----:B------:R-:W-:Y:S05]  /*15fd0*/  @P6 BRA `(.L_x_1070) ;  /* 0x00000000000c6947 */ /* 0x000fea0003800000 */
[----:B------:R-:W0:Y:S02]  /*15fe0*/  LDC.64 R2, c[0x0][0xc80] ;  /* 0x00032000ff027b82 */ /* 0x000e240000000a00 */
[----:B0-----:R-:W-:-:S05]  /*15ff0*/  IMAD.WIDE R2, R7, 0x4, R2 ;  /* 0x0000000407027825 */ /* 0x001fca00078e0202 */
[----:B------:R0:W5:Y:S02]  /*16000*/  LDG.E R25, desc[UR50][R2.64] ;  /* 0x0000003202197981 */ /* 0x000164000c1e1900 */
.L_x_1070:
[----:B------:R-:W-:Y:S05]  /*16010*/  BSYNC B0 ;  /* 0x0000000000007941 */ /* 0x000fea0003800000 */
.L_x_1069:
[----:B-----5:R-:W1:Y:S02]  /*16020*/  SHFL.UP PT, R0, R25, 0x1, RZ ;  /* 0x0420000019007989 */ /* 0x020e6400000e00ff */
[----:B-1----:R-:W-:-:S05]  /*16030*/  SEL R0, R0, RZ, P1 ;  /* 0x000000ff00007207 */ /* 0x002fca0000800000 */
[----:B------:R-:W-:-:S05]  /*16040*/  IMAD.IADD R0, R25, 0x1, R0 ;  /* 0x0000000119007824 */ /* 0x000fca00078e0200 */
[----:B0-----:R-:W0:Y:S02]  /*16050*/  SHFL.UP PT, R2, R0, 0x2, RZ ;  /* 0x0440000000027989 */ /* 0x001e2400000e00ff */
[----:B0-----:R-:W-:-:S05]  /*16060*/  SEL R3, R2, RZ, P2 ;  /* 0x000000ff02037207 */ /* 0x001fca0001000000 */
[----:B------:R-:W-:Y:S02]  /*16070*/  IMAD.IADD R3, R0, 0x1, R3 ;  /* 0x0000000100037824 */ /* 0x000fe400078e0203 */
[----:B------:R-:W0:Y:S03]  /*16080*/  LDC R0, c[0x0][0xc38] ;  /* 0x00030e00ff007b82 */ /* 0x000e260000000800 */
[----:B------:R-:W1:Y:S02]  /*16090*/  SHFL.UP PT, R2, R3, 0x4, RZ ;  /* 0x0480000003027989 */ /* 0x000e6400000e00ff */
[----:B-1----:R-:W-:-:S05]  /*160a0*/  SEL R2, R2, RZ, P3 ;  /* 0x000000ff02027207 */ /* 0x002fca0001800000 */
[----:B------:R-:W-:-:S05]  /*160b0*/  IMAD.IADD R2, R3, 0x1, R2 ;  /* 0x0000000103027824 */ /* 0x000fca00078e0202 */
[----:B------:R-:W1:Y:S02]  /*160c0*/  SHFL.UP PT, R6, R2, 0x8, RZ ;  /* 0x0500000002067989 */ /* 0x000e6400000e00ff */
[----:B-1----:R-:W-:-:S05]  /*160d0*/  SEL R7, R6, RZ, P4 ;  /* 0x000000ff06077207 */ /* 0x002fca0002000000 */
[----:B------:R-:W-:-:S05]  /*160e0*/  IMAD.IADD R7, R2, 0x1, R7 ;  /* 0x0000000102077824 */ /* 0x000fca00078e0207 */
[----:B------:R-:W1:Y:S02]  /*160f0*/  SHFL.UP PT, R6, R7, 0x10, RZ ;  /* 0x0600000007067989 */ /* 0x000e6400000e00ff */
[----:B-1----:R-:W-:-:S05]  /*16100*/  SEL R6, R6, RZ, P5 ;  /* 0x000000ff06067207 */ /* 0x002fca0002800000 */
[----:B------:R-:W-:-:S05]  /*16110*/  IMAD.IADD R6, R7, 0x1, R6 ;  /* 0x0000000107067824 */ /* 0x000fca00078e0206 */
[----:B------:R-:W0:Y:S02]  /*16120*/  SHFL.IDX PT, R9, R6, 0x1f, 0x1f ;  /* 0x03e01f0006097f89 */ /* 0x000e2400000e0000 */
[----:B0-----:R-:W-:-:S04]  /*16130*/  IMAD R9, R9, R0, RZ ;  /* 0x0000000009097224 */ /* 0x001fc800078e02ff */
[----:B------:R-:W-:-:S05]  /*16140*/  IMAD.IADD R4, R9, 0x1, R4 ;  /* 0x0000000109047824 */ /* 0x000fca00078e0204 */
[----:B------:R-:W-:-:S13]  /*16150*/  ISETP.GT.AND P6, PT, R4, R5, PT ;  /* 0x000000050400720c */ /* 0x000fda0003fc4270 */
[----:B------:R-:W-:Y:S05]  /*16160*/  @!P6 BRA `(.L_x_1071) ;  /* 0xfffffffc0070e947 */ /* 0x000fea000383ffff */
[----:B------:R-:W-:-:S07]  /*16170*/  IMAD.MOV.U32 R7, RZ, RZ, R6 ;  /* 0x000000ffff077224 */ /* 0x000fce00078e0006 */
.L_x_1067:
        /* <DEDUP_REMOVED lines=12> */
[----:B------:R-:W-:Y:S01]  /*16240*/  ISETP.NE.AND P0, PT, RZ, UR7, PT ;  /* 0x00000007ff007c0c */ /* 0x000fe2000bf05270 */
[----:B------:R-:W-:-:S03]  /*16250*/  IMAD.MOV.U32 R24, RZ, RZ, RZ ;  /* 0x000000ffff187224 */ /* 0x000fc600078e00ff */
[----:B------:R-:W2:Y:S02]  /*16260*/  SHFL.IDX PT, R25, R25, R12, 0x1f ;  /* 0x00001f0c19197589 */ /* 0x000ea400000e0000 */
[----:B--2---:R-:W-:-:S05]  /*16270*/  IMAD R4, R25, R6, RZ ;  /* 0x0000000619047224 */ /* 0x004fca00078e02ff */
[----:B------:R-:W-:-:S04]  /*16280*/  IABS R8, R4 ;  /* 0x0000000400087213 */ /* 0x000fc80000000000 */
[----:B------:R-:W0:Y:S08]  /*16290*/  I2F.RP R10, R8 ;  /* 0x00000008000a7306 */ /* 0x000e300000209400 */
[----:B0-----:R-:W0:Y:S02]  /*162a0*/  MUFU.RCP R10, R10 ;  /* 0x0000000a000a7308 */ /* 0x001e240000001000 */
[----:B0-----:R-:W-:-:S06]  /*162b0*/  VIADD R11, R10, 0xffffffe ;  /* 0x0ffffffe0a0b7836 */ /* 0x001fcc0000000000 */
[----:B------:R0:W1:Y:S01]  /*162c0*/  F2I.FTZ.U32.TRUNC.NTZ R3, R11 ;  /* 0x0000000b00037305 */ /* 0x000062000021f000 */
[----:B------:R-:W-:Y:S05]  /*162d0*/  @!P0 BRA `(.L_x_1072) ;  /* 0x00000000000c8947 */ /* 0x000fea0003800000 */
[----:B------:R-:W-:-:S06]  /*162e0*/  UIADD3 UR4, UR6, -0x1, URZ ;  /* 0xffffffff06047890 */ /* 0x000fcc000fffe03f */
[----:B------:R-:W-:-:S06]  /*162f0*/  IMAD.U32 R24, RZ, RZ, UR4 ;  /* 0x00000004ff187e24 */ /* 0x000fcc000f8e00ff */
[----:B------:R2:W3:Y:S02]  /*16300*/  SHFL.IDX PT, R24, R7, R24, 0x1f ;  /* 0x00001f1807187589 */ /* 0x0004e400000e0000 */
.L_x_1072:
[----:B-12---:R-:W-:Y:S02]  /*16310*/  IMAD.MOV R7, RZ, RZ, -R3 ;  /* 0x000000ffff077224 */ /* 0x006fe400078e0a03 */
[----:B---3--:R-:W-:Y:S02]  /*16320*/  IMAD R24, R24, R0, R9 ;  /* 0x0000000018187224 */ /* 0x008fe400078e0209 */
[----:B------:R-:W-:Y:S02]  /*16330*/  IMAD R7, R7, R8, RZ ;  /* 0x0000000807077224 */ /* 0x000fe400078e02ff */
[----:B------:R-:W-:Y:S02]  /*16340*/  IMAD.MOV.U32 R2, RZ, RZ, RZ ;  /* 0x000000ffff027224 */ /* 0x000fe400078e00ff */
[----:B------:R-:W-:Y:S02]  /*16350*/  IMAD.IADD R5, R5, 0x1, -R24 ;  /* 0x0000000105057824 */ /* 0x000fe400078e0a18 */
[----:B------:R-:W-:Y:S01]  /*16360*/  IMAD.HI.U32 R3, R3, R7, R2 ;  /* 0x0000000703037227 */ /* 0x000fe200078e0002 */
[----:B------:R-:W-:-:S02]  /*16370*/  IABS R7, R4 ;  /* 0x0000000400077213 */ /* 0x000fc40000000000 */
        /* <DEDUP_REMOVED lines=17> */
[----:B------:R-:W-:-:S03]  /*16490*/  IMAD R4, R4, R9, R5 ;  /* 0x0000000904047224 */ /* 0x000fc600078e0205 */
[----:B------:R-:W-:-:S04]  /*164a0*/  VIADDMNMX R0, R3, R0, R6, PT ;  /* 0x0000000003007246 */ /* 0x000fc80003800106 */
[----:B------:R-:W-:-:S04]  /*164b0*/  IABS R6, R0 ;  /* 0x0000000000067213 */ /* 0x000fc80000000000 */
[----:B------:R-:W1:Y:S08]  /*164c0*/  I2F.RP R8, R6 ;  /* 0x0000000600087306 */ /* 0x000e700000209400 */
[----:B-1----:R-:W1:Y:S02]  /*164d0*/  MUFU.RCP R8, R8 ;  /* 0x0000000800087308 */ /* 0x002e640000001000 */
[----:B-1----:R-:W-:Y:S01]  /*164e0*/  VIADD R2, R8, 0xffffffe ;  /* 0x0ffffffe08027836 */ /* 0x002fe20000000000 */
[----:B------:R-:W-:-:S05]  /*164f0*/  IABS R8, R4 ;  /* 0x0000000400087213 */ /* 0x000fca0000000000 */
[----:B------:R1:W2:Y:S02]  /*16500*/  F2I.FTZ.U32.TRUNC.NTZ R3, R2 ;  /* 0x0000000200037305 */ /* 0x0002a4000021f000 */
[----:B-1----:R-:W-:Y:S02]  /*16510*/  IMAD.MOV.U32 R2, RZ, RZ, RZ ;  /* 0x000000ffff027224 */ /* 0x002fe400078e00ff */
[----:B--2---:R-:W-:-:S04]  /*16520*/  IMAD.MOV R5, RZ, RZ, -R3 ;  /* 0x000000ffff057224 */ /* 0x004fc800078e0a03 */
[----:B------:R-:W-:-:S04]  /*16530*/  IMAD R5, R5, R6, RZ ;  /* 0x0000000605057224 */ /* 0x000fc800078e02ff */
[----:B------:R-:W-:Y:S01]  /*16540*/  IMAD.HI.U32 R3, R3, R5, R2 ;  /* 0x0000000503037227 */ /* 0x000fe200078e0002 */
[-C--:B------:R-:W-:Y:S02]  /*16550*/  IABS R5, R0.reuse ;  /* 0x0000000000057213 */ /* 0x080fe40000000000 */
[C---:B------:R-:W-:Y:S01]  /*16560*/  LOP3.LUT R2, R4.reuse, R0, RZ, 0x3c, !PT ;  /* 0x0000000004027212 */ /* 0x040fe200078e3cff */
[----:B------:R-:W-:Y:S02]  /*16570*/  IMAD.IADD R4, R4, 0x1, R7 ;  /* 0x0000000104047824 */ /* 0x000fe400078e0207 */
[----:B------:R-:W-:Y:S01]  /*16580*/  IMAD.MOV R5, RZ, RZ, -R5 ;  /* 0x000000ffff057224 */ /* 0x000fe200078e0a05 */
[----:B------:R-:W-:Y:S01]  /*16590*/  ISETP.GE.AND P2, PT, R2, RZ, PT ;  /* 0x000000ff0200720c */ /* 0x000fe20003f46270 */
[----:B------:R-:W-:-:S04]  /*165a0*/  IMAD.HI.U32 R3, R3, R8, RZ ;  /* 0x0000000803037227 */ /* 0x000fc800078e00ff */
[----:B------:R-:W-:-:S05]  /*165b0*/  IMAD R5, R3, R5, R8 ;  /* 0x0000000503057224 */ /* 0x000fca00078e0208 */
[----:B------:R-:W-:-:S13]  /*165c0*/  ISETP.GT.U32.AND P1, PT, R6, R5, PT ;  /* 0x000000050600720c */ /* 0x000fda0003f24070 */
[----:B------:R-:W-:Y:S02]  /*165d0*/  @!P1 IMAD.IADD R5, R5, 0x1, -R6 ;  /* 0x0000000105059824 */ /* 0x000fe400078e0a06 */
[----:B------:R-:W-:Y:S01]  /*165e0*/  @!P1 VIADD R3, R3, 0x1 ;  /* 0x0000000103039836 */ /* 0x000fe20000000000 */
[----:B------:R-:W-:Y:S02]  /*165f0*/  ISETP.NE.AND P1, PT, R0, RZ, PT ;  /* 0x000000ff0000720c */ /* 0x000fe40003f25270 */
[----:B------:R-:W-:-:S13]  /*16600*/  ISETP.GE.U32.AND P0, PT, R5, R6, PT ;  /* 0x000000060500720c */ /* 0x000fda0003f06070 */
[----:B------:R-:W-:-:S04]  /*16610*/  @P0 VIADD R3, R3, 0x1 ;  /* 0x0000000103030836 */ /* 0x000fc80000000000 */
[----:B------:R-:W-:Y:S01]  /*16620*/  @!P2 IMAD.MOV R3, RZ, RZ, -R3 ;  /* 0x000000ffff03a224 */ /* 0x000fe200078e0a03 */
[----:B------:R-:W-:Y:S01]  /*16630*/  @!P1 LOP3.LUT R3, RZ, R0, RZ, 0x33, !PT ;  /* 0x00000000ff039212 */ /* 0x000fe200078e33ff */
[----:B------:R-:W-:-:S04]  /*16640*/  IMAD.MOV R0, RZ, RZ, -R0 ;  /* 0x000000ffff007224 */ /* 0x000fc800078e0a00 */
[----:B------:R-:W-:-:S05]  /*16650*/  IMAD R0, R3, R0, R4 ;  /* 0x0000000003007224 */ /* 0x000fca00078e0204 */
[----:B------:R-:W-:Y:S02]  /*16660*/  R2UR UR36, R0 ;  /* 0x00000000002472ca */ /* 0x000fe400000e0000 */
[----:B------:R-:W-:-:S05]  /*16670*/  LOP3.LUT R0, RZ, R3, RZ, 0x33, !PT ;  /* 0x00000003ff007212 */ /* 0x000fca00078e33ff */
[----:B------:R-:W-:Y:S01]  /*16680*/  IMAD.IADD R25, R25, 0x1, R0 ;  /* 0x0000000119197824 */ /* 0x000fe200078e0200 */
[----:B------:R-:W-:Y:S07]  /*16690*/  BRA `(.L_x_1073) ;  /* 0x0000000000107947 */ /* 0x000fee0003800000 */
.L_x_1068:
[----:B------:R-:W-:Y:S01]  /*166a0*/  IMAD.MOV.U32 R24, RZ, RZ, R5 ;  /* 0x000000ffff187224 */ /* 0x000fe200078e0005 */
[----:B------:R-:W-:Y:S01]  /*166b0*/  ULDC UR44, c[0x0][0xc3c] ;  /* 0x00030f00002c7ab9 */ /* 0x000fe20000000800 */
[----:B------:R-:W-:Y:S01]  /*166c0*/  IMAD.MOV.U32 R25, RZ, RZ, RZ ;  /* 0x000000ffff197224 */ /* 0x000fe200078e00ff */
[----:B------:R-:W-:-:S06]  /*166d0*/  UMOV UR36, URZ ;  /* 0x0000003f00247c82 */ /* 0x000fcc0008000000 */
.L_x_1073:
[----:B------:R-:W1:Y:S01]  /*166e0*/  S2R R0, SR_TID.X ;  /* 0x0000000000007919 */ /* 0x000e620000002100 */
[----:B------:R-:W-:Y:S02]  /*166f0*/  IMAD.U32 R6, RZ, RZ, UR36 ;  /* 0x00000024ff067e24 */ /* 0x000fe4000f8e00ff */
[----:B------:R-:W-:Y:S01]  /*16700*/  IMAD.U32 R7, RZ, RZ, UR44 ;  /* 0x0000002cff077e24 */ /* 0x000fe2000f8e00ff */
[----:B------:R-:W-:Y:S01]  /*16710*/  BAR.SYNC.DEFER_BLOCKING 0x4, 0x200 ;  /* 0x0108000000007b1d */ /* 0x000fe20000010000 */
[----:B------:R-:W-:Y:S02]  /*16720*/  IMAD.MOV.U32 R4, RZ, RZ, R24 ;  /* 0x000000ffff047224 */ /* 0x000fe400078e0018 */
[----:B------:R-:W-:Y:S01]  /*16730*/  IMAD.MOV.U32 R5, RZ, RZ, R25 ;  /* 0x000000ffff057224 */ /* 0x000fe200078e0019 */
[----:B-1----:R-:W-:-:S04]  /*16740*/  LOP3.LUT R0, R0, 0x1f, RZ, 0xc0, !PT ;  /* 0x0000001f00007812 */ /* 0x002fc800078ec0ff */
[----:B------:R-:W-:-:S13]  /*16750*/  ISETP.NE.AND P0, PT, R0, RZ, PT ;  /* 0x000000ff0000720c */ /* 0x000fda0003f05270 */
[----:B------:R-:W1:Y:S01]  /*16760*/  @!P0 S2R R3, SR_CgaCtaId ;  /* 0x0000000000038919 */ /* 0x000e620000008800 */
[----:B------:R-:W-:-:S04]  /*16770*/  @!P0 MOV R0, 0x400 ;  /* 0x0000040000008802 */ /* 0x000fc80000000f00 */
[----:B-1----:R-:W-:-:S05]  /*16780*/  @!P0 LEA R17, R3, R0, 0x18 ;  /* 0x0000000003118211 */ /* 0x002fca00078ec0ff */
[----:B------:R1:W-:Y:S01]  /*16790*/  @!P0 STS.128 [R17+0x19cd0], R4 ;  /* 0x019cd00411008388 */ /* 0x0003e20000000c00 */
[----:B------:R-:W-:Y:S06]  /*167a0*/  BAR.ARV 0x5, 0x200 ;  /* 0x0148000000007b1d */ /* 0x000fec0000002000 */
.L_x_1066:
[----:B------:R-:W-:Y:S02]  /*167b0*/  ULDC UR4, c[0x0][0xc3c] ;  /* 0x00030f0000047ab9 */ /* 0x000fe40000000800 */
[----:B------:R-:W-:-:S06]  /*167c0*/  UISETP.GE.AND UP0, UPT, UR44, UR4, UPT ;  /* 0x000000042c00728c */ /* 0x000fcc000bf06270 */
[----:B------:R-:W-:-:S13]  /*167d0*/  PLOP3.LUT P0, PT, PT, PT, UP0, 0x80, 0x0 ;  /* 0x000000000000781c */ /* 0x000fda0003f0f008 */
[----:B------:R-:W-:Y:S05]  /*167e0*/  @!P0 BRA `(.L_x_1074) ;  /* 0xffffffb8006c8947 */ /* 0x000fea000383ffff */
.L_x_995:
[----:B------:R-:W2:Y:S01]  /*167f0*/  LDL.LU R0, [R1+0xc] ;  /* 0x00000c0001007983 */ /* 0x000ea20000300800 */
[----:B------:R-:W-:Y:S01]  /*16800*/  BSSY B0, `(.L_x_1075) ;  /* 0x000000b000007945 */ /* 0x000fe20003800000 */
[----:B01----:R-:W0:Y:S01]  /*16810*/  S2R R5, SR_CgaCtaId ;  /* 0x0000000000057919 */ /* 0x003e220000008800 */
        /* <DEDUP_REMOVED lines=9> */
.L_x_1113:
[----:B------:R-:W-:Y:S05]  /*168b0*/  BSYNC B0 ;  /* 0x0000000000007941 */ /* 0x000fea0003800000 */
.L_x_1075:
[----:B------:R-:W-:-:S03]  /*168c0*/  UMOV UR4, 0xffffffff ;  /* 0xffffffff00047882 */ /* 0x000fc60000000000 */
[----:B------:R-:W-:Y:S05]  /*168d0*/  BRA.DIV UR4, `(.L_x_1077) ;  /* 0x0000000e04a07947 */ /* 0x000fea000b800000 */
[----:B0-----:R-:W0:Y:S02]  /*168e0*/  S2R R0, SR_TID.X ;  /* 0x0000000000007919 */ /* 0x001e240000002100 */
[----:B0-----:R-:W-:-:S04]  /*168f0*/  SHF.R.U32.HI R0, RZ, 0x5, R0 ;  /* 0x00000005ff007819 */ /* 0x001fc80000011600 */
[----:B------:R-:W-:-:S05]  /*16900*/  LOP3.LUT R0, R0, 0x3, RZ, 0xc0, !PT ;  /* 0x0000000300007812 */ /* 0x000fca00078ec0ff */
[----:B------:R0:W1:Y:S02]  /*16910*/  SHFL.IDX PT, R14, R0, RZ, 0x1f ;  /* 0x00001fff000e7589 */ /* 0x00006400000e0000 */
.L_x_1116:
[----:B-1----:R-:W-:Y:S01]  /*16920*/  ISETP.NE.AND P0, PT, R14, RZ, PT ;  /* 0x000000ff0e00720c */ /* 0x002fe20003f05270 */
[----:B------:R-:W-:-:S12]  /*16930*/  BSSY B0, `(.L_x_1078) ;  /* 0x000002b000007945 */ /* 0x000fd80003800000 */
[----:B------:R-:W-:Y:S05]  /*16940*/  @P0 BRA `(.L_x_1079) ;  /* 0x0000000000a40947 */ /* 0x000fea0003800000 */
[----:B------:R-:W-:-:S03]  /*16950*/  UMOV UR4, 0xffffffff ;  /* 0xffffffff00047882 */ /* 0x000fc60000000000 */
[----:B------:R-:W-:Y:S05]  /*16960*/  BRA.DIV UR4, `(.L_x_1080) ;  /* 0x0000000e04b07947 */ /* 0x000fea000b800000 */
[----:B------:R-:W-:-:S13]  /*16970*/  ELECT P6, URZ, PT ;  /* 0x00000000003f782f */ /* 0x000fda00038c0000 */
.L_x_1119:
[----:B------:R-:W-:Y:S05]  /*16980*/  @!P6 BRA `(.L_x_1079) ;  /* 0x000000000094e947 */ /* 0x000fea0003800000 */
[----:B------:R-:W-:-:S06]  /*16990*/  ULOP3.LUT UR4, UR38, 0x2, URZ, 0xfc, !UPT ;  /* 0x0000000226047892 */ /* 0x000fcc000f8efc3f */
[----:B0-----:R-:W-:-:S05]  /*169a0*/  IMAD.U32 R0, RZ, RZ, UR4 ;  /* 0x00000004ff007e24 */ /* 0x001fca000f8e00ff */
[----:B------:R-:W-:-:S13]  /*169b0*/  ISETP.NE.AND P0, PT, R0, 0x3, PT ;  /* 0x000000030000780c */ /* 0x000fda0003f05270 */
[----:B------:R-:W-:Y:S05]  /*169c0*/  @!P0 BRA `(.L_x_1081) ;  /* 0x0000000000048947 */ /* 0x000fea0003800000 */
[----:B------:R-:W-:Y:S01]  /*169d0*/  BPT.TRAP 0x1 ;  /* 0x000000040000795c */ /* 0x000fe20000300000 */
.L_x_1081:
        /* <DEDUP_REMOVED lines=12> */
.L_x_1120:
[----:B------:R-:W1:Y:S02]  /*16aa0*/  SYNCS.PHASECHK.TRANS64.TRYWAIT P1, [R3+URZ], R0 ;  /* 0x00000000030075a7 */ /* 0x000e64000802017f */
[----:B-1----:R-:W-:Y:S05]  /*16ab0*/  @!P1 BRA `(.L_x_1083) ;  /* 0x0000000c00909947 */ /* 0x002fea0003800000 */
.L_x_1121:
[----:B------:R-:W-:Y:S05]  /*16ac0*/  @!P0 BRA `(.L_x_1084) ;  /* 0x0000000000048947 */ /* 0x000fea0003800000 */
[----:B------:R-:W-:Y:S01]  /*16ad0*/  BPT.TRAP 0x1 ;  /* 0x000000040000795c */ /* 0x000fe20000300000 */
.L_x_1084:
[----:B-1----:R-:W-:-:S04]  /*16ae0*/  IMAD R3, R18, 0x8, R9 ;  /* 0x0000000812037824 */ /* 0x002fc800078e0209 */
[----:B------:R-:W1:Y:S02]  /*16af0*/  SYNCS.PHASECHK.TRANS64.TRYWAIT P1, [R3+URZ+0x19c60], R2 ;  /* 0x019c6002030075a7 */ /* 0x000e64000802017f */
[----:B-1----:R-:W-:Y:S05]  /*16b00*/  @!P1 BRA `(.L_x_1085) ;  /* 0x0000000c00909947 */ /* 0x002fea0003800000 */
.L_x_1122:
[----:B------:R-:W-:Y:S05]  /*16b10*/  @!P0 BRA `(.L_x_1086) ;  /* 0x0000000000048947 */ /* 0x000fea0003800000 */
[----:B------:R-:W-:Y:S01]  /*16b20*/  BPT.TRAP 0x1 ;  /* 0x000000040000795c */ /* 0x000fe20000300000 */
.L_x_1086:
[----:B------:R-:W-:-:S04]  /*16b30*/  IMAD R5, R4, 0x8, R9 ;  /* 0x0000000804057824 */ /* 0x000fc800078e0209 */
[----:B------:R-:W2:Y:S02]  /*16b40*/  SYNCS.PHASECHK.TRANS64.TRYWAIT P1, [R5+URZ+0x19c60], R0 ;  /* 0x019c6000050075a7 */ /* 0x000ea4000802017f */
[----:B--2---:R-:W-:Y:S05]  /*16b50*/  @!P1 BRA `(.L_x_1087) ;  /* 0x0000000c00909947 */ /* 0x004fea0003800000 */
.L_x_1123:
[----:B------:R-:W-:Y:S05]  /*16b60*/  @!P0 BRA `(.L_x_1088) ;  /* 0x0000000000048947 */ /* 0x000fea0003800000 */
[----:B------:R-:W-:Y:S01]  /*16b70*/  BPT.TRAP 0x1 ;  /* 0x000000040000795c */ /* 0x000fe20000300000 */
.L_x_1088:
[----:B------:R-:W3:Y:S02]  /*16b80*/  SYNCS.PHASECHK.TRANS64.TRYWAIT P0, [R3+URZ+0x19c80], R2 ;  /* 0x019c8002030075a7 */ /* 0x000ee4000800017f */
[----:B---3--:R-:W-:Y:S05]  /*16b90*/  @!P0 BRA `(.L_x_1089) ;  /* 0x0000000c00948947 */ /* 0x008fea0003800000 */
.L_x_1090:
[----:B----4-:R4:W0:Y:S02]  /*16ba0*/  SYNCS.PHASECHK.TRANS64.TRYWAIT P0, [R5+URZ+0x19c80], R0 ;  /* 0x019c8000050075a7 */ /* 0x010824000800017f */
[----:B0-----:R-:W-:Y:S05]  /*16bb0*/  @!P0 NANOSLEEP.SYNCS 0x989680 ;  /* 0x009896800000895d */ /* 0x001fea0003900000 */
[----:B------:R-:W0:Y:S02]  /*16bc0*/  @!P0 SYNCS.PHASECHK.TRANS64 P0, [R5+URZ+0x19c80], R0 ;  /* 0x019c8000050085a7 */ /* 0x000e24000800007f */
[----:B0-----:R-:W-:Y:S05]  /*16bd0*/  @!P0 BRA `(.L_x_1090) ;  /* 0xfffffffc00f08947 */ /* 0x001fea000383ffff */
.L_x_1079:
[----:B------:R-:W-:Y:S05]  /*16be0*/  BSYNC B0 ;  /* 0x0000000000007941 */ /* 0x000fea0003800000 */
.L_x_1078:
[----:B------:R-:W-:Y:S05]  /*16bf0*/  EXIT ;  /* 0x000000000000794d */ /* 0x000fea0003800000 */
.L_x_901:
[----:B0-----:R-:W-:-:S04]  /*16c00*/  IMAD.U32 R3, RZ, RZ, UR46 ;  /* 0x0000002eff037e24 */ /* 0x001fc8000f8e00ff */
[----:B------:R0:W1:Y:S03]  /*16c10*/  SYNCS.PHASECHK.TRANS64.TRYWAIT P1, [R3+URZ+0x19c00], R6 ;  /* 0x019c0006030075a7 */ /* 0x000066000802017f */
[----:B-1----:R-:W-:Y:S05]  /*16c20*/  @!P1 NANOSLEEP.SYNCS 0x989680 ;  /* 0x009896800000995d */ /* 0x002fea0003900000 */
[----:B------:R-:W1:Y:S02]  /*16c30*/  @!P1 SYNCS.PHASECHK.TRANS64 P1, [R3+URZ+0x19c00], R6 ;  /* 0x019c0006030095a7 */ /* 0x000e64000802007f */
[----:B-1----:R-:W-:Y:S05]  /*16c40*/  @!P1 BRA `(.L_x_901) ;  /* 0xfffffffc00ec9947 */ /* 0x002fea000383ffff */
[----:B------:R-:W-:Y:S05]  /*16c50*/  BRA `(.L_x_1091) ;  /* 0xfffffeb000687947 */ /* 0x000fea000383ffff */
.L_x_905:
[----:B-1----:R1:W2:Y:S02]  /*16c60*/  SYNCS.PHASECHK.TRANS64.TRYWAIT P2, [R90+URZ+0x19c30], R3 ;  /* 0x019c30035a0075a7 */ /* 0x0022a4000804017f */
[----:B--2---:R-:W-:Y:S05]  /*16c70*/  @!P2 NANOSLEEP.SYNCS 0x989680 ;  /* 0x009896800000a95d */ /* 0x004fea0003900000 */
[----:B------:R-:W2:Y:S02]  /*16c80*/  @!P2 SYNCS.PHASECHK.TRANS64 P2, [R90+URZ+0x19c30], R3 ;  /* 0x019c30035a00a5a7 */ /* 0x000ea4000804007f */
[----:B--2---:R-:W-:Y:S05]  /*16c90*/  @!P2 BRA `(.L_x_905) ;  /* 0xfffffffc00f0a947 */ /* 0x004fea000383ffff */
[----:B------:R-:W-:Y:S05]  /*16ca0*/  BRA `(.L_x_904) ;  /* 0xfffffeb0008c7947 */ /* 0x000fea000383ffff */
.L_x_921:
[----:B-1----:R-:W-:-:S04]  /*16cb0*/  IMAD.U32 R8, RZ, RZ, UR24 ;  /* 0x00000018ff087e24 */ /* 0x002fc8000f8e00ff */
[----:B------:R1:W2:Y:S03]  /*16cc0*/  SYNCS.PHASECHK.TRANS64.TRYWAIT P2, [R8+URZ+0x19c30], R7 ;  /* 0x019c3007080075a7 */ /* 0x0002a6000804017f */
[----:B--2---:R-:W-:Y:S05]  /*16cd0*/  @!P2 NANOSLEEP.SYNCS 0x989680 ;  /* 0x009896800000a95d */ /* 0x004fea0003900000 */
[----:B------:R-:W2:Y:S02]  /*16ce0*/  @!P2 SYNCS.PHASECHK.TRANS64 P2, [R8+URZ+0x19c30], R7 ;  /* 0x019c30070800a5a7 */ /* 0x000ea4000804007f */
[----:B--2---:R-:W-:Y:S05]  /*16cf0*/  @!P2 BRA `(.L_x_921) ;  /* 0xfffffffc00eca947 */ /* 0x004fea000383ffff */
[----:B------:R-:W-:Y:S05]  /*16d00*/  BRA `(.L_x_920) ;  /* 0xfffffee800f07947 */ /* 0x000fea000383ffff */
.L_x_925:
[----:B-1----:R-:W-:-:S04]  /*16d10*/  IMAD.U32 R8, RZ, RZ, UR11 ;  /* 0x0000000bff087e24 */ /* 0x002fc8000f8e00ff */
[----:B------:R1:W2:Y:S03]  /*16d20*/  SYNCS.PHASECHK.TRANS64.TRYWAIT P2, [R8+URZ+0x19c50], R7 ;  /* 0x019c5007080075a7 */ /* 0x0002a6000804017f */
[----:B--2---:R-:W-:Y:S05]  /*16d30*/  @!P2 NANOSLEEP.SYNCS 0x989680 ;  /* 0x009896800000a95d */ /* 0x004fea0003900000 */
[----:B------:R-:W2:Y:S02]  /*16d40*/  @!P2 SYNCS.PHASECHK.TRANS64 P2, [R8+URZ+0x19c50], R7 ;  /* 0x019c50070800a5a7 */ /* 0x000ea4000804007f */
[----:B--2---:R-:W-:Y:S05]  /*16d50*/  @!P2 BRA `(.L_x_925) ;  /* 0xfffffffc00eca947 */ /* 0x004fea000383ffff */
[----:B------:R-:W-:Y:S05]  /*16d60*/  BRA `(.L_x_924) ;  /* 0xfffffeec00407947 */ /* 0x000fea000383ffff */
.L_x_943:
[----:B-1----:R-:W-:-:S04]  /*16d70*/  IMAD.U32 R6, RZ, RZ, UR22 ;  /* 0x00000016ff067e24 */ /* 0x002fc8000f8e00ff */
[----:B------:R1:W2:Y:S03]  /*16d80*/  SYNCS.PHASECHK.TRANS64.TRYWAIT P2, [R6+URZ+0x19c30], R5 ;  /* 0x019c3005060075a7 */ /* 0x0002a6000804017f */
[----:B--2---:R-:W-:Y:S05]  /*16d90*/  @!P2 NANOSLEEP.SYNCS 0x989680 ;  /* 0x009896800000a95d */ /* 0x004fea0003900000 */
[----:B------:R-:W2:Y:S02]  /*16da0*/  @!P2 SYNCS.PHASECHK.TRANS64 P2, [R6+URZ+0x19c30], R5 ;  /* 0x019c30050600a5a7 */ /* 0x000ea4000804007f */
[----:B--2---:R-:W-:Y:S05]  /*16db0*/  @!P2 BRA `(.L_x_943) ;  /* 0xfffffffc00eca947 */ /* 0x004fea000383ffff */
[----:B------:R-:W-:Y:S05]  /*16dc0*/  BRA `(.L_x_942) ;  /* 0xffffff2000947947 */ /* 0x000fea000383ffff */
.L_x_947:
[----:B-1----:R-:W-:-:S04]  /*16dd0*/  IMAD.U32 R6, RZ, RZ, UR14 ;  /* 0x0000000eff067e24 */ /* 0x002fc8000f8e00ff */
[----:B------:R1:W2:Y:S03]  /*16de0*/  SYNCS.PHASECHK.TRANS64.TRYWAIT P2, [R6+URZ+0x19c50], R5 ;  /* 0x019c5005060075a7 */ /* 0x0002a6000804017f */
[----:B--2---:R-:W-:Y:S05]  /*16df0*/  @!P2 NANOSLEEP.SYNCS 0x989680 ;  /* 0x009896800000a95d */ /* 0x004fea0003900000 */
[----:B------:R-:W2:Y:S02]  /*16e00*/  @!P2 SYNCS.PHASECHK.TRANS64 P2, [R6+URZ+0x19c50], R5 ;  /* 0x019c50050600a5a7 */ /* 0x000ea4000804007f */
[----:B--2---:R-:W-:Y:S05]  /*16e10*/  @!P2 BRA `(.L_x_947) ;  /* 0xfffffffc00eca947 */ /* 0x004fea000383ffff */
[----:B------:R-:W-:Y:S05]  /*16e20*/  BRA `(.L_x_946) ;  /* 0xffffff2000e47947 */ /* 0x000fea000383ffff */
.L_x_954:
[----:B-1----:R-:W-:-:S04]  /*16e30*/  IMAD.U32 R6, RZ, RZ, UR23 ;  /* 0x00000017ff067e24 */ /* 0x002fc8000f8e00ff */
[----:B------:R1:W2:Y:S03]  /*16e40*/  SYNCS.PHASECHK.TRANS64.TRYWAIT P2, [R6+URZ+0x19c30], R5 ;  /* 0x019c3005060075a7 */ /* 0x0002a6000804017f */
[----:B--2---:R-:W-:Y:S05]  /*16e50*/  @!P2 NANOSLEEP.SYNCS 0x989680 ;  /* 0x009896800000a95d */ /* 0x004fea0003900000 */
[----:B------:R-:W2:Y:S02]  /*16e60*/  @!P2 SYNCS.PHASECHK.TRANS64 P2, [R6+URZ+0x19c30], R5 ;  /* 0x019c30050600a5a7 */ /* 0x000ea4000804007f */
[----:B--2---:R-:W-:Y:S05]  /*16e70*/  @!P2 BRA `(.L_x_954) ;  /* 0xfffffffc00eca947 */ /* 0x004fea000383ffff */
[----:B------:R-:W-:Y:S05]  /*16e80*/  BRA `(.L_x_953) ;  /* 0xffffff4400647947 */ /* 0x000fea000383ffff */
.L_x_958:
[----:B-1----:R-:W-:-:S04]  /*16e90*/  IMAD.U32 R6, RZ, RZ, UR11 ;  /* 0x0000000bff067e24 */ /* 0x002fc8000f8e00ff */
[----:B------:R1:W2:Y:S03]  /*16ea0*/  SYNCS.PHASECHK.TRANS64.TRYWAIT P2, [R6+URZ+0x19c50], R5 ;  /* 0x019c5005060075a7 */ /* 0x0002a6000804017f */
[----:B--2---:R-:W-:Y:S05]  /*16eb0*/  @!P2 NANOSLEEP.SYNCS 0x989680 ;  /* 0x009896800000a95d */ /* 0x004fea0003900000 */
[----:B------:R-:W2:Y:S02]  /*16ec0*/  @!P2 SYNCS.PHASECHK.TRANS64 P2, [R6+URZ+0x19c50], R5 ;  /* 0x019c50050600a5a7 */ /* 0x000ea4000804007f */
[----:B--2---:R-:W-:Y:S05]  /*16ed0*/  @!P2 BRA `(.L_x_958) ;  /* 0xfffffffc00eca947 */ /* 0x004fea000383ffff */
[----:B------:R-:W-:Y:S05]  /*16ee0*/  BRA `(.L_x_957) ;  /* 0xffffff4400b47947 */ /* 0x000fea000383ffff */
.L_x_972:
[----:B-1----:R-:W-:-:S04]  /*16ef0*/  IMAD.U32 R7, RZ, RZ, UR14 ;  /* 0x0000000eff077e24 */ /* 0x002fc8000f8e00ff */
[----:B------:R1:W2:Y:S03]  /*16f00*/  SYNCS.PHASECHK.TRANS64.TRYWAIT P1, [R7+URZ+0x19c50], R0 ;  /* 0x019c5000070075a7 */ /* 0x0002a6000802017f */
[----:B--2---:R-:W-:Y:S05]  /*16f10*/  @!P1 NANOSLEEP.SYNCS 0x989680 ;  /* 0x009896800000995d */ /* 0x004fea0003900000 */
[----:B------:R-:W2:Y:S02]  /*16f20*/  @!P1 SYNCS.PHASECHK.TRANS64 P1, [R7+URZ+0x19c50], R0 ;  /* 0x019c5000070095a7 */ /* 0x000ea4000802007f */
[----:B--2---:R-:W-:Y:S05]  /*16f30*/  @!P1 BRA `(.L_x_972) ;  /* 0xfffffffc00ec9947 */ /* 0x004fea000383ffff */
[----:B------:R-:W-:Y:S05]  /*16f40*/  BRA `(.L_x_971) ;  /* 0xffffff7800247947 */ /* 0x000fea000383ffff */
.L_x_1016:
[----:B------:R-:W-:Y:S02]  /*16f50*/  IMAD.MOV.U32 R13, RZ, RZ, R20 ;  /* 0x000000ffff0d7224 */ /* 0x000fe400078e0014 */
[----:B------:R-:W-:Y:S02]  /*16f60*/  IMAD.MOV.U32 R12, RZ, RZ, RZ ;  /* 0x000000ffff0c7224 */ /* 0x000fe400078e00ff */
[----:B------:R-:W-:Y:S02]  /*16f70*/  IMAD.MOV.U32 R11, RZ, RZ, 0x1f ;  /* 0x0000001fff0b7424 */ /* 0x000fe400078e00ff */
[----:B------:R-:W-:-:S07]  /*16f80*/  IMAD.MOV.U32 R15, RZ, RZ, -0x1 ;  /* 0xffffffffff0f7424 */ /* 0x000fce00078e00ff */
[----:B------:R-:W-:Y:S05]  /*16f90*/  WARPSYNC.COLLECTIVE R15, `(.L_x_1092) ;  /* 0x000000000f087348 */ /* 0x000fea0003c00000 */
[----:B------:R0:W1:Y:S02]  /*16fa0*/  SHFL.IDX P6, R14, R13, R12, R11 ;  /* 0x0000000c0d0e7389 */ /* 0x00006400000c000b */
[----:B01----:R-:W-:Y:S01]  /*16fb0*/  ENDCOLLECTIVE ;  /* 0x000000000000791b */ /* 0x003fe20003800000 */
.L_x_1092:
[----:B------:R-:W-:Y:S05]  /*16fc0*/  BRA `(.L_x_1093) ;  /* 0xffffffc000e07947 */ /* 0x000fea000383ffff */
.L_x_1018:
[----:B------:R-:W-:Y:S01]  /*16fd0*/  BSSY B0, `(.L_x_1094) ;  /* 0x0000006000007945 */ /* 0x000fe20003800000 */
[----:B------:R-:W-:-:S07]  /*16fe0*/  IMAD.MOV.U32 R15, RZ, RZ, -0x1 ;  /* 0xffffffffff0f7424 */ /* 0x000fce00078e00ff */
[----:B0-----:R-:W-:Y:S05]  /*16ff0*/  WARPSYNC.COLLECTIVE R15, `(.L_x_1095) ;  /* 0x000000000f0c7348 */ /* 0x001fea0003c00000 */
[----:B------:R-:W-:Y:S02]  /*17000*/  ELECT P6, UR62, PT ;  /* 0x00000000003e782f */ /* 0x000fe400038c0000 */
[----:B------:R-:W-:Y:S01]  /*17010*/  MOV R14, UR62 ;  /* 0x0000003e000e7c02 */ /* 0x000fe20008000f00 */
[----:B0-----:R-:W-:Y:S10]  /*17020*/  ENDCOLLECTIVE ;  /* 0x000000000000791b */ /* 0x001ff40003800000 */
.L_x_1095:
[----:B------:R-:W-:Y:S05]  /*17030*/  BSYNC B0 ;  /* 0x0000000000007941 */ /* 0x000fea0003800000 */
.L_x_1094:
[----:B------:R-:W-:Y:S05]  /*17040*/  BRA `(.L_x_1096) ;  /* 0xffffffc000e87947 */ /* 0x000fea000383ffff */
.L_x_1020:
[----:B-1----:R1:W2:Y:S02]  /*17050*/  SYNCS.PHASECHK.TRANS64.TRYWAIT P0, [R3+URZ+0x19c80], R2 ;  /* 0x019c8002030075a7 */ /* 0x0022a4000800017f */
[----:B--2---:R-:W-:Y:S05]  /*17060*/  @!P0 NANOSLEEP.SYNCS 0x989680 ;  /* 0x009896800000895d */ /* 0x004fea0003900000 */
[----:B------:R-:W2:Y:S02]  /*17070*/  @!P0 SYNCS.PHASECHK.TRANS64 P0, [R3+URZ+0x19c80], R2 ;  /* 0x019c8002030085a7 */ /* 0x000ea4000800007f */
[----:B--2---:R-:W-:Y:S05]  /*17080*/  @!P0 BRA `(.L_x_1020) ;  /* 0xfffffffc00f08947 */ /* 0x004fea000383ffff */
[----:B------:R-:W-:Y:S05]  /*17090*/  BRA `(.L_x_1097) ;  /* 0xffffffc400447947 */ /* 0x000fea000383ffff */
.L_x_1022:
[----:B--2---:R2:W3:Y:S02]  /*170a0*/  SYNCS.PHASECHK.TRANS64.TRYWAIT P0, [R3+URZ+0x19c40], R2 ;  /* 0x019c4002030075a7 */ /* 0x0044e4000800017f */
[----:B---3--:R-:W-:Y:S05]  /*170b0*/  @!P0 NANOSLEEP.SYNCS 0x989680 ;  /* 0x009896800000895d */ /* 0x008fea0003900000 */
[----:B------:R-:W3:Y:S02]  /*170c0*/  @!P0 SYNCS.PHASECHK.TRANS64 P0, [R3+URZ+0x19c40], R2 ;  /* 0x019c4002030085a7 */ /* 0x000ee4000800007f */
[----:B---3--:R-:W-:Y:S05]  /*170d0*/  @!P0 BRA `(.L_x_1022) ;  /* 0xfffffffc00f08947 */ /* 0x008fea000383ffff */
[----:B------:R-:W-:Y:S05]  /*170e0*/  BRA `(.L_x_1098) ;  /* 0xffffffc400c87947 */ /* 0x000fea000383ffff */
.L_x_1026:
[----:B------:R-:W-:Y:S01]  /*170f0*/  IMAD.MOV.U32 R13, RZ, RZ, R4 ;  /* 0x000000ffff0d7224 */ /* 0x000fe200078e0004 */
[----:B------:R-:W-:Y:S01]  /*17100*/  LOP3.LUT R7, R7, 0x7f, RZ, 0xc0, !PT ;  /* 0x0000007f07077812 */ /* 0x000fe200078ec0ff */
[----:B------:R-:W-:Y:S02]  /*17110*/  IMAD.MOV.U32 R12, RZ, RZ, RZ ;  /* 0x000000ffff0c7224 */ /* 0x000fe400078e00ff */
[----:B------:R-:W-:Y:S01]  /*17120*/  IMAD.MOV.U32 R11, RZ, RZ, 0x1e1f ;  /* 0x00001e1fff0b7424 */ /* 0x000fe200078e00ff */
[----:B------:R-:W-:Y:S01]  /*17130*/  SHF.R.U32.HI R7, RZ, 0x1, R7 ;  /* 0x00000001ff077819 */ /* 0x000fe20000011607 */
[----:B------:R-:W-:Y:S02]  /*17140*/  IMAD.MOV.U32 R15, RZ, RZ, -0x1 ;  /* 0xffffffffff0f7424 */ /* 0x000fe400078e00ff */
[----:B------:R-:W-:Y:S02]  /*17150*/  IMAD R5, R9, UR42, RZ ;  /* 0x0000002a09057c24 */ /* 0x000fe4000f8e02ff */
[----:B------:R-:W-:-:S07]  /*17160*/  IMAD.IADD R7, R7, 0x1, R10 ;  /* 0x0000000107077824 */ /* 0x000fce00078e020a */
[----:B-----5:R-:W-:Y:S05]  /*17170*/  WARPSYNC.COLLECTIVE R15, `(.L_x_1099) ;  /* 0x000000000f087348 */ /* 0x020fea0003c00000 */
[----:B------:R0:W1:Y:S02]  /*17180*/  SHFL.IDX P6, R14, R13, R12, R11 ;  /* 0x0000000c0d0e7389 */ /* 0x00006400000c000b */
[----:B01---5:R-:W-:Y:S01]  /*17190*/  ENDCOLLECTIVE ;  /* 0x000000000000791b */ /* 0x023fe20003800000 */
.L_x_1099:
[----:B------:R-:W-:Y:S01]  /*171a0*/  ISETP.GE.AND P4, PT, R7, R5, PT ;  /* 0x000000050700720c */ /* 0x000fe20003f86270 */
[----:B------:R-:W-:Y:S02]  /*171b0*/  IMAD.MOV.U32 R13, RZ, RZ, R0 ;  /* 0x000000ffff0d7224 */ /* 0x000fe400078e0000 */
[----:B------:R-:W-:-:S10]  /*171c0*/  IMAD.MOV.U32 R2, RZ, RZ, R14 ;  /* 0x000000ffff027224 */ /* 0x000fd400078e000e */
[----:B------:R-:W-:Y:S05]  /*171d0*/  WARPSYNC.COLLECTIVE R15, `(.L_x_1100) ;  /* 0x000000000f087348 */ /* 0x000fea0003c00000 */
[----:B------:R0:W1:Y:S02]  /*171e0*/  SHFL.IDX P6, R14, R13, R12, R11 ;  /* 0x0000000c0d0e7389 */ /* 0x00006400000c000b */
[----:B01----:R-:W-:Y:S01]  /*171f0*/  ENDCOLLECTIVE ;  /* 0x000000000000791b */ /* 0x003fe20003800000 */
.L_x_1100:
[----:B------:R-:W-:Y:S02]  /*17200*/  IMAD.MOV.U32 R13, RZ, RZ, R4 ;  /* 0x000000ffff0d7224 */ /* 0x000fe400078e0004 */
[----:B------:R-:W-:Y:S02]  /*17210*/  IMAD.MOV.U32 R12, RZ, RZ, 0x1 ;  /* 0x00000001ff0c7424 */ /* 0x000fe400078e00ff */
[----:B------:R-:W-:-:S07]  /*17220*/  IMAD.MOV.U32 R3, RZ, RZ, R14 ;  /* 0x000000ffff037224 */ /* 0x000fce00078e000e */
[----:B------:R-:W-:Y:S05]  /*17230*/  WARPSYNC.COLLECTIVE R15, `(.L_x_1101) ;  /* 0x000000000f087348 */ /* 0x000fea0003c00000 */
[----:B------:R0:W1:Y:S02]  /*17240*/  SHFL.IDX P6, R14, R13, R12, R11 ;  /* 0x0000000c0d0e7389 */ /* 0x00006400000c000b */
[----:B01----:R-:W-:Y:S01]  /*17250*/  ENDCOLLECTIVE ;  /* 0x000000000000791b */ /* 0x003fe20003800000 */
.L_x_1101:
        /* <DEDUP_REMOVED lines=10> */
.L_x_1102:
        /* <DEDUP_REMOVED lines=13> */
.L_x_1103:
[----:B------:R-:W-:-:S13]  /*173d0*/  ISETP.GE.AND P4, PT, R2, R5, PT ;  /* 0x000000050200720c */ /* 0x000fda0003f86270 */
[----:B------:R-:W-:Y:S01]  /*173e0*/  @!P4 IADD3 R9, P3, R21, R0, RZ ;  /* 0x000000001509c210 */ /* 0x000fe20007f7e0ff */
[----:B------:R-:W-:-:S04]  /*173f0*/  IMAD.MOV.U32 R13, RZ, RZ, R8 ;  /* 0x000000ffff0d7224 */ /* 0x000fc800078e0008 */
[----:B------:R-:W-:Y:S02]  /*17400*/  @!P4 IMAD.X R10, RZ, RZ, R4, P3 ;  /* 0x000000ffff0ac224 */ /* 0x000fe400018e0604 */
[----:B------:R-:W-:Y:S02]  /*17410*/  @!P4 IMAD.MOV.U32 R2, RZ, RZ, R9 ;  /* 0x000000ffff02c224 */ /* 0x000fe400078e0009 */
[----:B------:R-:W-:Y:S02]  /*17420*/  @!P4 IMAD.MOV.U32 R3, RZ, RZ, R10 ;  /* 0x000000ffff03c224 */ /* 0x000fe400078e000a */
[----:B------:R-:W-:-:S07]  /*17430*/  IMAD.MOV.U32 R6, RZ, RZ, R14 ;  /* 0x000000ffff067224 */ /* 0x000fce00078e000e */
[----:B------:R-:W-:Y:S05]  /*17440*/  WARPSYNC.COLLECTIVE R15, `(.L_x_1104) ;  /* 0x000000000f087348 */ /* 0x000fea0003c00000 */
[----:B------:R0:W1:Y:S02]  /*17450*/  SHFL.IDX P6, R14, R13, R12, R11 ;  /* 0x0000000c0d0e7389 */ /* 0x00006400000c000b */
[----:B01----:R-:W-:Y:S01]  /*17460*/  ENDCOLLECTIVE ;  /* 0x000000000000791b */ /* 0x003fe20003800000 */
.L_x_1104:
[----:B------:R-:W-:Y:S01]  /*17470*/  @!PT LDS RZ, [RZ] ;  /* 0x00000000fffff984 */ /* 0x000fe20000000800 */
[----:B------:R-:W-:Y:S01]  /*17480*/  @!PT LDS RZ, [RZ] ;  /* 0x00000000fffff984 */ /* 0x000fe20000000800 */
[----:B------:R-:W-:Y:S01]  /*17490*/  @!PT LDS RZ, [RZ] ;  /* 0x00000000fffff984 */ /* 0x000fe20000000800 */
[----:B------:R1:W-:Y:S04]  /*174a0*/  @!P4 LDGSTS.E.BYPASS.LTC128B.128 [R20+0xf800], desc[UR50][R2.64], !P2 ;  /* 0x0f8000000214cfae */ /* 0x0003e8000d101d72 */
[----:B------:R1:W-:Y:S04]  /*174b0*/  @!P4 LDGSTS.E.BYPASS.LTC128B.128 [R20+0x11000], desc[UR50][R2.64+0x20], !P1 ;  /* 0x110000200214cfae */ /* 0x0003e8000c901d72 */
[----:B------:R1:W-:Y:S01]  /*174c0*/  @!P4 LDGSTS.E.BYPASS.LTC128B.128 [R20+0x12800], desc[UR50][R2.64+0x40], !P0 ;  /* 0x128000400214cfae */ /* 0x0003e2000c101d72 */
[----:B------:R-:W-:Y:S05]  /*174d0*/  BRA `(.L_x_1105) ;  /* 0xffffffcc00b07947 */ /* 0x000fea000383ffff */
.L_x_1031:
[----:B0-----:R0:W1:Y:S02]  /*174e0*/  SYNCS.PHASECHK.TRANS64.TRYWAIT P0, [R17+URZ+0x19c20], R0 ;  /* 0x019c2000110075a7 */ /* 0x001064000800017f */
[----:B-1----:R-:W-:Y:S05]  /*174f0*/  @!P0 NANOSLEEP.SYNCS 0x989680 ;  /* 0x009896800000895d */ /* 0x002fea0003900000 */
[----:B------:R-:W1:Y:S02]  /*17500*/  @!P0 SYNCS.PHASECHK.TRANS64 P0, [R17+URZ+0x19c20], R0 ;  /* 0x019c2000110085a7 */ /* 0x000e64000800007f */
[----:B-1----:R-:W-:Y:S05]  /*17510*/  @!P0 BRA `(.L_x_1031) ;  /* 0xfffffffc00f08947 */ /* 0x002fea000383ffff */
[----:B------:R-:W-:Y:S05]  /*17520*/  BRA `(.L_x_1106) ;  /* 0xffffffd000207947 */ /* 0x000fea000383ffff */
.L_x_1037:
[----:B0-----:R0:W1:Y:S02]  /*17530*/  SYNCS.PHASECHK.TRANS64.TRYWAIT P0, [R4+URZ+0x19c80], R2 ;  /* 0x019c8002040075a7 */ /* 0x001064000800017f */
[----:B-1----:R-:W-:Y:S05]  /*17540*/  @!P0 NANOSLEEP.SYNCS 0x989680 ;  /* 0x009896800000895d */ /* 0x002fea0003900000 */
[----:B------:R-:W1:Y:S02]  /*17550*/  @!P0 SYNCS.PHASECHK.TRANS64 P0, [R4+URZ+0x19c80], R2 ;  /* 0x019c8002040085a7 */ /* 0x000e64000800007f */
[----:B-1----:R-:W-:Y:S05]  /*17560*/  @!P0 BRA `(.L_x_1037) ;  /* 0xfffffffc00f08947 */ /* 0x002fea000383ffff */
[----:B------:R-:W-:Y:S05]  /*17570*/  BRA `(.L_x_1107) ;  /* 0xffffffd000c47947 */ /* 0x000fea000383ffff */
.L_x_1044:
[----:B-1----:R1:W2:Y:S02]  /*17580*/  SYNCS.PHASECHK.TRANS64.TRYWAIT P0, [R4+URZ+0x19c40], R2 ;  /* 0x019c4002040075a7 */ /* 0x0022a4000800017f */
[----:B--2---:R-:W-:Y:S05]  /*17590*/  @!P0 NANOSLEEP.SYNCS 0x989680 ;  /* 0x009896800000895d */ /* 0x004fea0003900000 */
[----:B------:R-:W2:Y:S02]  /*175a0*/  @!P0 SYNCS.PHASECHK.TRANS64 P0, [R4+URZ+0x19c40], R2 ;  /* 0x019c4002040085a7 */ /* 0x000ea4000800007f */
[----:B--2---:R-:W-:Y:S05]  /*175b0*/  @!P0 BRA `(.L_x_1044) ;  /* 0xfffffffc00f08947 */ /* 0x004fea000383ffff */
[----:B------:R-:W-:Y:S05]  /*175c0*/  BRA `(.L_x_1108) ;  /* 0xffffffd400bc7947 */ /* 0x000fea000383ffff */
.L_x_1052:
[----:B0-----:R0:W1:Y:S02]  /*175d0*/  SYNCS.PHASECHK.TRANS64.TRYWAIT P0, [R3+URZ+0x19c70], R2 ;  /* 0x019c7002030075a7 */ /* 0x001064000800017f */
[----:B-1----:R-:W-:Y:S05]  /*175e0*/  @!P0 NANOSLEEP.SYNCS 0x989680 ;  /* 0x009896800000895d */ /* 0x002fea0003900000 */
[----:B------:R-:W1:Y:S02]  /*175f0*/  @!P0 SYNCS.PHASECHK.TRANS64 P0, [R3+URZ+0x19c70], R2 ;  /* 0x019c7002030085a7 */ /* 0x000e64000800007f */
[----:B-1----:R-:W-:Y:S05]  /*17600*/  @!P0 BRA `(.L_x_1052) ;  /* 0xfffffffc00f08947 */ /* 0x002fea000383ffff */
[----:B------:R-:W-:Y:S05]  /*17610*/  BRA `(.L_x_1109) ;  /* 0xffffffd800d07947 */ /* 0x000fea000383ffff */
.L_x_1054:
[----:B0-----:R0:W1:Y:S02]  /*17620*/  SYNCS.PHASECHK.TRANS64.TRYWAIT P0, [R3+URZ+0x19c60], R2 ;  /* 0x019c6002030075a7 */ /* 0x001064000800017f */
[----:B-1----:R-:W-:Y:S05]  /*17630*/  @!P0 NANOSLEEP.SYNCS 0x989680 ;  /* 0x009896800000895d */ /* 0x002fea0003900000 */
[----:B------:R-:W1:Y:S02]  /*17640*/  @!P0 SYNCS.PHASECHK.TRANS64 P0, [R3+URZ+0x19c60], R2 ;  /* 0x019c6002030085a7 */ /* 0x000e64000800007f */
[----:B-1----:R-:W-:Y:S05]  /*17650*/  @!P0 BRA `(.L_x_1054) ;  /* 0xfffffffc00f08947 */ /* 0x002fea000383ffff */
[----:B------:R-:W-:Y:S05]  /*17660*/  BRA `(.L_x_1110) ;  /* 0xffffffd800d87947 */ /* 0x000fea000383ffff */
.L_x_1061:
[----:B0-----:R0:W1:Y:S02]  /*17670*/  SYNCS.PHASECHK.TRANS64.TRYWAIT P1, [R3+URZ+0x19c70], R0 ;  /* 0x019c7000030075a7 */ /* 0x001064000802017f */
[----:B-1----:R-:W-:Y:S05]  /*17680*/  @!P1 NANOSLEEP.SYNCS 0x989680 ;  /* 0x009896800000995d */ /* 0x002fea0003900000 */
[----:B------:R-:W1:Y:S02]  /*17690*/  @!P1 SYNCS.PHASECHK.TRANS64 P1, [R3+URZ+0x19c70], R0 ;  /* 0x019c7000030095a7 */ /* 0x000e64000802007f */
[----:B-1----:R-:W-:Y:S05]  /*176a0*/  @!P1 BRA `(.L_x_1061) ;  /* 0xfffffffc00f09947 */ /* 0x002fea000383ffff */
[----:B------:R-:W-:Y:S05]  /*176b0*/  BRA `(.L_x_1111) ;  /* 0xffffffe0003c7947 */ /* 0x000fea000383ffff */
.L_x_1063:
[----:B0-----:R0:W1:Y:S02]  /*176c0*/  SYNCS.PHASECHK.TRANS64.TRYWAIT P1, [R3+URZ+0x19c60], R0 ;  /* 0x019c6000030075a7 */ /* 0x001064000802017f */
[----:B-1----:R-:W-:Y:S05]  /*176d0*/  @!P1 NANOSLEEP.SYNCS 0x989680 ;  /* 0x009896800000995d */ /* 0x002fea0003900000 */
[----:B------:R-:W1:Y:S02]  /*176e0*/  @!P1 SYNCS.PHASECHK.TRANS64 P1, [R3+URZ+0x19c60], R0 ;  /* 0x019c6000030095a7 */ /* 0x000e64000802007f */
[----:B-1----:R-:W-:Y:S05]  /*176f0*/  @!P1 BRA `(.L_x_1063) ;  /* 0xfffffffc00f09947 */ /* 0x002fea000383ffff */
[----:B------:R-:W-:Y:S05]  /*17700*/  BRA `(.L_x_1112) ;  /* 0xffffffe000407947 */ /* 0x000fea000383ffff */
.L_x_1076:
[----:B0-----:R0:W1:Y:S02]  /*17710*/  SYNCS.PHASECHK.TRANS64.TRYWAIT P0, [R9+URZ+0x19c20], R0 ;  /* 0x019c2000090075a7 */ /* 0x001064000800017f */
[----:B-1----:R-:W-:Y:S05]  /*17720*/  @!P0 NANOSLEEP.SYNCS 0x989680 ;  /* 0x009896800000895d */ /* 0x002fea0003900000 */
[----:B------:R-:W1:Y:S02]  /*17730*/  @!P0 SYNCS.PHASECHK.TRANS64 P0, [R9+URZ+0x19c20], R0 ;  /* 0x019c2000090085a7 */ /* 0x000e64000800007f */
[----:B-1----:R-:W-:Y:S05]  /*17740*/  @!P0 BRA `(.L_x_1076) ;  /* 0xfffffffc00f08947 */ /* 0x002fea000383ffff */
[----:B------:R-:W-:Y:S05]  /*17750*/  BRA `(.L_x_1113) ;  /* 0xfffffff000547947 */ /* 0x000fea000383ffff */
.L_x_1077:
        /* <DEDUP_REMOVED lines=11> */
.L_x_1115:
[----:B------:R-:W-:Y:S05]  /*17810*/  BSYNC B0 ;  /* 0x0000000000007941 */ /* 0x000fea0003800000 */
.L_x_1114:
[----:B------:R-:W-:Y:S05]  /*17820*/  BRA `(.L_x_1116) ;  /* 0xfffffff0003c7947 */ /* 0x000fea000383ffff */
.L_x_1080:
[----:B------:R-:W-:Y:S01]  /*17830*/  BSSY B1, `(.L_x_1117) ;  /* 0x0000006000017945 */ /* 0x000fe20003800000 */
[----:B------:R-:W-:-:S07]  /*17840*/  IMAD.MOV.U32 R15, RZ, RZ, -0x1 ;  /* 0xffffffffff0f7424 */ /* 0x000fce00078e00ff */
[----:B0-----:R-:W-:Y:S05]  /*17850*/  WARPSYNC.COLLECTIVE R15, `(.L_x_1118) ;  /* 0x000000000f0c7348 */ /* 0x001fea0003c00000 */
[----:B------:R-:W-:Y:S02]  /*17860*/  ELECT P6, UR62, PT ;  /* 0x00000000003e782f */ /* 0x000fe400038c0000 */
[----:B------:R-:W-:Y:S01]  /*17870*/  MOV R14, UR62 ;  /* 0x0000003e000e7c02 */ /* 0x000fe20008000f00 */
[----:B0-----:R-:W-:Y:S10]  /*17880*/  ENDCOLLECTIVE ;  /* 0x000000000000791b */ /* 0x001ff40003800000 */
.L_x_1118:
[----:B------:R-:W-:Y:S05]  /*17890*/  BSYNC B1 ;  /* 0x0000000000017941 */ /* 0x000fea0003800000 */
.L_x_1117:
[----:B------:R-:W-:Y:S05]  /*178a0*/  BRA `(.L_x_1119) ;  /* 0xfffffff000347947 */ /* 0x000fea000383ffff */
.L_x_1082:
[----:B0-----:R0:W1:Y:S02]  /*178b0*/  SYNCS.PHASECHK.TRANS64.TRYWAIT P1, [R7+URZ], R2 ;  /* 0x00000002070075a7 */ /* 0x001064000802017f */
[----:B-1----:R-:W-:Y:S05]  /*178c0*/  @!P1 NANOSLEEP.SYNCS 0x989680 ;  /* 0x009896800000995d */ /* 0x002fea0003900000 */
[----:B------:R-:W1:Y:S02]  /*178d0*/  @!P1 SYNCS.PHASECHK.TRANS64 P1, [R7+URZ], R2 ;  /* 0x00000002070095a7 */ /* 0x000e64000802007f */
[----:B-1----:R-:W-:Y:S05]  /*178e0*/  @!P1 BRA `(.L_x_1082) ;  /* 0xfffffffc00f09947 */ /* 0x002fea000383ffff */
[----:B------:R-:W-:Y:S05]  /*178f0*/  BRA `(.L_x_1120) ;  /* 0xfffffff000687947 */ /* 0x000fea000383ffff */
.L_x_1083:
[----:B-1----:R1:W2:Y:S02]  /*17900*/  SYNCS.PHASECHK.TRANS64.TRYWAIT P1, [R3+URZ], R0 ;  /* 0x00000000030075a7 */ /* 0x0022a4000802017f */
[----:B--2---:R-:W-:Y:S05]  /*17910*/  @!P1 NANOSLEEP.SYNCS 0x989680 ;  /* 0x009896800000995d */ /* 0x004fea0003900000 */
[----:B------:R-:W2:Y:S02]  /*17920*/  @!P1 SYNCS.PHASECHK.TRANS64 P1, [R3+URZ], R0 ;  /* 0x00000000030095a7 */ /* 0x000ea4000802007f */
[----:B--2---:R-:W-:Y:S05]  /*17930*/  @!P1 BRA `(.L_x_1083) ;  /* 0xfffffffc00f09947 */ /* 0x004fea000383ffff */
[----:B------:R-:W-:Y:S05]  /*17940*/  BRA `(.L_x_1121) ;  /* 0xfffffff0005c7947 */ /* 0x000fea000383ffff */
.L_x_1085:
[----:B-1----:R1:W2:Y:S02]  /*17950*/  SYNCS.PHASECHK.TRANS64.TRYWAIT P1, [R3+URZ+0x19c60], R2 ;  /* 0x019c6002030075a7 */ /* 0x0022a4000802017f */
[----:B--2---:R-:W-:Y:S05]  /*17960*/  @!P1 NANOSLEEP.SYNCS 0x989680 ;  /* 0x009896800000995d */ /* 0x004fea0003900000 */
[----:B------:R-:W2:Y:S02]  /*17970*/  @!P1 SYNCS.PHASECHK.TRANS64 P1, [R3+URZ+0x19c60], R2 ;  /* 0x019c6002030095a7 */ /* 0x000ea4000802007f */
[----:B--2---:R-:W-:Y:S05]  /*17980*/  @!P1 BRA `(.L_x_1085) ;  /* 0xfffffffc00f09947 */ /* 0x004fea000383ffff */
[----:B------:R-:W-:Y:S05]  /*17990*/  BRA `(.L_x_1122) ;  /* 0xfffffff0005c7947 */ /* 0x000fea000383ffff */
.L_x_1087:
[----:B--2---:R2:W3:Y:S02]  /*179a0*/  SYNCS.PHASECHK.TRANS64.TRYWAIT P1, [R5+URZ+0x19c60], R0 ;  /* 0x019c6000050075a7 */ /* 0x0044e4000802017f */
[----:B---3--:R-:W-:Y:S05]  /*179b0*/  @!P1 NANOSLEEP.SYNCS 0x989680 ;  /* 0x009896800000995d */ /* 0x008fea0003900000 */
[----:B------:R-:W3:Y:S02]  /*179c0*/  @!P1 SYNCS.PHASECHK.TRANS64 P1, [R5+URZ+0x19c60], R0 ;  /* 0x019c6000050095a7 */ /* 0x000ee4000802007f */
[----:B---3--:R-:W-:Y:S05]  /*179d0*/  @!P1 BRA `(.L_x_1087) ;  /* 0xfffffffc00f09947 */ /* 0x008fea000383ffff */
[----:B------:R-:W-:Y:S05]  /*179e0*/  BRA `(.L_x_1123) ;  /* 0xfffffff0005c7947 */ /* 0x000fea000383ffff */
.L_x_1089:
[----:B---3--:R3:W4:Y:S02]  /*179f0*/  SYNCS.PHASECHK.TRANS64.TRYWAIT P0, [R3+URZ+0x19c80], R2 ;  /* 0x019c8002030075a7 */ /* 0x008724000800017f */
[----:B----4-:R-:W-:Y:S05]  /*17a00*/  @!P0 NANOSLEEP.SYNCS 0x989680 ;  /* 0x009896800000895d */ /* 0x010fea0003900000 */
[----:B------:R-:W4:Y:S02]  /*17a10*/  @!P0 SYNCS.PHASECHK.TRANS64 P0, [R3+URZ+0x19c80], R2 ;  /* 0x019c8002030085a7 */ /* 0x000f24000800007f */
[----:B----4-:R-:W-:Y:S05]  /*17a20*/  @!P0 BRA `(.L_x_1089) ;  /* 0xfffffffc00f08947 */ /* 0x010fea000383ffff */
[----:B------:R-:W-:Y:S05]  /*17a30*/  BRA `(.L_x_1090) ;  /* 0xfffffff000587947 */ /* 0x000fea000383ffff */
.L_x_1124:
        /* <DEDUP_REMOVED lines=12> */
.L_x_2302:


//--------------------- .text._ZN7cutlass13device_kernelIN5flash11enable_sm90INS1_16FlashAttnFwdSm90INS1_25CollectiveMainloopFwdSm90ILi2EN4cute5tupleIJNS5_1CILi1EEES8_S8_EEENS6_IJNS7_ILi192EEENS7_ILi128EEENS7_ILi96EEEEEELi96ENS_12float_e4m3_tEfNS_4arch4Sm90ELb0ELb1ELb1ELb1ELb0ELb1ELb0ELb1ELb1ELb1ELb0ELb0EEENS1_21CollectiveEpilogueFwdINS6_IJSA_SC_SB_EEES9_NS_10bfloat16_tESG_Li384ELb1ELb1ELb0ELb1EEENS1_36VarlenDynamicPersistentTileSchedulerILi192ELi128ELi384ELi128ELb0ELb1ELb1ELb1ELb0ELb1EEEEEEEEEvNT_6ParamsE --------------------------
	.section	.text._ZN7cutlass13device_kernelIN5flash11enable_sm90INS1_16FlashAttnFwdSm90INS1_25CollectiveMainloopFwdSm90ILi2EN4cute5tupleIJNS5_1CILi1EEES8_S8_EEENS6_IJNS7_ILi192EEENS7_ILi128EEENS7_ILi96EEEEEELi96ENS_12float_e4m3_tEfNS_4arch4Sm90ELb0ELb1ELb1ELb1ELb0ELb1ELb0ELb1ELb1ELb1ELb0ELb0EEENS1_21CollectiveEpilogueFwdINS6_IJSA_SC_SB_EEES9_NS_10bfloat16_tESG_Li384ELb1ELb1ELb0ELb1EEENS1_36VarlenDynamicPersistentTileSchedulerILi192ELi128ELi384ELi128ELb0ELb1ELb1ELb1ELb0ELb1EEEEEEEEEvNT_6ParamsE,"ax",@progbits
	.align	128
.text._ZN7cutlass13device_kernelIN5flash11enable_sm90INS1_16FlashAttnFwdSm90INS1_25CollectiveMainloopFwdSm90ILi2EN4cute5tupleIJNS5_1CILi1EEES8_S8_EEENS6_IJNS7_ILi192EEENS7_ILi128EEENS7_ILi96EEEEEELi96ENS_12float_e4m3_tEfNS_4arch4Sm90ELb0ELb1ELb1ELb1ELb0ELb1ELb0ELb1ELb1ELb1ELb0ELb0EEENS1_21CollectiveEpilogueFwdINS6_IJSA_SC_SB_EEES9_NS_10bfloat16_tESG_Li384ELb1ELb1ELb0ELb1EEENS1_36VarlenDynamicPersistentTileSchedulerILi192ELi128ELi384ELi128ELb0ELb1ELb1ELb1ELb0ELb1EEEEEEEEEvNT_6ParamsE:
        .type           _ZN7cutlass13device_kernelIN5flash11enable_sm90INS1_16FlashAttnFwdSm90INS1_25CollectiveMainloopFwdSm90ILi2EN4cute5tupleIJNS5_1CILi1EEES8_S8_EEENS6_IJNS7_ILi192EEENS7_ILi128EEENS7_ILi96EEEEEELi96ENS_12float_e4m3_tEfNS_4arch4Sm90ELb0ELb1ELb1ELb1ELb0ELb1ELb0ELb1ELb1ELb1ELb0ELb0EEENS1_21CollectiveEpilogueFwdINS6_IJSA_SC_SB_EEES9_NS_10bfloat16_tESG_Li384ELb1ELb1ELb0ELb1EEENS1_36VarlenDynamicPersistentTileSchedulerILi192ELi128ELi384ELi128ELb0ELb1ELb1ELb1ELb0ELb1EEEEEEEEEvNT_6ParamsE,@function
        .size           _ZN7cutlass13device_kernelIN5flash11enable_sm90INS1_16FlashAttnFwdSm90INS1_25CollectiveMainloopFwdSm90ILi2EN4cute5tupleIJNS5_1CILi1EEES8_S8_EEENS6_IJNS7_ILi192EEENS7_ILi128EEENS7_ILi96EEEEEELi96ENS_12float_e4m3_tEfNS_4arch4Sm90ELb0ELb1ELb1ELb1ELb0ELb1ELb0ELb1ELb1ELb1ELb0ELb0EEENS1_21CollectiveEpilogueFwdINS6_IJSA_SC_SB_EEES9_NS_10bfloat16_tESG_Li384ELb1ELb1ELb0ELb1EEENS1_36VarlenDynamicPersistentTileSchedulerILi192ELi128ELi384ELi128ELb0ELb1ELb1ELb1ELb0ELb1EEEEEEEEEvNT_6ParamsE,(.L_x_2303 - _ZN7cutlass13device_kernelIN5flash11enable_sm90INS1_16FlashAttnFwdSm90INS1_25CollectiveMainloopFwdSm90ILi2EN4cute5tupleIJNS5_1CILi1EEES8_S8_EEENS6_IJNS7_ILi192EEENS7_ILi128EEENS7_ILi96EEEEEELi96ENS_12float_e4m3_tEfNS_4arch4Sm90ELb0ELb1ELb1ELb1ELb0ELb1ELb0ELb1ELb1ELb1ELb0ELb0EEENS1_21CollectiveEpilogueFwdINS6_IJSA_SC_SB_EEES9_NS_10bfloat16_tESG_Li384ELb1ELb1ELb0ELb1EEENS1_36VarlenDynamicPersistentTileSchedulerILi192ELi128ELi384ELi128ELb0ELb1ELb1ELb1ELb0ELb1EEEEEEEEEvNT_6ParamsE)
        .other          _ZN7cutlass13device_kernelIN5flash11enable_sm90INS1_16FlashAttnFwdSm90INS1_25CollectiveMainloopFwdSm90ILi2EN4cute5tupleIJNS5_1CILi1EEES8_S8_EEENS6_IJNS7_ILi192EEENS7_ILi128EEENS7_ILi96EEEEEELi96ENS_12float_e4m3_tEfNS_4arch4Sm90ELb0ELb1ELb1ELb1ELb0ELb1ELb0ELb1ELb1ELb1ELb0ELb0EEENS1_21CollectiveEpilogueFwdINS6_IJSA_SC_SB_EEES9_NS_10bfloat16_tESG_Li384ELb1ELb1ELb0ELb1EEENS1_36VarlenDynamicPersistentTileSchedulerILi192ELi128ELi384ELi128ELb0ELb1ELb1ELb1ELb0ELb1EEEEEEEEEvNT_6ParamsE,@"STO_CUDA_ENTRY STV_DEFAULT"
_ZN7cutlass13device_kernelIN5flash11enable_sm90INS1_16FlashAttnFwdSm90INS1_25CollectiveMainloopFwdSm90ILi2EN4cute5tupleIJNS5_1CILi1EEES8_S8_EEENS6_IJNS7_ILi192EEENS7_ILi128EEENS7_ILi96EEEEEELi96ENS_12float_e4m3_tEfNS_4arch4Sm90ELb0ELb1ELb1ELb1ELb0ELb1ELb0ELb1ELb1ELb1ELb0ELb0EEENS1_21CollectiveEpilogueFwdINS6_IJSA_SC_SB_EEES9_NS_10bfloat16_tESG_Li384ELb1ELb1ELb0ELb1EEENS1_36VarlenDynamicPersistentTileSchedulerILi192ELi128ELi384ELi128ELb0ELb1ELb1ELb1ELb0ELb1EEEEEEEEEvNT_6ParamsE:
        /* <DEDUP_REMOVED lines=24> */
.L_x_1126:
[----:B------:R-:W-:Y:S05]  /*0180*/  BSYNC B0 ;  /* 0x0000000000007941 */ /* 0x000fea0003800000 */
.L_x_1125:
        /* <DEDUP_REMOVED lines=41> */
.L_x_1127:
        /* <DEDUP_REMOVED lines=22> */
.L_x_1128:
        /* <DEDUP_REMOVED lines=18> */
.L_x_1129:
        /* <DEDUP_REMOVED lines=22> */
.L_x_1130:
        /* <DEDUP_REMOVED lines=22> */
.L_x_1131:
        /* <DEDUP_REMOVED lines=8> */
.L_x_1134:
        /* <DEDUP_REMOVED lines=17> */
[----:B------:R-:W-:Y:S01]  /*0af0*/  ULOP3.LUT UR38, UR37, 0x1, URZ, 0xfc, !UPT ;  /* 0x0000000125267892 */ /* 0x000fe2000f8efc3f */
[----:B0-----:R-:W-:-:S05]  /*0b00*/  VIADD R29, R0, 0xffffff80 ;  /* 0xffffff80001d7836 */ /* 0x001fca0000000000 */
[----:B------:R-:W-:-:S04]  /*0b10*/  SHF.R.S32.HI R0, RZ, 0x1f, R29 ;  /* 0x0000001fff007819 */ /* 0x000fc8000001141d */
[CC--:B------:R-:W-:Y:S02]  /*0b20*/  LEA.HI R2, R0.reuse, R29.reuse, RZ, 0x5 ;  /* 0x0000001d00027211 */ /* 0x0c0fe400078f28ff */
[----:B------:R-:W-:-:S03]  /*0b30*/  LEA.HI R5, R0, R29, RZ, 0x4 ;  /* 0x0000001d00057211 */ /* 0x000fc600078f20ff */
[----:B------:R-:W-:Y:S01]  /*0b40*/  IMAD.SHL.U32 R3, R2, 0x10, RZ ;  /* 0x0000001002037824 */ /* 0x000fe200078e00ff */
[----:B------:R-:W-:-:S04]  /*0b50*/  LOP3.LUT R2, R5, 0x7fffff0, RZ, 0xc0, !PT ;  /* 0x07fffff005027812 */ /* 0x000fc800078ec0ff */
[----:B------:R-:W-:Y:S01]  /*0b60*/  LOP3.LUT R7, R3, 0xfffffe00, RZ, 0xc0, !PT ;  /* 0xfffffe0003077812 */ /* 0x000fe200078ec0ff */
[C---:B------:R-:W-:Y:S01]  /*0b70*/  IMAD.IADD R4, R29.reuse, 0x1, -R2 ;  /* 0x000000011d047824 */ /* 0x040fe200078e0a02 */
[-C--:B------:R-:W-:Y:S02]  /*0b80*/  LEA.HI R3, R29, R29.reuse, RZ, 0x1 ;  /* 0x0000001d1d037211 */ /* 0x080fe400078f08ff */
[----:B------:R-:W-:Y:S01]  /*0b90*/  LEA.HI R2, R0, R29, RZ, 0x7 ;  /* 0x0000001d00027211 */ /* 0x000fe200078f38ff */
[----:B------:R-:W-:Y:S01]  /*0ba0*/  IMAD R8, R4, 0x20, R7 ;  /* 0x0000002004087824 */ /* 0x000fe200078e0207 */
[--C-:B------:R-:W-:Y:S02]  /*0bb0*/  SHF.R.S32.HI R23, RZ, 0x1, R3.reuse ;  /* 0x00000001ff177819 */ /* 0x100fe40000011403 */
[----:B------:R-:W-:Y:S02]  /*0bc0*/  LOP3.LUT R7, R2, 0xffffff80, RZ, 0xc0, !PT ;  /* 0xffffff8002077812 */ /* 0x000fe400078ec0ff */
[----:B------:R-:W-:-:S02]  /*0bd0*/  SHF.R.S32.HI R6, RZ, 0x1f, R3 ;  /* 0x0000001fff067819 */ /* 0x000fc40000011403 */
[----:B------:R-:W-:Y:S01]  /*0be0*/  LOP3.LUT R3, R3, 0xfffffffe, RZ, 0xc0, !PT ;  /* 0xfffffffe03037812 */ /* 0x000fe200078ec0ff */
[C---:B------:R-:W-:Y:S01]  /*0bf0*/  IMAD.IADD R21, R29.reuse, 0x1, -R7 ;  /* 0x000000011d157824 */ /* 0x040fe200078e0a07 */
[----:B------:R-:W-:Y:S02]  /*0c00*/  SHF.R.S32.HI R18, RZ, 0x7, R2 ;  /* 0x00000007ff127819 */ /* 0x000fe40000011402 */
[----:B------:R-:W-:Y:S01]  /*0c10*/  LEA.HI R6, R6, R23, RZ, 0x2 ;  /* 0x0000001706067211 */ /* 0x000fe200078f10ff */
[----:B------:R-:W-:Y:S01]  /*0c20*/  IMAD.IADD R28, R29, 0x1, -R3 ;  /* 0x000000011d1c7824 */ /* 0x000fe200078e0a03 */
[----:B------:R-:W-:Y:S02]  /*0c30*/  SHF.R.S32.HI R3, RZ, 0x1f, R21 ;  /* 0x0000001fff037819 */ /* 0x000fe40000011415 */
[----:B------:R-:W-:Y:S01]  /*0c40*/  SHF.R.S32.HI R2, RZ, 0x4, R5 ;  /* 0x00000004ff027819 */ /* 0x000fe20000011405 */
[C---:B------:R-:W-:Y:S01]  /*0c50*/  IMAD.SHL.U32 R26, R28.reuse, 0x8, RZ ;  /* 0x000000081c1a7824 */ /* 0x040fe200078e00ff */
[----:B------:R-:W-:Y:S01]  /*0c60*/  LEA.HI R7, R3, R21, RZ, 0x2 ;  /* 0x0000001503077211 */ /* 0x000fe200078f10ff */
[----:B------:R-:W-:Y:S01]  /*0c70*/  IMAD.SHL.U32 R152, R28, 0x10, RZ ;  /* 0x000000101c987824 */ /* 0x000fe200078e00ff */
[----:B------:R-:W-:Y:S01]  /*0c80*/  LOP3.LUT R6, R6, 0x7fffffc, RZ, 0xc0, !PT ;  /* 0x07fffffc06067812 */ /* 0x000fe200078ec0ff */
[----:B------:R-:W-:Y:S01]  /*0c90*/  VIADD R24, R26, 0x20 ;  /* 0x000000201a187836 */ /* 0x000fe20000000000 */
[----:B------:R-:W-:Y:S01]  /*0ca0*/  LEA.HI R5, R5, R2, RZ, 0x1 ;  /* 0x0000000205057211 */ /* 0x000fe200078f08ff */
[----:B------:R-:W-:Y:S01]  /*0cb0*/  STL [R1+0x8], R26 ;  /* 0x0000081a01007387 */ /* 0x000fe20000100800 */
[----:B------:R-:W-:Y:S01]  /*0cc0*/  LEA.HI R4, R0, R29, RZ, 0x3 ;  /* 0x0000001d00047211 */ /* 0x000fe200078f18ff */
[----:B------:R-:W-:Y:S01]  /*0cd0*/  IMAD.IADD R14, R26, 0x1, R24 ;  /* 0x000000011a0e7824 */ /* 0x000fe200078e0218 */
[--C-:B------:R-:W-:Y:S01]  /*0ce0*/  SHF.R.S32.HI R12, RZ, 0x2, R7.reuse ;  /* 0x00000002ff0c7819 */ /* 0x100fe20000011407 */
[----:B------:R-:W-:Y:S01]  /*0cf0*/  IMAD.IADD R6, R23, 0x1, -R6 ;  /* 0x0000000117067824 */ /* 0x000fe200078e0a06 */
[----:B------:R-:W-:Y:S01]  /*0d00*/  SHF.R.S32.HI R13, RZ, 0x1f, R7 ;  /* 0x0000001fff0d7819 */ /* 0x000fe20000011407 */
[----:B------:R-:W-:Y:S01]  /*0d10*/  STL [R1+0x28], R24 ;  /* 0x0000281801007387 */ /* 0x000fe20000100800 */
[----:B------:R-:W-:Y:S01]  /*0d20*/  LOP3.LUT R5, R5, 0x1ffffffe, RZ, 0xc0, !PT ;  /* 0x1ffffffe05057812 */ /* 0x000fe200078ec0ff */
[----:B------:R-:W-:Y:S01]  /*0d30*/  IMAD R17, R2, 0x8, R6 ;  /* 0x0000000802117824 */ /* 0x000fe200078e0206 */
[----:B------:R-:W-:-:S02]  /*0d40*/  SHF.R.S32.HI R4, RZ, 0x3, R4 ;  /* 0x00000003ff047819 */ /* 0x000fc40000011404 */
[----:B------:R-:W-:Y:S01]  /*0d50*/  LEA.HI R13, R13, R12, RZ, 0x3 ;  /* 0x0000000c0d0d7211 */ /* 0x000fe200078f18ff */
[----:B------:R-:W-:Y:S01]  /*0d60*/  IMAD.IADD R5, R2, 0x1, -R5 ;  /* 0x0000000102057824 */ /* 0x000fe200078e0a05 */
[----:B------:R-:W-:Y:S01]  /*0d70*/  SHF.R.S32.HI R15, RZ, 0x1f, R14 ;  /* 0x0000001fff0f7819 */ /* 0x000fe2000001140e */
[----:B------:R-:W-:Y:S01]  /*0d80*/  IMAD.SHL.U32 R4, R4, 0x80, RZ ;  /* 0x0000008004047824 */ /* 0x000fe200078e00ff */
[----:B------:R-:W-:Y:S01]  /*0d90*/  LOP3.LUT R13, R13, 0xfffffff8, RZ, 0xc0, !PT ;  /* 0xfffffff80d0d7812 */ /* 0x000fe200078ec0ff */
[----:B------:R-:W-:Y:S01]  /*0da0*/  IMAD.HI R2, R18, 0x55555556, RZ ;  /* 0x5555555612027827 */ /* 0x000fe200078e02ff */
[----:B------:R-:W-:Y:S02]  /*0db0*/  LEA.HI R3, R3, R21, RZ, 0x5 ;  /* 0x0000001503037211 */ /* 0x000fe400078f28ff */
[CC--:B------:R-:W-:Y:S01]  /*0dc0*/  LEA.HI R6, R15.reuse, R14.reuse, RZ, 0x4 ;  /* 0x0000000e0f067211 */ /* 0x0c0fe200078f20ff */
[----:B------:R-:W-:Y:S01]  /*0dd0*/  IMAD.IADD R12, R12, 0x1, -R13 ;  /* 0x000000010c0c7824 */ /* 0x000fe200078e0a0d */
[----:B------:R-:W-:Y:S01]  /*0de0*/  LEA.HI R14, R15, R14, RZ, 0x5 ;  /* 0x0000000e0f0e7211 */ /* 0x000fe200078f28ff */
[----:B------:R-:W-:Y:S01]  /*0df0*/  IMAD.SHL.U32 R20, R17, 0x20, RZ ;  /* 0x0000002011147824 */ /* 0x000fe200078e00ff */
[----:B------:R-:W-:Y:S01]  /*0e00*/  LOP3.LUT R25, R4, 0x80, RZ, 0xc0, !PT ;  /* 0x0000008004197812 */ /* 0x000fe200078ec0ff */
[----:B------:R-:W-:Y:S01]  /*0e10*/  IMAD R5, R5, 0x8, R8 ;  /* 0x0000000805057824 */ /* 0x000fe200078e0208 */
[----:B------:R-:W-:Y:S01]  /*0e20*/  LEA.HI R2, R2, R2, RZ, 0x1 ;  /* 0x0000000202027211 */ /* 0x000fe200078f08ff */
[----:B------:R-:W-:Y:S01]  /*0e30*/  IMAD.MOV.U32 R17, RZ, RZ, RZ ;  /* 0x000000ffff117224 */ /* 0x000fe200078e00ff */
[----:B------:R-:W-:Y:S01]  /*0e40*/  SHF.R.S32.HI R3, RZ, 0x5, R3 ;  /* 0x00000005ff037819 */ /* 0x000fe20000011403 */
[----:B------:R-:W-:Y:S01]  /*0e50*/  STL [R1+0x1c], R25 ;  /* 0x00001c1901007387 */ /* 0x000fe20000100800 */
[----:B------:R-:W-:Y:S01]  /*0e60*/  SHF.R.S32.HI R14, RZ, 0x5, R14 ;  /* 0x00000005ff0e7819 */ /* 0x000fe2000001140e */
[----:B------:R-:W-:Y:S01]  /*0e70*/  IMAD R2, R2, -0x3, R18 ;  /* 0xfffffffd02027824 */ /* 0x000fe200078e0212 */
[----:B------:R-:W-:Y:S01]  /*0e80*/  SHF.R.U32.HI R22, RZ, 0x3, R25 ;  /* 0x00000003ff167819 */ /* 0x000fe20000011619 */
[----:B------:R-:W-:Y:S01]  /*0e90*/  IMAD R3, R3, 0x10, R12 ;  /* 0x0000001003037824 */ /* 0x000fe200078e020c */
[----:B------:R-:W-:Y:S01]  /*0ea0*/  LOP3.LUT R4, R25, 0x10, R6, 0xf8, !PT ;  /* 0x0000001019047812 */ /* 0x000fe200078ef806 */
[----:B------:R-:W-:Y:S01]  /*0eb0*/  IMAD R13, R14, 0x1800, R20 ;  /* 0x000018000e0d7824 */ /* 0x000fe200078e0214 */
[----:B------:R-:W-:Y:S01]  /*0ec0*/  LEA.HI R0, R0, R29, RZ, 0x2 ;  /* 0x0000001d00007211 */ /* 0x000fe200078f10ff */
[----:B------:R-:W-:Y:S01]  /*0ed0*/  IMAD R3, R2, 0x40, R3 ;  /* 0x0000004002037824 */ /* 0x000fe200078e0203 */
[----:B------:R-:W-:Y:S01]  /*0ee0*/  LOP3.LUT R4, R4, R22, RZ, 0x3c, !PT ;  /* 0x0000001604047212 */ /* 0x000fe200078e3cff */
[----:B------:R-:W-:Y:S01]  /*0ef0*/  STL [R1+0x2c], R20 ;  /* 0x00002c1401007387 */ /* 0x000fe20000100800 */
[----:B------:R-:W-:-:S02]  /*0f00*/  LOP3.LUT R2, R0, 0xfffffffc, RZ, 0xc0, !PT ;  /* 0xfffffffc00027812 */ /* 0x000fc400078ec0ff */
[----:B------:R-:W-:Y:S02]  /*0f10*/  CS2R R18, SRZ ;  /* 0x0000000000127805 */ /* 0x000fe4000001ff00 */
[----:B------:R-:W-:Y:S01]  /*0f20*/  IADD3 R4, R16, R13, R4 ;  /* 0x0000000d10047210 */ /* 0x000fe20007ffe004 */
[----:B------:R-:W-:Y:S01]  /*0f30*/  STL [R1+0x74], R22 ;  /* 0x0000741601007387 */ /* 0x000fe20000100800 */
[----:B------:R-:W-:Y:S01]  /*0f40*/  SHF.R.S32.HI R0, RZ, 0x2, R0 ;  /* 0x00000002ff007819 */ /* 0x000fe20000011400 */
[----:B------:R-:W-:Y:S01]  /*0f50*/  IMAD.IADD R8, R29, 0x1, -R2 ;  /* 0x000000011d087824 */ /* 0x000fe200078e0a02 */
[----:B------:R-:W-:Y:S01]  /*0f60*/  SHF.R.S32.HI R2, RZ, 0x1f, R23 ;  /* 0x0000001fff027819 */ /* 0x000fe20000011417 */
[----:B------:R-:W-:Y:S01]  /*0f70*/  STL [R1+0x7c], R5 ;  /* 0x00007c0501007387 */ /* 0x000fe20000100800 */
[----:B------:R-:W-:Y:S02]  /*0f80*/  LOP3.LUT R7, R7, 0x7ffffffc, RZ, 0xc0, !PT ;  /* 0x7ffffffc07077812 */ /* 0x000fe400078ec0ff */
[----:B------:R-:W-:Y:S01]  /*0f90*/  LEA.HI R0, R8, R8, RZ, 0x1 ;  /* 0x0000000808007211 */ /* 0x000fe200078f08ff */
[----:B------:R0:W-:Y:S02]  /*0fa0*/  STL [R1+0x70], R4 ;  /* 0x0000700401007387 */ /* 0x0001e40000100800 */
[----:B------:R-:W-:Y:S01]  /*0fb0*/  IMAD.IADD R7, R21, 0x1, -R7 ;  /* 0x0000000115077824 */ /* 0x000fe200078e0a07 */
[----:B------:R-:W-:Y:S01]  /*0fc0*/  LOP3.LUT R2, R0, 0x1ffffffe, RZ, 0xc0, !PT ;  /* 0x1ffffffe00027812 */ /* 0x000fe200078ec0ff */
[----:B------:R1:W-:Y:S01]  /*0fd0*/  STL [R1+0x44], R9 ;  /* 0x0000440901007387 */ /* 0x0003e20000100800 */
[----:B------:R-:W-:-:S03]  /*0fe0*/  LOP3.LUT R0, R25, 0x10, R152, 0xf8, !PT ;  /* 0x0000001019007812 */ /* 0x000fc600078ef898 */
[----:B------:R2:W-:Y:S01]  /*0ff0*/  STL [R1+0x48], R10 ;  /* 0x0000480a01007387 */ /* 0x0005e20000100800 */
[----:B------:R-:W-:Y:S01]  /*1000*/  LOP3.LUT R0, R0, R22, RZ, 0x3c, !PT ;  /* 0x0000001600007212 */ /* 0x000fe200078e3cff */
[C---:B0-----:R-:W-:Y:S02]  /*1010*/  IMAD.SHL.U32 R4, R8.reuse, 0x8, RZ ;  /* 0x0000000808047824 */ /* 0x041fe400078e00ff */
[----:B------:R-:W-:Y:S01]  /*1020*/  STL [R1+0x78], R3 ;  /* 0x0000780301007387 */ /* 0x000fe20000100800 */
[----:B------:R-:W-:Y:S02]  /*1030*/  IMAD.IADD R2, R8, 0x1, -R2 ;  /* 0x0000000108027824 */ /* 0x000fe400078e0a02 */
[----:B-1----:R-:W-:Y:S01]  /*1040*/  VIADD R9, R26, 0x10 ;  /* 0x000000101a097836 */ /* 0x002fe20000000000 */
[----:B------:R-:W-:Y:S01]  /*1050*/  STL [R1+0x4c], R11 ;  /* 0x00004c0b01007387 */ /* 0x000fe20000100800 */
[----:B------:R-:W-:-:S03]  /*1060*/  VIADD R5, R4, 0x20 ;  /* 0x0000002004057836 */ /* 0x000fc60000000000 */
[----:B------:R-:W-:Y:S01]  /*1070*/  STL [R1+0x58], RZ ;  /* 0x000058ff01007387 */ /* 0x000fe20000100800 */
[----:B--2---:R-:W-:-:S03]  /*1080*/  SHF.R.S32.HI R10, RZ, 0x1f, R9 ;  /* 0x0000001fff0a7819 */ /* 0x004fc60000011409 */
[----:B------:R-:W-:Y:S04]  /*1090*/  STL [R1+0x4], RZ ;  /* 0x000004ff01007387 */ /* 0x000fe80000100800 */
[----:B------:R0:W-:Y:S04]  /*10a0*/  STL [R1+0x3c], R4 ;  /* 0x00003c0401007387 */ /* 0x0001e80000100800 */
[----:B------:R1:W-:Y:S04]  /*10b0*/  STL [R1+0x24], R9 ;  /* 0x0000240901007387 */ /* 0x0003e80000100800 */
[----:B------:R2:W-:Y:S01]  /*10c0*/  STL [R1+0x5c], R5 ;  /* 0x00005c0501007387 */ /* 0x0005e20000100800 */
[----:B0-----:R-:W-:-:S03]  /*10d0*/  VIADD R4, R4, 0x40 ;  /* 0x0000004004047836 */ /* 0x001fc60000000000 */
[----:B------:R-:W-:Y:S01]  /*10e0*/  STL [R1+0x6c], R10 ;  /* 0x00006c0a01007387 */ /* 0x000fe20000100800 */
[----:B-1----:R-:W-:Y:S02]  /*10f0*/  SHF.R.S32.HI R9, RZ, 0x1f, R24 ;  /* 0x0000001fff097819 */ /* 0x002fe40000011418 */
[----:B--2---:R-:W-:-:S03]  /*1100*/  SHF.R.S32.HI R5, RZ, 0x1f, R5 ;  /* 0x0000001fff057819 */ /* 0x004fc60000011405 */
[----:B------:R-:W-:Y:S04]  /*1110*/  STL [R1+0x68], R9 ;  /* 0x0000680901007387 */ /* 0x000fe80000100800 */
[----:B------:R0:W-:Y:S04]  /*1120*/  STL [R1+0x60], R4 ;  /* 0x0000600401007387 */ /* 0x0001e80000100800 */
[----:B------:R1:W-:Y:S01]  /*1130*/  STL [R1+0x84], R5 ;  /* 0x0000840501007387 */ /* 0x0003e20000100800 */
[----:B0-----:R-:W-:Y:S01]  /*1140*/  SHF.R.S32.HI R4, RZ, 0x1f, R4 ;  /* 0x0000001fff047819 */ /* 0x001fe20000011404 */
[----:B-1----:R-:W-:-:S04]  /*1150*/  IMAD.IADD R5, R20, 0x1, R0 ;  /* 0x0000000114057824 */ /* 0x002fc800078e0200 */
[----:B------:R0:W-:Y:S01]  /*1160*/  STL [R1+0x80], R4 ;  /* 0x0000800401007387 */ /* 0x0001e20000100800 */
[----:B------:R-:W-:-:S03]  /*1170*/  IMAD R0, R2, 0x8, R3 ;  /* 0x0000000802007824 */ /* 0x000fc600078e0203 */
[----:B------:R1:W-:Y:S04]  /*1180*/  STL [R1], R7 ;  /* 0x0000000701007387 */ /* 0x0003e80000100800 */
[----:B------:R1:W-:Y:S01]  /*1190*/  STL [R1+0x38], R5 ;  /* 0x0000380501007387 */ /* 0x0003e20000100800 */
[----:B0-----:R-:W-:-:S03]  /*11a0*/  SHF.R.S32.HI R4, RZ, 0x4, R6 ;  /* 0x00000004ff047819 */ /* 0x001fc60000011406 */
[----:B------:R1:W-:Y:S04]  /*11b0*/  STL [R1+0x30], R0 ;  /* 0x0000300001007387 */ /* 0x0003e80000100800 */
[----:B------:R1:W-:Y:S02]  /*11c0*/  STL [R1+0x64], R4 ;  /* 0x0000640401007387 */ /* 0x0003e40000100800 */
.L_x_1327:
[----:B0-----:R-:W2:Y:S01]  /*11d0*/  LDL R35, [R1+0x4c] ;  /* 0x00004c0001237983 */ /* 0x001ea20000100800 */
[----:B------:R-:W-:Y:S01]  /*11e0*/  ULDC.64 UR4, c[0x0][0xa28] ;  /* 0x00028a0000047ab9 */ /* 0x000fe20000000a00 */
[----:B-1-34-:R-:W2:Y:S01]  /*11f0*/  LDC.64 R4, c[0x0][0xa08] ;  /* 0x00028200ff047b82 */ /* 0x01aea20000000a00 */
[----:B------:R-:W-:Y:S01]  /*1200*/  ISETP.NE.U32.AND P0, PT, RZ, UR4, PT ;  /* 0x00000004ff007c0c */ /* 0x000fe2000bf05070 */
[----:B------:R-:W3:Y:S01]  /*1210*/  LDL R34, [R1+0x48] ;  /* 0x0000480001227983 */ /* 0x000ee20000100800 */
[----:B------:R-:W-:Y:S01]  /*1220*/  IMAD.MOV.U32 R0, RZ, RZ, RZ ;  /* 0x000000ffff007224 */ /* 0x000fe200078e00ff */
[----:B------:R-:W-:Y:S01]  /*1230*/  ULDC.64 UR6, c[0x0][0xa20] ;  /* 0x0002880000067ab9 */ /* 0x000fe20000000a00 */
[----:B------:R-:W-:Y:S01]  /*1240*/  ISETP.NE.AND.EX P0, PT, RZ, UR5, PT, P0 ;  /* 0x00000005ff007c0c */ /* 0x000fe2000bf05300 */
[----:B------:R-:W-:Y:S01]  /*1250*/  ULDC.64 UR4, c[0x0][0xa18] ;  /* 0x0002860000047ab9 */ /* 0x000fe20000000a00 */
[----:B------:R-:W-:Y:S01]  /*1260*/  IMAD.MOV.U32 R28, RZ, RZ, RZ ;  /* 0x000000ffff1c7224 */ /* 0x000fe200078e00ff */
[----:B------:R-:W-:-:S04]  /*1270*/  ISETP.NE.U32.AND P1, PT, RZ, UR4, PT ;  /* 0x00000004ff007c0c */ /* 0x000fc8000bf25070 */
[----:B------:R-:W-:Y:S01]  /*1280*/  ISETP.NE.AND.EX P1, PT, RZ, UR5, PT, P1 ;  /* 0x00000005ff007c0c */ /* 0x000fe2000bf25310 */
[----:B------:R-:W-:Y:S02]  /*1290*/  ULDC.64 UR4, c[0x0][0xa08] ;  /* 0x0002820000047ab9 */ /* 0x000fe40000000a00 */
[----:B------:R-:W-:-:S03]  /*12a0*/  ISETP.NE.U32.AND P3, PT, RZ, UR4, PT ;  /* 0x00000004ff007c0c */ /* 0x000fc6000bf65070 */
[----:B------:R-:W0:Y:S01]  /*12b0*/  @P0 LDC.64 R2, c[0x0][0xa28] ;  /* 0x00028a00ff020b82 */ /* 0x000e220000000a00 */
[----:B------:R-:W-:-:S07]  /*12c0*/  ISETP.NE.AND.EX P3, PT, RZ, UR5, PT, P3 ;  /* 0x00000005ff007c0c */ /* 0x000fce000bf65330 */
[----:B------:R-:W1:Y:S01]  /*12d0*/  @P1 LDC.64 R6, c[0x0][0xa18] ;  /* 0x00028600ff061b82 */ /* 0x000e620000000a00 */
[----:B------:R-:W-:Y:S02]  /*12e0*/  ULDC UR4, c[0x0][0x288] ;  /* 0x0000a20000047ab9 */ /* 0x000fe40000000800 */
[----:B------:R-:W-:Y:S01]  /*12f0*/  IMAD.U32 R156, RZ, RZ, UR4 ;  /* 0x00000004ff9c7e24 */ /* 0x000fe2000f8e00ff */
[----:B------:R-:W-:Y:S01]  /*1300*/  ULDC.64 UR4, c[0x0][0x418] ;  /* 0x0001060000047ab9 */ /* 0x000fe20000000a00 */
[----:B--2---:R-:W-:-:S04]  /*1310*/  IMAD.WIDE R8, R35, 0x4, R4 ;  /* 0x0000000423087825 */ /* 0x004fc800078e0204 */
[C---:B0-----:R-:W-:Y:S01]  /*1320*/  @P0 IMAD.WIDE R2, R35.reuse, 0x4, R2 ;  /* 0x0000000423020825 */ /* 0x041fe200078e0202 */
[----:B-----5:R0:W5:Y:S03]  /*1330*/  @P3 LDG.E R28, desc[UR42][R8.64] ;  /* 0x0000002a081c3981 */ /* 0x020166000c1e1900 */
[----:B-1----:R-:W-:Y:S01]  /*1340*/  @P1 IMAD.WIDE R4, R35, 0x4, R6 ;  /* 0x0000000423041825 */ /* 0x002fe200078e0206 */
[----:B------:R0:W5:Y:S04]  /*1350*/  @P0 LDG.E R0, desc[UR42][R2.64] ;  /* 0x0000002a02000981 */ /* 0x000168000c1e1900 */
[----:B------:R0:W5:Y:S01]  /*1360*/  @P1 LDG.E R156, desc[UR42][R4.64] ;  /* 0x0000002a049c1981 */ /* 0x000162000c1e1900 */
[----:B------:R-:W-:Y:S01]  /*1370*/  UISETP.NE.U32.AND UP0, UPT, UR4, URZ, UPT ;  /* 0x0000003f0400728c */ /* 0x000fe2000bf05070 */
[----:B------:R-:W-:-:S02]  /*1380*/  ISETP.NE.U32.AND P2, PT, RZ, UR6, PT ;  /* 0x00000006ff007c0c */ /* 0x000fc4000bf45070 */
[----:B---3--:R0:W-:Y:S01]  /*1390*/  STL [R1+0x50], R34 ;  /* 0x0000502201007387 */ /* 0x0081e20000100800 */
[----:B------:R-:W-:Y:S01]  /*13a0*/  UISETP.NE.AND.EX UP0, UPT, UR5, URZ, UPT, UP0 ;  /* 0x0000003f0500728c */ /* 0x000fe2000bf05300 */
[----:B------:R-:W-:Y:S01]  /*13b0*/  ISETP.NE.AND.EX P2, PT, RZ, UR7, PT, P2 ;  /* 0x00000007ff007c0c */ /* 0x000fe2000bf45320 */
[----:B------:R-:W-:Y:S01]  /*13c0*/  ULDC UR4, c[0x0][0x424] ;  /* 0x0001090000047ab9 */ /* 0x000fe20000000800 */
[----:B------:R0:W-:Y:S01]  /*13d0*/  STL [R1+0x54], R35 ;  /* 0x0000542301007387 */ /* 0x0001e20000100800 */
[----:B------:R-:W-:Y:S01]  /*13e0*/  USEL UR4, UR4, 0x1, UP0 ;  /* 0x0000000104047887 */ /* 0x000fe20008000000 */
[----:B------:R-:W-:-:S03]  /*13f0*/  ULDC UR5, c[0x0][0x2f0] ;  /* 0x0000bc0000057ab9 */ /* 0x000fc60000000800 */
[----:B------:R-:W-:-:S03]  /*1400*/  UIMAD UR4, UR4, UR5, URZ ;  /* 0x00000005040472a4 */ /* 0x000fc6000f8e023f */
[----:B------:R-:W-:Y:S01]  /*1410*/  ULDC UR5, c[0x0][0x348] ;  /* 0x0000d20000057ab9 */ /* 0x000fe20000000800 */
[----:B------:R-:W-:Y:S08]  /*1420*/  @P1 BRA `(.L_x_1136) ;  /* 0x0000000000241947 */ /* 0x000ff00003800000 */
[----:B------:R-:W-:Y:S02]  /*1430*/  ULDC.64 UR6, c[0x0][0xa00] ;  /* 0x0002800000067ab9 */ /* 0x000fe40000000a00 */
[----:B------:R-:W-:-:S04]  /*1440*/  ISETP.NE.U32.AND P0, PT, RZ, UR6, PT ;  /* 0x00000006ff007c0c */ /* 0x000fc8000bf05070 */
[----:B------:R-:W-:-:S13]  /*1450*/  ISETP.NE.AND.EX P0, PT, RZ, UR7, PT, P0 ;  /* 0x00000007ff007c0c */ /* 0x000fda000bf05300 */
[----:B------:R-:W-:Y:S05]  /*1460*/  @!P0 BRA `(.L_x_1136) ;  /* 0x0000000000148947 */ /* 0x000fea0003800000 */
[----:B0-----:R-:W0:Y:S02]  /*1470*/  LDC.64 R2, c[0x0][0xa00] ;  /* 0x00028000ff027b82 */ /* 0x001e240000000a00 */
[----:B0-----:R-:W-:-:S05]  /*1480*/  IMAD.WIDE R2, R35, 0x4, R2 ;  /* 0x0000000423027825 */ /* 0x001fca00078e0202 */
[----:B-----5:R-:W2:Y:S04]  /*1490*/  LDG.E R156, desc[UR42][R2.64] ;  /* 0x0000002a029c7981 */ /* 0x020ea8000c1e1900 */
[----:B------:R-:W2:Y:S02]  /*14a0*/  LDG.E R5, desc[UR42][R2.64+0x4] ;  /* 0x0000042a02057981 */ /* 0x000ea4000c1e1900 */
[----:B--2---:R-:W-:-:S07]  /*14b0*/  IMAD.IADD R156, R5, 0x1, -R156 ;  /* 0x00000001059c7824 */ /* 0x004fce00078e0a9c */
.L_x_1136:
[----:B------:R-:W-:Y:S02]  /*14c0*/  IMAD.U32 R27, RZ, RZ, UR5 ;  /* 0x00000005ff1b7e24 */ /* 0x000fe4000f8e00ff */
[----:B------:R-:W-:Y:S01]  /*14d0*/  IMAD.U32 R29, RZ, RZ, UR4 ;  /* 0x00000004ff1d7e24 */ /* 0x000fe2000f8e00ff */
[----:B------:R-:W-:Y:S06]  /*14e0*/  @!P2 BRA `(.L_x_1137) ;  /* 0x000000000010a947 */ /* 0x000fec0003800000 */
[----:B0-----:R-:W0:Y:S02]  /*14f0*/  LDC.64 R2, c[0x0][0xa20] ;  /* 0x00028800ff027b82 */ /* 0x001e240000000a00 */
[----:B0-----:R-:W-:-:S05]  /*1500*/  IMAD.WIDE R2, R35, 0x4, R2 ;  /* 0x0000000423027825 */ /* 0x001fca00078e0202 */
[----:B------:R1:W5:Y:S01]  /*1510*/  LDG.E R29, desc[UR42][R2.64] ;  /* 0x0000002a021d7981 */ /* 0x000362000c1e1900 */
[----:B------:R-:W-:Y:S05]  /*1520*/  BRA `(.L_x_1138) ;  /* 0x0000000000107947 */ /* 0x000fea0003800000 */
.L_x_1137:
[----:B------:R-:W-:Y:S05]  /*1530*/  @!P3 BRA `(.L_x_1138) ;  /* 0x00000000000cb947 */ /* 0x000fea0003800000 */
[----:B0-----:R-:W2:Y:S04]  /*1540*/  LDG.E R2, desc[UR42][R8.64] ;  /* 0x0000002a08027981 */ /* 0x001ea8000c1e1900 */
[----:B------:R-:W2:Y:S02]  /*1550*/  LDG.E R29, desc[UR42][R8.64+0x4] ;  /* 0x0000042a081d7981 */ /* 0x000ea4000c1e1900 */
[----:B--2---:R-:W-:-:S07]  /*1560*/  IMAD.IADD R29, R29, 0x1, -R2 ;  /* 0x000000011d1d7824 */ /* 0x004fce00078e0a02 */
.L_x_1138:
[----:B------:R-:W-:Y:S01]  /*1570*/  ULDC.64 UR4, c[0x0][0xa10] ;  /* 0x0002840000047ab9 */ /* 0x000fe20000000a00 */
[----:B------:R-:W2:Y:S01]  /*1580*/  LDL R10, [R1+0x44] ;  /* 0x00004400010a7983 */ /* 0x000ea20000100800 */
[----:B------:R-:W-:Y:S01]  /*1590*/  ISETP.NE.U32.AND P0, PT, RZ, UR4, PT ;  /* 0x00000004ff007c0c */ /* 0x000fe2000bf05070 */
[----:B01----:R-:W0:Y:S03]  /*15a0*/  LDC R2, c[0x0][0x448] ;  /* 0x00011200ff027b82 */ /* 0x003e260000000800 */
[----:B------:R-:W-:Y:S01]  /*15b0*/  ISETP.NE.AND.EX P0, PT, RZ, UR5, PT, P0 ;  /* 0x00000005ff007c0c */ /* 0x000fe2000bf05300 */
[----:B------:R-:W-:Y:S02]  /*15c0*/  ULDC.64 UR4, c[0x0][0xa30] ;  /* 0x00028c0000047ab9 */ /* 0x000fe40000000a00 */
[----:B------:R-:W-:-:S04]  /*15d0*/  ISETP.NE.U32.AND P1, PT, RZ, UR4, PT ;  /* 0x00000004ff007c0c */ /* 0x000fc8000bf25070 */
[----:B------:R-:W-:-:S06]  /*15e0*/  ISETP.NE.AND.EX P1, PT, RZ, UR5, PT, P1 ;  /* 0x00000005ff007c0c */ /* 0x000fcc000bf25310 */
[----:B------:R-:W1:Y:S08]  /*15f0*/  @P0 LDC.64 R4, c[0x0][0xa10] ;  /* 0x00028400ff040b82 */ /* 0x000e700000000a00 */
[----:B------:R-:W3:Y:S01]  /*1600*/  @P1 LDC.64 R6, c[0x0][0xa30] ;  /* 0x00028c00ff061b82 */ /* 0x000ee20000000a00 */
[----:B-1----:R-:W-:-:S05]  /*1610*/  @P0 IMAD.WIDE R4, R35, 0x4, R4 ;  /* 0x0000000423040825 */ /* 0x002fca00078e0204 */
[----:B------:R-:W4:Y:S04]  /*1620*/  @P0 LDG.E R8, desc[UR42][R4.64] ;  /* 0x0000002a04080981 */ /* 0x000f28000c1e1900 */
[----:B------:R-:W4:Y:S01]  /*1630*/  @P0 LDG.E R9, desc[UR42][R4.64+0x4] ;  /* 0x0000042a04090981 */ /* 0x000f22000c1e1900 */
[----:B-----5:R-:W-:Y:S02]  /*1640*/  IMAD.MOV.U32 R24, RZ, RZ, R29 ;  /* 0x000000ffff187224 */ /* 0x020fe400078e001d */
[----:B---3--:R-:W-:-:S05]  /*1650*/  @P1 IMAD.WIDE R6, R35, 0x4, R6 ;  /* 0x0000000423061825 */ /* 0x008fca00078e0206 */
[----:B------:R1:W5:Y:S01]  /*1660*/  @P1 LDG.E R24, desc[UR42][R6.64] ;  /* 0x0000002a06181981 */ /* 0x000362000c1e1900 */
[----:B0-----:R-:W-:Y:S02]  /*1670*/  ISETP.NE.AND P1, PT, R2, 0x1, PT ;  /* 0x000000010200780c */ /* 0x001fe40003f25270 */
[----:B------:R-:W0:Y:S11]  /*1680*/  LDC.64 R2, c[0x0][0x9e0] ;  /* 0x00027800ff027b82 */ /* 0x000e360000000a00 */
[----:B------:R-:W3:Y:S08]  /*1690*/  @P1 LDC R11, c[0x0][0x44c] ;  /* 0x00011300ff0b1b82 */ /* 0x000ef00000000800 */
[----:B------:R-:W1:Y:S01]  /*16a0*/  @P1 LDC R13, c[0x0][0x450] ;  /* 0x00011400ff0d1b82 */ /* 0x000e620000000800 */
[----:B0-----:R-:W-:Y:S01]  /*16b0*/  ISETP.GE.AND P2, PT, R3, 0x1, PT ;  /* 0x000000010300780c */ /* 0x001fe20003f46270 */
[----:B--2---:R-:W-:-:S05]  /*16c0*/  IMAD R10, R10, 0xc0, RZ ;  /* 0x000000c00a0a7824 */ /* 0x004fca00078e02ff */
[----:B------:R0:W-:Y:S01]  /*16d0*/  STL [R1+0x10], R10 ;  /* 0x0000100a01007387 */ /* 0x0001e20000100800 */
[----:B----4-:R-:W-:Y:S02]  /*16e0*/  @P0 IMAD.IADD R27, R9, 0x1, -R8 ;  /* 0x00000001091b0824 */ /* 0x010fe400078e0a08 */
[----:B------:R-:W-:Y:S02]  /*16f0*/  IMAD.IADD R8, R29, 0x1, -R0 ;  /* 0x000000011d087824 */ /* 0x000fe400078e0a00 */
[----:B------:R-:W-:Y:S02]  /*1700*/  VIADD R0, R10, 0xbf ;  /* 0x000000bf0a007836 */ /* 0x000fe40000000000 */
[----:B------:R-:W-:Y:S02]  /*1710*/  IMAD.IADD R157, R8, 0x1, R27 ;  /* 0x00000001089d7824 */ /* 0x000fe400078e021b */
[----:B---3--:R-:W-:-:S03]  /*1720*/  @P1 IMAD.HI.U32 R4, R0, R11, RZ ;  /* 0x0000000b00041227 */ /* 0x008fc600078e00ff */
[C---:B------:R-:W-:Y:S01]  /*1730*/  IADD3 R26, R157.reuse, 0x1, -R156 ;  /* 0x000000019d1a7810 */ /* 0x040fe20007ffe89c */
[----:B-1----:R-:W-:Y:S01]  /*1740*/  IMAD.MOV.U32 R7, RZ, RZ, R0 ;  /* 0x000000ffff077224 */ /* 0x002fe200078e0000 */
[----:B------:R-:W-:Y:S01]  /*1750*/  @P1 SHF.R.U32.HI R7, RZ, R13, R4 ;  /* 0x0000000dff071219 */ /* 0x000fe20000011604 */
[----:B------:R-:W-:-:S04]  /*1760*/  VIADD R0, R157, 0x7f ;  /* 0x0000007f9d007836 */ /* 0x000fc80000000000 */
[----:B------:R-:W-:Y:S01]  /*1770*/  IMAD.IADD R9, R26, 0x1, R7 ;  /* 0x000000011a097824 */ /* 0x000fe200078e0207 */
[----:B------:R-:W-:-:S03]  /*1780*/  SHF.R.S32.HI R5, RZ, 0x1f, R0 ;  /* 0x0000001fff057819 */ /* 0x000fc60000011400 */
[----:B------:R-:W-:Y:S01]  /*1790*/  IMAD.IADD R2, R9, 0x1, R2 ;  /* 0x0000000109027824 */ /* 0x000fe200078e0202 */
[----:B------:R-:W-:-:S04]  /*17a0*/  LEA.HI R5, R5, R0, RZ, 0x7 ;  /* 0x0000000005057211 */ /* 0x000fc800078f38ff */
[----:B------:R-:W-:Y:S01]  /*17b0*/  SHF.R.S32.HI R88, RZ, 0x7, R5 ;  /* 0x00000007ff587819 */ /* 0x000fe20000011405 */
[----:B0-----:R-:W-:Y:S06]  /*17c0*/  @!P2 BRA `(.L_x_1139) ;  /* 0x000000000048a947 */ /* 0x001fec0003800000 */
[C---:B------:R-:W-:Y:S01]  /*17d0*/  ISETP.GT.AND P0, PT, R9.reuse, RZ, PT ;  /* 0x000000ff0900720c */ /* 0x040fe20003f04270 */
[----:B------:R-:W-:Y:S01]  /*17e0*/  BSSY B0, `(.L_x_1140) ;  /* 0x000000e000007945 */ /* 0x000fe20003800000 */
[----:B------:R-:W-:-:S11]  /*17f0*/  VIADD R0, R9, 0xffffffff ;  /* 0xffffffff09007836 */ /* 0x000fd60000000000 */
[----:B------:R-:W-:Y:S05]  /*1800*/  @P0 BRA `(.L_x_1141) ;  /* 0x00000000001c0947 */ /* 0x000fea0003800000 */
[----:B------:R-:W-:Y:S01]  /*1810*/  ISETP.NE.AND P0, PT, R3, 0x1, PT ;  /* 0x000000010300780c */ /* 0x000fe20003f05270 */
[----:B------:R-:W-:-:S12]  /*1820*/  IMAD.MOV R5, RZ, RZ, -R9 ;  /* 0x000000ffff057224 */ /* 0x000fd800078e0a09 */
[----:B------:R-:W0:Y:S02]  /*1830*/  @P0 LDC.64 R6, c[0x0][0x9e8] ;  /* 0x00027a00ff060b82 */ /* 0x000e240000000a00 */
[----:B0-----:R-:W-:-:S05]  /*1840*/  @P0 IMAD.HI.U32 R0, R5, R6, RZ ;  /* 0x0000000605000227 */ /* 0x001fca00078e00ff */
[----:B------:R-:W-:-:S04]  /*1850*/  @P0 SHF.R.U32.HI R5, RZ, R7, R0 ;  /* 0x00000007ff050219 */ /* 0x000fc80000011600 */
[----:B------:R-:W-:Y:S01]  /*1860*/  LOP3.LUT R0, RZ, R5, RZ, 0x33, !PT ;  /* 0x00000005ff007212 */ /* 0x000fe200078e33ff */
[----:B------:R-:W-:Y:S06]  /*1870*/  BRA `(.L_x_1142) ;  /* 0x0000000000107947 */ /* 0x000fec0003800000 */
.L_x_1141:
[----:B------:R-:W-:-:S13]  /*1880*/  ISETP.NE.AND P0, PT, R3, 0x1, PT ;  /* 0x000000010300780c */ /* 0x000fda0003f05270 */
[----:B------:R-:W0:Y:S02]  /*1890*/  @P0 LDC.64 R4, c[0x0][0x9e8] ;  /* 0x00027a00ff040b82 */ /* 0x000e240000000a00 */
[----:B0-----:R-:W-:-:S05]  /*18a0*/  @P0 IMAD.HI.U32 R4, R0, R4, RZ ;  /* 0x0000000400040227 */ /* 0x001fca00078e00ff */
[----:B------:R-:W-:-:S07]  /*18b0*/  @P0 SHF.R.U32.HI R0, RZ, R5, R4 ;  /* 0x00000005ff000219 */ /* 0x000fce0000011604 */
.L_x_1142:
[----:B------:R-:W-:Y:S05]  /*18c0*/  BSYNC B0 ;  /* 0x0000000000007941 */ /* 0x000fea0003800000 */
.L_x_1140:
[----:B------:R-:W-:-:S05]  /*18d0*/  IMAD R5, R0, R3, R3 ;  /* 0x0000000300057224 */ /* 0x000fca00078e0203 */
[----:B------:R-:W-:-:S07]  /*18e0*/  VIMNMX R2, R2, R5, PT ;  /* 0x0000000502027248 */ /* 0x000fce0003fe0100 */
.L_x_1139:
[----:B------:R-:W0:Y:S01]  /*18f0*/  @P1 LDC R4, c[0x0][0x44c] ;  /* 0x00011300ff041b82 */ /* 0x000e220000000800 */
[----:B------:R-:W-:Y:S01]  /*1900*/  IMAD.MOV.U32 R0, RZ, RZ, R10 ;  /* 0x000000ffff007224 */ /* 0x000fe200078e000a */
[----:B------:R-:W-:Y:S01]  /*1910*/  ULDC UR4, c[0x0][0x9dc] ;  /* 0x0002770000047ab9 */ /* 0x000fe20000000800 */
[----:B------:R-:W-:-:S05]  /*1920*/  IMAD.IADD R89, R157, 0x1, -R156 ;  /* 0x000000019d597824 */ /* 0x000fca00078e0a9c */
[----:B------:R-:W1:Y:S01]  /*1930*/  @P1 LDC R5, c[0x0][0x450] ;  /* 0x00011400ff051b82 */ /* 0x000e620000000800 */
[----:B0-----:R-:W-:-:S05]  /*1940*/  @P1 IMAD.HI.U32 R4, R10, R4, RZ ;  /* 0x000000040a041227 */ /* 0x001fca00078e00ff */
[----:B-1----:R-:W-:-:S05]  /*1950*/  @P1 SHF.R.U32.HI R0, RZ, R5, R4 ;  /* 0x00000005ff001219 */ /* 0x002fca0000011604 */
[----:B------:R-:W-:-:S04]  /*1960*/  IMAD.IADD R0, R89, 0x1, R0 ;  /* 0x0000000159007824 */ /* 0x000fc800078e0200 */
[----:B------:R-:W-:Y:S01]  /*1970*/  VIADD R4, R0, -UR4 ;  /* 0x8000000400047c36 */ /* 0x000fe20008000000 */
[----:B------:R-:W-:Y:S06]  /*1980*/  @!P2 BRA `(.L_x_1143) ;  /* 0x000000000044a947 */ /* 0x000fec0003800000 */
[----:B------:R-:W-:Y:S01]  /*1990*/  ISETP.GT.AND P0, PT, R0, -0x1, PT ;  /* 0xffffffff0000780c */ /* 0x000fe20003f04270 */
[----:B------:R-:W-:-:S12]  /*19a0*/  BSSY B0, `(.L_x_1144) ;  /* 0x000000d000007945 */ /* 0x000fd80003800000 */
        /* <DEDUP_REMOVED lines=8> */
.L_x_1145:
[----:B------:R-:W-:-:S13]  /*1a30*/  ISETP.NE.AND P0, PT, R3, 0x1, PT ;  /* 0x000000010300780c */ /* 0x000fda0003f05270 */
[----:B------:R-:W0:Y:S02]  /*1a40*/  @P0 LDC.64 R6, c[0x0][0x9e8] ;  /* 0x00027a00ff060b82 */ /* 0x000e240000000a00 */
[----:B0-----:R-:W-:-:S05]  /*1a50*/  @P0 IMAD.HI.U32 R6, R0, R6, RZ ;  /* 0x0000000600060227 */ /* 0x001fca00078e00ff */
[----:B------:R-:W-:-:S07]  /*1a60*/  @P0 SHF.R.U32.HI R0, RZ, R7, R6 ;  /* 0x00000007ff000219 */ /* 0x000fce0000011606 */
.L_x_1146:
[----:B------:R-:W-:Y:S05]  /*1a70*/  BSYNC B0 ;  /* 0x0000000000007941 */ /* 0x000fea0003800000 */
.L_x_1144:
[----:B------:R-:W-:-:S05]  /*1a80*/  IMAD R3, R0, R3, RZ ;  /* 0x0000000300037224 */ /* 0x000fca00078e02ff */
[----:B------:R-:W-:-:S07]  /*1a90*/  VIMNMX R4, R4, R3, !PT ;  /* 0x0000000304047248 */ /* 0x000fce0007fe0100 */
.L_x_1143:
[----:B------:R-:W-:Y:S01]  /*1aa0*/  VIADD R2, R2, 0x7f ;  /* 0x0000007f02027836 */ /* 0x000fe20000000000 */
[----:B------:R-:W-:Y:S02]  /*1ab0*/  SHF.R.S32.HI R5, RZ, 0x1f, R4 ;  /* 0x0000001fff057819 */ /* 0x000fe40000011404 */
[----:B------:R-:W-:Y:S02]  /*1ac0*/  PLOP3.LUT P3, PT, PT, PT, PT, 0x80, 0x0 ;  /* 0x000000000000781c */ /* 0x000fe40003f6f070 */
[----:B------:R-:W-:Y:S02]  /*1ad0*/  SHF.R.S32.HI R3, RZ, 0x1f, R2 ;  /* 0x0000001fff037819 */ /* 0x000fe40000011402 */
[----:B------:R-:W-:Y:S02]  /*1ae0*/  LEA.HI R5, R5, R4, RZ, 0x7 ;  /* 0x0000000405057211 */ /* 0x000fe400078f38ff */
[----:B------:R-:W-:Y:S02]  /*1af0*/  LEA.HI R3, R3, R2, RZ, 0x7 ;  /* 0x0000000203037211 */ /* 0x000fe400078f38ff */
[----:B------:R-:W-:-:S02]  /*1b00*/  SHF.R.S32.HI R5, RZ, 0x7, R5 ;  /* 0x00000007ff057819 */ /* 0x000fc40000011405 */
[----:B------:R-:W-:Y:S02]  /*1b10*/  SHF.R.S32.HI R3, RZ, 0x7, R3 ;  /* 0x00000007ff037819 */ /* 0x000fe40000011403 */
[----:B------:R-:W-:Y:S02]  /*1b20*/  VIMNMX R5, RZ, R5, !PT ;  /* 0x00000005ff057248 */ /* 0x000fe40007fe0100 */
[----:B------:R-:W-:-:S03]  /*1b30*/  VIMNMX R3, R88, R3, PT ;  /* 0x0000000358037248 */ /* 0x000fc60003fe0100 */
[--C-:B------:R-:W-:Y:S02]  /*1b40*/  IMAD R5, R5, 0x80, -R8.reuse ;  /* 0x0000008005057824 */ /* 0x100fe400078e0a08 */
[----:B------:R-:W-:-:S03]  /*1b50*/  IMAD R0, R3, 0x80, -R8 ;  /* 0x0000008003007824 */ /* 0x000fc600078e0a08 */
[----:B------:R-:W-:Y:S02]  /*1b60*/  VIMNMX R5, RZ, R5, !PT ;  /* 0x00000005ff057248 */ /* 0x000fe40007fe0100 */
[----:B------:R-:W-:Y:S02]  /*1b70*/  VIMNMX R0, R0, R27, PT ;  /* 0x0000001b00007248 */ /* 0x000fe40003fe0100 */
[----:B------:R-:W-:Y:S02]  /*1b80*/  SHF.R.U32.HI R25, RZ, 0x7, R5 ;  /* 0x00000007ff197819 */ /* 0x000fe40000011605 */
[----:B------:R-:W-:-:S03]  /*1b90*/  ISETP.GT.AND P0, PT, R0, R5, PT ;  /* 0x000000050000720c */ /* 0x000fc60003f04270 */
[----:B------:R-:W-:-:S10]  /*1ba0*/  IMAD.MOV.U32 R2, RZ, RZ, R25 ;  /* 0x000000ffff027224 */ /* 0x000fd400078e0019 */
[----:B------:R-:W-:-:S05]  /*1bb0*/  @P0 VIADD R0, R0, 0x7f ;  /* 0x0000007f00000836 */ /* 0x000fca0000000000 */
[----:B------:R-:W-:-:S04]  /*1bc0*/  @P0 SHF.R.S32.HI R3, RZ, 0x1f, R0 ;  /* 0x0000001fff030819 */ /* 0x000fc80000011400 */
[----:B------:R-:W-:-:S04]  /*1bd0*/  @P0 LEA.HI R3, R3, R0, RZ, 0x7 ;  /* 0x0000000003030211 */ /* 0x000fc800078f38ff */
[----:B------:R-:W-:-:S04]  /*1be0*/  @P0 SHF.R.S32.HI R2, RZ, 0x7, R3 ;  /* 0x00000007ff020819 */ /* 0x000fc80000011403 */
[----:B------:R-:W-:-:S13]  /*1bf0*/  ISETP.GT.AND P0, PT, R2, R25, PT ;  /* 0x000000190200720c */ /* 0x000fda0003f04270 */
[----:B------:R-:W-:Y:S05]  /*1c00*/  @!P0 BRA `(.L_x_1147) ;  /* 0x0000004c00708947 */ /* 0x000fea0003800000 */
        /* <DEDUP_REMOVED lines=20> */
.L_x_1149:
[----:B------:R-:W-:Y:S05]  /*1d50*/  BSYNC B6 ;  /* 0x0000000000067941 */ /* 0x000fea0003800000 */
.L_x_1148:
        /* <DEDUP_REMOVED lines=20> */
.L_x_1151:
[----:B------:R-:W-:Y:S05]  /*1ea0*/  BSYNC B6 ;  /* 0x0000000000067941 */ /* 0x000fea0003800000 */
.L_x_1150:
[----:B------:R-:W-:Y:S01]  /*1eb0*/  ULDC.64 UR4, c[0x0][0x9f8] ;  /* 0x00027e0000047ab9 */ /* 0x000fe20000000a00 */
[----:B------:R-:W-:Y:S01]  /*1ec0*/  IMAD.MOV.U32 R0, RZ, RZ, R35 ;  /* 0x000000ffff007224 */ /* 0x000fe200078e0023 */
[----:B------:R-:W-:Y:S01]  /*1ed0*/  ISETP.NE.U32.AND P0, PT, RZ, UR4, PT ;  /* 0x00000004ff007c0c */ /* 0x000fe2000bf05070 */
[----:B------:R-:W2:Y:S01]  /*1ee0*/  LDL.64 R32, [R1+0x8] ;  /* 0x0000080001207983 */ /* 0x000ea20000100a00 */
[----:B------:R-:W0:Y:S03]  /*1ef0*/  LDC.64 R68, c[0x0][0x300] ;  /* 0x0000c000ff447b82 */ /* 0x000e260000000a00 */
[----:B------:R-:W2:Y:S01]  /*1f00*/  LDL.64 R30, [R1+0x8] ;  /* 0x00000800011e7983 */ /* 0x000ea20000100a00 */
[----:B------:R-:W-:Y:S01]  /*1f10*/  ISETP.NE.AND.EX P0, PT, RZ, UR5, PT, P0 ;  /* 0x00000005ff007c0c */ /* 0x000fe2000bf05300 */
[----:B------:R-:W-:Y:S01]  /*1f20*/  IMAD.IADD R28, R28, 0x1, R29 ;  /* 0x000000011c1c7824 */ /* 0x000fe200078e021d */
[----:B------:R-:W-:Y:S01]  /*1f30*/  ULDC.64 UR6, c[0x0][0x330] ;  /* 0x0000cc0000067ab9 */ /* 0x000fe20000000a00 */
[----:B------:R-:W-:Y:S01]  /*1f40*/  SHF.R.S32.HI R153, RZ, 0x1f, R152 ;  /* 0x0000001fff997819 */ /* 0x000fe20000011498 */
[----:B------:R-:W-:Y:S01]  /*1f50*/  ULDC.64 UR8, c[0x0][0xa08] ;  /* 0x0002820000087ab9 */ /* 0x000fe20000000a00 */
[----:B------:R-:W-:Y:S01]  /*1f60*/  ULDC.64 UR4, c[0x0][0x308] ;  /* 0x0000c20000047ab9 */ /* 0x000fe20000000a00 */
[----:B------:R-:W-:Y:S01]  /*1f70*/  VIADD R81, R152, 0x20 ;  /* 0x0000002098517836 */ /* 0x000fe20000000000 */
[----:B------:R-:W3:Y:S01]  /*1f80*/  LDL R21, [R1+0x1c] ;  /* 0x00001c0001157983 */ /* 0x000ee20000100800 */
[----:B------:R-:W1:Y:S03]  /*1f90*/  LDC R61, c[0x0][0x3f4] ;  /* 0x0000fd00ff3d7b82 */ /* 0x000e660000000800 */
[----:B------:R-:W4:Y:S05]  /*1fa0*/  LDL R14, [R1+0x74] ;  /* 0x00007400010e7983 */ /* 0x000f2a0000100800 */
[----:B------:R-:W0:Y:S08]  /*1fb0*/  @P0 LDC.64 R4, c[0x0][0x9f8] ;  /* 0x00027e00ff040b82 */ /* 0x000e300000000a00 */
[----:B------:R-:W1:Y:S01]  /*1fc0*/  LDC.64 R66, c[0x0][0x3f8] ;  /* 0x0000fe00ff427b82 */ /* 0x000e620000000a00 */
[----:B0-----:R-:W-:-:S05]  /*1fd0*/  @P0 IMAD.WIDE R4, R35, 0x4, R4 ;  /* 0x0000000423040825 */ /* 0x001fca00078e0204 */
[----:B------:R0:W3:Y:S01]  /*1fe0*/  @P0 LDG.E R0, desc[UR42][R4.64] ;  /* 0x0000002a04000981 */ /* 0x0000e2000c1e1900 */
[----:B------:R-:W-:Y:S01]  /*1ff0*/  SHF.R.S32.HI R3, RZ, 0x1f, R28 ;  /* 0x0000001fff037819 */ /* 0x000fe2000001141c */
[----:B------:R-:W-:Y:S01]  /*2000*/  IMAD.WIDE.U32 R6, R28, R68, RZ ;  /* 0x000000441c067225 */ /* 0x000fe200078e00ff */
[----:B------:R-:W-:-:S03]  /*2010*/  ISETP.NE.U32.AND P0, PT, RZ, UR8, PT ;  /* 0x00000008ff007c0c */ /* 0x000fc6000bf05070 */
[----:B------:R-:W-:Y:S02]  /*2020*/  IMAD R8, R3, R68, RZ ;  /* 0x0000004403087224 */ /* 0x000fe400078e02ff */
[----:B------:R-:W-:-:S04]  /*2030*/  IMAD.WIDE.U32 R56, R34, UR6, R152 ;  /* 0x0000000622387c25 */ /* 0x000fc8000f8e0098 */
[----:B------:R-:W-:Y:S01]  /*2040*/  IMAD R9, R28, R69, R8 ;  /* 0x000000451c097224 */ /* 0x000fe200078e0208 */
[----:B------:R-:W-:-:S03]  /*2050*/  SHF.R.S32.HI R8, RZ, 0x1f, R34 ;  /* 0x0000001fff087819 */ /* 0x000fc60000011422 */
[----:B------:R-:W-:Y:S02]  /*2060*/  IMAD.IADD R7, R7, 0x1, R9 ;  /* 0x0000000107077824 */ /* 0x000fe400078e0209 */
[C---:B0-----:R-:W-:Y:S02]  /*2070*/  IMAD R4, R8.reuse, UR6, RZ ;  /* 0x0000000608047c24 */ /* 0x041fe4000f8e02ff */
[----:B------:R-:W-:Y:S02]  /*2080*/  IMAD R8, R8, UR4, RZ ;  /* 0x0000000408087c24 */ /* 0x000fe4000f8e02ff */
[C---:B------:R-:W-:Y:S01]  /*2090*/  IMAD R9, R34.reuse, UR7, R4 ;  /* 0x0000000722097c24 */ /* 0x040fe2000f8e0204 */
[----:B------:R-:W-:Y:S01]  /*20a0*/  ISETP.NE.AND.EX P0, PT, RZ, UR9, PT, P0 ;  /* 0x00000009ff007c0c */ /* 0x000fe2000bf05300 */
[----:B------:R-:W-:Y:S01]  /*20b0*/  IMAD.WIDE.U32 R4, R34, UR4, R6 ;  /* 0x0000000422047c25 */ /* 0x000fe2000f8e0006 */
[----:B------:R-:W-:-:S03]  /*20c0*/  ULDC.64 UR6, c[0x0][0x338] ;  /* 0x0000ce0000067ab9 */ /* 0x000fc60000000a00 */
[----:B------:R-:W-:Y:S01]  /*20d0*/  IMAD R59, R34, UR5, R8 ;  /* 0x00000005223b7c24 */ /* 0x000fe2000f8e0208 */
[----:B------:R-:W-:Y:S01]  /*20e0*/  ULDC.64 UR4, c[0x0][0x310] ;  /* 0x0000c40000047ab9 */ /* 0x000fe20000000a00 */
[----:B------:R-:W-:Y:S02]  /*20f0*/  IMAD.IADD R57, R57, 0x1, R9 ;  /* 0x0000000139397824 */ /* 0x000fe400078e0209 */
[----:B------:R-:W-:Y:S02]  /*2100*/  IMAD.IADD R59, R5, 0x1, R59 ;  /* 0x00000001053b7824 */ /* 0x000fe400078e023b */
[----:B------:R-:W-:Y:S02]  /*2110*/  IMAD.MOV.U32 R58, RZ, RZ, R4 ;  /* 0x000000ffff3a7224 */ /* 0x000fe400078e0004 */
[----:B------:R-:W0:Y:S01]  /*2120*/  LDC.64 R4, c[0x0][0x408] ;  /* 0x00010200ff047b82 */ /* 0x000e220000000a00 */
[----:B--2---:R-:W-:-:S05]  /*2130*/  IMAD.MOV.U32 R30, RZ, RZ, R32 ;  /* 0x000000ffff1e7224 */ /* 0x004fca00078e0020 */
[----:B------:R-:W-:-:S05]  /*2140*/  SHF.R.S32.HI R31, RZ, 0x1f, R30 ;  /* 0x0000001fff1f7819 */ /* 0x000fca000001141e */
[----:B------:R2:W-:Y:S01]  /*2150*/  STL [R1+0xc], R31 ;  /* 0x00000c1f01007387 */ /* 0x0005e20000100800 */
[----:B---3--:R-:W-:Y:S02]  /*2160*/  SHF.R.S32.HI R6, RZ, 0x1f, R0 ;  /* 0x0000001fff067819 */ /* 0x008fe40000011400 */
[----:B------:R-:W-:Y:S02]  /*2170*/  SEL R9, R0, RZ, !P0 ;  /* 0x000000ff00097207 */ /* 0x000fe40004000000 */
[----:B------:R-:W-:-:S03]  /*2180*/  SEL R10, R6, RZ, !P0 ;  /* 0x000000ff060a7207 */ /* 0x000fc60004000000 */
[----:B------:R-:W-:-:S04]  /*2190*/  IMAD.WIDE.U32 R58, R9, UR4, R58 ;  /* 0x00000004093a7c25 */ /* 0x000fc8000f8e003a */
[----:B------:R-:W-:Y:S01]  /*21a0*/  IMAD R0, R10, UR4, RZ ;  /* 0x000000040a007c24 */ /* 0x000fe2000f8e02ff */
[----:B------:R-:W-:Y:S02]  /*21b0*/  ULDC UR4, c[0x0][0x2f4] ;  /* 0x0000bd0000047ab9 */ /* 0x000fe40000000800 */
[----:B------:R-:W-:Y:S02]  /*21c0*/  ISETP.GE.AND P1, PT, R81, UR4, PT ;  /* 0x0000000451007c0c */ /* 0x000fe4000bf26270 */
[----:B------:R-:W-:Y:S02]  /*21d0*/  ISETP.GE.AND P0, PT, R152, UR4, PT ;  /* 0x0000000498007c0c */ /* 0x000fe4000bf06270 */
[----:B------:R-:W-:Y:S01]  /*21e0*/  SEL R8, RZ, 0xffffffff, P1 ;  /* 0xffffffffff087807 */ /* 0x000fe20000800000 */
[----:B------:R-:W-:Y:S01]  /*21f0*/  IMAD R11, R9, UR5, R0 ;  /* 0x00000005090b7c24 */ /* 0x000fe2000f8e0200 */
[----:B------:R-:W-:Y:S01]  /*2200*/  SEL R0, RZ, 0x1, P0 ;  /* 0x00000001ff007807 */ /* 0x000fe20000000000 */
[----:B------:R-:W-:-:S02]  /*2210*/  IMAD R10, R10, UR6, RZ ;  /* 0x000000060a0a7c24 */ /* 0x000fc4000f8e02ff */
[----:B------:R-:W-:-:S05]  /*2220*/  IMAD.SHL.U32 R15, R8, 0x2, RZ ;  /* 0x00000002080f7824 */ /* 0x000fca00078e00ff */
[----:B------:R-:W-:Y:S01]  /*2230*/  LOP3.LUT R0, R15, 0x2, R0, 0xe2, !PT ;  /* 0x000000020f007812 */ /* 0x000fe200078ee200 */
[----:B------:R-:W-:Y:S02]  /*2240*/  IMAD R15, R9, UR7, R10 ;  /* 0x00000007090f7c24 */ /* 0x000fe4000f8e020a */
[----:B------:R-:W3:Y:S01]  /*2250*/  LDL R10, [R1+0x2c] ;  /* 0x00002c00010a7983 */ /* 0x000ee20000100800 */
[----:B------:R-:W-:Y:S01]  /*2260*/  SHF.R.S32.HI R20, RZ, 0x1f, R23 ;  /* 0x0000001fff147819 */ /* 0x000fe20000011417 */
[----:B------:R-:W-:-:S04]  /*2270*/  IMAD.WIDE.U32 R6, R23, R68, R152 ;  /* 0x0000004417067225 */ /* 0x000fc800078e0098 */
[----:B------:R-:W-:Y:S01]  /*2280*/  IMAD R12, R20, R68, RZ ;  /* 0x00000044140c7224 */ /* 0x000fe200078e02ff */
[----:B------:R-:W-:Y:S01]  /*2290*/  IADD3 R75, P0, R58, R6, RZ ;  /* 0x000000063a4b7210 */ /* 0x000fe20007f1e0ff */
[----:B------:R-:W-:Y:S02]  /*22a0*/  IMAD.IADD R80, R59, 0x1, R11 ;  /* 0x000000013b507824 */ /* 0x000fe400078e020b */
[----:B------:R-:W-:-:S05]  /*22b0*/  IMAD R13, R23, R69, R12 ;  /* 0x00000045170d7224 */ /* 0x000fca00078e020c */
[----:B------:R-:W-:Y:S02]  /*22c0*/  IADD3.X R74, R80, R7, R13, P0, !PT ;  /* 0x00000007504a7210 */ /* 0x000fe400007fe40d */
[-C--:B-1----:R-:W-:Y:S01]  /*22d0*/  ISETP.GE.AND P0, PT, R152, R61.reuse, PT ;  /* 0x0000003d9800720c */ /* 0x082fe20003f06270 */
[-C--:B------:R-:W-:Y:S01]  /*22e0*/  IMAD R6, R20, R66.reuse, RZ ;  /* 0x0000004214067224 */ /* 0x080fe200078e02ff */
[----:B------:R-:W-:Y:S01]  /*22f0*/  ISETP.GE.AND P2, PT, R81, R61, PT ;  /* 0x0000003d5100720c */ /* 0x000fe20003f46270 */
[----:B------:R-:W-:Y:S01]  /*2300*/  IMAD.WIDE.U32 R54, R23, R66, R30 ;  /* 0x0000004217367225 */ /* 0x000fe200078e001e */
[----:B------:R-:W-:-:S03]  /*2310*/  SEL R7, R61, RZ, P0 ;  /* 0x000000ff3d077207 */ /* 0x000fc60000000000 */
[----:B0-----:R-:W-:Y:S02]  /*2320*/  IMAD.WIDE.U32 R50, R23, R4, R30 ;  /* 0x0000000417327225 */ /* 0x001fe400078e001e */
[----:B------:R-:W0:Y:S02]  /*2330*/  S2R R30, SR_TID.X ;  /* 0x00000000001e7919 */ /* 0x000e240000002100 */
[----:B------:R-:W-:-:S04]  /*2340*/  IMAD.WIDE.U32 R56, R9, UR6, R56 ;  /* 0x0000000609387c25 */ /* 0x000fc8000f8e0038 */
[----:B------:R-:W-:Y:S01]  /*2350*/  IMAD R9, R23, R67, R6 ;  /* 0x0000004317097224 */ /* 0x000fe200078e0206 */
[----:B------:R-:W-:Y:S01]  /*2360*/  SEL R6, R61, RZ, P2 ;  /* 0x000000ff3d067207 */ /* 0x000fe20001000000 */
[----:B------:R-:W-:Y:S02]  /*2370*/  IMAD R8, R20, R4, RZ ;  /* 0x0000000414087224 */ /* 0x000fe400078e02ff */
[----:B------:R-:W-:Y:S02]  /*2380*/  IMAD.IADD R7, R152, 0x1, R7 ;  /* 0x0000000198077824 */ /* 0x000fe400078e0207 */
[C---:B------:R-:W-:Y:S02]  /*2390*/  IMAD R13, R23.reuse, R5, R8 ;  /* 0x00000005170d7224 */ /* 0x040fe400078e0208 */
[----:B------:R-:W-:-:S04]  /*23a0*/  IMAD.WIDE.U32 R52, R23, R66, R152 ;  /* 0x0000004217347225 */ /* 0x000fc800078e0098 */
[----:B------:R-:W-:Y:S01]  /*23b0*/  IMAD.IADD R8, R81, 0x1, R6 ;  /* 0x0000000151087824 */ /* 0x000fe200078e0206 */
[----:B------:R-:W-:Y:S01]  /*23c0*/  SHF.R.S32.HI R6, RZ, 0x1f, R7 ;  /* 0x0000001fff067819 */ /* 0x000fe20000011407 */
[----:B------:R-:W-:Y:S02]  /*23d0*/  IMAD.IADD R55, R55, 0x1, R9 ;  /* 0x0000000137377824 */ /* 0x000fe400078e0209 */
[----:B------:R-:W-:Y:S01]  /*23e0*/  IMAD.IADD R53, R9, 0x1, R53 ;  /* 0x0000000109357824 */ /* 0x000fe200078e0235 */
[----:B------:R-:W-:Y:S02]  /*23f0*/  SHF.R.S32.HI R9, RZ, 0x1f, R8 ;  /* 0x0000001fff097819 */ /* 0x000fe40000011408 */
[CC--:B------:R-:W-:Y:S02]  /*2400*/  LEA.HI R73, R6.reuse, R7.reuse, RZ, 0x4 ;  /* 0x0000000706497211 */ /* 0x0c0fe400078f20ff */
[----:B------:R-:W-:Y:S02]  /*2410*/  LEA.HI R6, R6, R7, RZ, 0x5 ;  /* 0x0000000706067211 */ /* 0x000fe400078f28ff */
[----:B------:R-:W-:-:S02]  /*2420*/  LEA.HI R72, R9, R8, RZ, 0x4 ;  /* 0x0000000809487211 */ /* 0x000fc400078f20ff */
[----:B------:R-:W-:Y:S01]  /*2430*/  LEA.HI R8, R9, R8, RZ, 0x5 ;  /* 0x0000000809087211 */ /* 0x000fe200078f28ff */
[----:B------:R-:W-:Y:S01]  /*2440*/  IMAD.SHL.U32 R7, R6, 0x80, RZ ;  /* 0x0000008006077824 */ /* 0x000fe200078e00ff */
[C---:B------:R-:W-:Y:S02]  /*2450*/  LOP3.LUT R6, R21.reuse, 0x10, R73, 0xf8, !PT ;  /* 0x0000001015067812 */ /* 0x040fe400078ef849 */
[----:B-----5:R-:W-:Y:S01]  /*2460*/  SHF.R.S32.HI R11, RZ, 0x1f, R24 ;  /* 0x0000001fff0b7819 */ /* 0x020fe20000011418 */
[----:B------:R-:W-:Y:S01]  /*2470*/  IMAD.SHL.U32 R9, R8, 0x80, RZ ;  /* 0x0000008008097824 */ /* 0x000fe200078e00ff */
[----:B------:R-:W-:Y:S02]  /*2480*/  LOP3.LUT R8, R21, 0x10, R72, 0xf8, !PT ;  /* 0x0000001015087812 */ /* 0x000fe400078ef848 */
[----:B------:R-:W-:Y:S02]  /*2490*/  LOP3.LUT R7, R7, 0xfffff000, RZ, 0xc0, !PT ;  /* 0xfffff00007077812 */ /* 0x000fe400078ec0ff */
[----:B----4-:R-:W-:Y:S01]  /*24a0*/  LOP3.LUT R6, R6, R14, RZ, 0x3c, !PT ;  /* 0x0000000e06067212 */ /* 0x010fe200078e3cff */
[----:B------:R-:W-:Y:S01]  /*24b0*/  IMAD.WIDE.U32 R48, R23, R4, R152 ;  /* 0x0000000417307225 */ /* 0x000fe200078e0098 */
[----:B------:R-:W-:-:S02]  /*24c0*/  P2R R82, PR, RZ, 0x4 ;  /* 0x00000004ff527803 */ /* 0x000fc40000000000 */
[----:B------:R-:W-:Y:S02]  /*24d0*/  LOP3.LUT R9, R9, 0xfffff000, RZ, 0xc0, !PT ;  /* 0xfffff00009097812 */ /* 0x000fe400078ec0ff */
[----:B------:R-:W-:Y:S02]  /*24e0*/  LOP3.LUT R8, R8, R14, RZ, 0x3c, !PT ;  /* 0x0000000e08087212 */ /* 0x000fe400078e3cff */
[----:B------:R-:W-:Y:S01]  /*24f0*/  IADD3 R46, P2, R23, R28, RZ ;  /* 0x0000001c172e7210 */ /* 0x000fe20007f5e0ff */
[----:B------:R-:W-:Y:S02]  /*2500*/  IMAD.IADD R51, R51, 0x1, R13 ;  /* 0x0000000133337824 */ /* 0x000fe400078e020d */
[----:B------:R-:W-:Y:S02]  /*2510*/  IMAD.IADD R49, R13, 0x1, R49 ;  /* 0x000000010d317824 */ /* 0x000fe400078e0231 */
[----:B------:R-:W-:-:S04]  /*2520*/  IMAD.WIDE.U32 R54, R24, R66, R54 ;  /* 0x0000004218367225 */ /* 0x000fc800078e0036 */
[----:B------:R-:W-:Y:S02]  /*2530*/  VIADD R65, R152, 0x40 ;  /* 0x0000004098417836 */ /* 0x000fe40000000000 */
[----:B------:R-:W-:Y:S01]  /*2540*/  IMAD.X R47, R20, 0x1, R3, P2 ;  /* 0x00000001142f7824 */ /* 0x000fe200010e0603 */
[----:B------:R-:W-:Y:S01]  /*2550*/  LOP3.LUT R20, R73, 0xfffffff0, RZ, 0xc0, !PT ;  /* 0xfffffff049147812 */ /* 0x000fe200078ec0ff */
[----:B------:R-:W-:Y:S01]  /*2560*/  IMAD.WIDE.U32 R52, R24, R66, R52 ;  /* 0x0000004218347225 */ /* 0x000fe200078e0034 */
[----:B------:R-:W-:-:S03]  /*2570*/  SHF.L.U64.HI R69, R68, 0x7, R69 ;  /* 0x0000000744457819 */ /* 0x000fc60000010245 */
[----:B------:R-:W-:Y:S01]  /*2580*/  IMAD.WIDE.U32 R50, R24, R4, R50 ;  /* 0x0000000418327225 */ /* 0x000fe200078e0032 */
[----:B------:R-:W-:-:S03]  /*2590*/  SHF.L.U64.HI R64, R4, 0x7, R5 ;  /* 0x0000000704407819 */ /* 0x000fc60000010205 */
[----:B------:R-:W-:Y:S01]  /*25a0*/  IMAD.WIDE.U32 R48, R24, R4, R48 ;  /* 0x0000000418307225 */ /* 0x000fe200078e0030 */
[C---:B------:R-:W-:Y:S02]  /*25b0*/  LOP3.LUT R60, R0.reuse, 0x1, RZ, 0xc0, !PT ;  /* 0x00000001003c7812 */ /* 0x040fe400078ec0ff */
[----:B------:R-:W-:Y:S01]  /*25c0*/  LOP3.LUT R45, R0, 0x2, RZ, 0xc0, !PT ;  /* 0x00000002002d7812 */ /* 0x000fe200078ec0ff */
[----:B------:R-:W-:Y:S01]  /*25d0*/  IMAD.SHL.U32 R63, R4, 0x80, RZ ;  /* 0x00000080043f7824 */ /* 0x000fe200078e00ff */
[----:B------:R-:W-:Y:S01]  /*25e0*/  ISETP.GE.AND P1, PT, R65, UR4, PT ;  /* 0x0000000441007c0c */ /* 0x000fe2000bf26270 */
[----:B------:R-:W-:Y:S02]  /*25f0*/  IMAD.SHL.U32 R68, R68, 0x80, RZ ;  /* 0x0000008044447824 */ /* 0x000fe400078e00ff */
[----:B------:R-:W-:Y:S02]  /*2600*/  IMAD.SHL.U32 R61, R61, 0x2, RZ ;  /* 0x000000023d3d7824 */ /* 0x000fe400078e00ff */
[----:B------:R-:W-:Y:S01]  /*2610*/  IMAD.IADD R0, R57, 0x1, R15 ;  /* 0x0000000139007824 */ /* 0x000fe200078e020f */
[----:B---3--:R-:W-:Y:S01]  /*2620*/  IADD3 R71, R6, R7, R10 ;  /* 0x0000000706477210 */ /* 0x008fe20007ffe00a */
[----:B------:R-:W-:-:S02]  /*2630*/  IMAD R6, R11, R66, RZ ;  /* 0x000000420b067224 */ /* 0x000fc400078e02ff */
[----:B------:R-:W-:Y:S01]  /*2640*/  IMAD R11, R11, R4, RZ ;  /* 0x000000040b0b7224 */ /* 0x000fe200078e02ff */
[----:B------:R-:W-:Y:S01]  /*2650*/  IADD3 R70, R8, R9, R10 ;  /* 0x0000000908467210 */ /* 0x000fe20007ffe00a */
[C---:B------:R-:W-:Y:S01]  /*2660*/  IMAD R21, R24.reuse, R67, R6 ;  /* 0x0000004318157224 */ /* 0x040fe200078e0206 */
[----:B0-----:R-:W-:Y:S01]  /*2670*/  SHF.R.U32.HI R10, RZ, 0x7, R30 ;  /* 0x00000007ff0a7819 */ /* 0x001fe2000001161e */
[----:B------:R-:W-:Y:S01]  /*2680*/  IMAD R11, R24, R5, R11 ;  /* 0x00000005180b7224 */ /* 0x000fe200078e020b */
[----:B------:R-:W-:Y:S01]  /*2690*/  LOP3.LUT R7, R72, 0xfffffff0, RZ, 0xc0, !PT ;  /* 0xfffffff048077812 */ /* 0x000fe200078ec0ff */
[----:B------:R-:W-:Y:S01]  /*26a0*/  IMAD.IADD R44, R55, 0x1, R21 ;  /* 0x00000001372c7824 */ /* 0x000fe200078e0215 */
[C---:B------:R-:W-:Y:S01]  /*26b0*/  SHF.L.U64.HI R67, R66.reuse, 0x7, R67 ;  /* 0x0000000742437819 */ /* 0x040fe20000010243 */
[----:B------:R-:W-:Y:S01]  /*26c0*/  IMAD.SHL.U32 R66, R66, 0x80, RZ ;  /* 0x0000008042427824 */ /* 0x000fe200078e00ff */
[----:B------:R-:W-:Y:S01]  /*26d0*/  SHF.R.S32.HI R4, RZ, 0x1f, R20 ;  /* 0x0000001fff047819 */ /* 0x000fe20000011414 */
[----:B------:R-:W-:Y:S01]  /*26e0*/  VIADD R62, R10, 0x8 ;  /* 0x000000080a3e7836 */ /* 0x000fe20000000000 */
[----:B------:R-:W-:Y:S01]  /*26f0*/  SHF.R.S32.HI R3, RZ, 0x1f, R7 ;  /* 0x0000001fff037819 */ /* 0x000fe20000011407 */
[----:B------:R-:W-:-:S02]  /*2700*/  IMAD.IADD R21, R21, 0x1, R53 ;  /* 0x0000000115157824 */ /* 0x000fc400078e0235 */
[----:B------:R-:W-:Y:S02]  /*2710*/  IMAD.IADD R6, R51, 0x1, R11 ;  /* 0x0000000133067824 */ /* 0x000fe400078e020b */
[----:B--2---:R-:W-:-:S07]  /*2720*/  IMAD.IADD R5, R11, 0x1, R49 ;  /* 0x000000010b057824 */ /* 0x004fce00078e0231 */
.L_x_1191:
[----:B------:R-:W2:Y:S01]  /*2730*/  LDL R8, [R1+0x38] ;  /* 0x0000380001087983 */ /* 0x000ea20000100800 */
[----:B0-----:R-:W0:Y:S01]  /*2740*/  LDC R87, c[0x0][0x3f4] ;  /* 0x0000fd00ff577b82 */ /* 0x001e220000000800 */
[----:B------:R-:W-:Y:S01]  /*2750*/  VIADD R2, R2, 0xffffffff ;  /* 0xffffffff02027836 */ /* 0x000fe20000000000 */
        /* <DEDUP_REMOVED lines=37> */
[----:B------:R-:W2:Y:S01]  /*29b0*/  LDL.64 R90, [R1+0x8] ;  /* 0x00000800015a7983 */ /* 0x000ea20000100a00 */
[----:B------:R-:W-:Y:S01]  /*29c0*/  ULDC.64 UR4, c[0x0][0x3e8] ;  /* 0x0000fa0000047ab9 */ /* 0x000fe20000000a00 */
[----:B------:R-:W-:Y:S02]  /*29d0*/  ULDC.64 UR6, c[0x0][0x400] ;  /* 0x0001000000067ab9 */ /* 0x000fe40000000a00 */
[----:B------:R-:W3:Y:S04]  /*29e0*/  LDL R83, [R1+0x24] ;  /* 0x0000240001537983 */ /* 0x000ee80000100800 */
[----:B------:R-:W4:Y:S01]  /*29f0*/  LDL R78, [R1+0x28] ;  /* 0x00002800014e7983 */ /* 0x000f220000100800 */
[----:B------:R-:W-:Y:S02]  /*2a00*/  IADD3 R40, P3, P5, R54, UR4, R40 ;  /* 0x0000000436287c10 */ /* 0x000fe4000fd7e028 */
[----:B------:R-:W-:-:S02]  /*2a10*/  CS2R R34, SRZ ;  /* 0x0000000000227805 */ /* 0x000fc4000001ff00 */
[----:B------:R-:W-:Y:S02]  /*2a20*/  CS2R R36, SRZ ;  /* 0x0000000000247805 */ /* 0x000fe4000001ff00 */
[----:B------:R-:W-:Y:S02]  /*2a30*/  IADD3.X R41, R44, UR5, R42, P3, P5 ;  /* 0x000000052c297c10 */ /* 0x000fe40009fea42a */
[----:B------:R-:W-:-:S04]  /*2a40*/  IADD3 R38, P3, P5, R50, UR6, R38 ;  /* 0x0000000632267c10 */ /* 0x000fc8000fd7e026 */
[----:B------:R-:W-:Y:S02]  /*2a50*/  IADD3.X R39, R6, UR7, R43, P3, P5 ;  /* 0x0000000706277c10 */ /* 0x000fe40009fea42b */
[----:B------:R-:W-:Y:S02]  /*2a60*/  CS2R R28, SRZ ;  /* 0x00000000001c7805 */ /* 0x000fe4000001ff00 */
[----:B------:R-:W-:Y:S02]  /*2a70*/  CS2R R12, SRZ ;  /* 0x00000000000c7805 */ /* 0x000fe4000001ff00 */
[----:B------:R-:W-:Y:S02]  /*2a80*/  CS2R R30, SRZ ;  /* 0x00000000001e7805 */ /* 0x000fe4000001ff00 */
[----:B------:R-:W-:Y:S02]  /*2a90*/  CS2R R14, SRZ ;  /* 0x00000000000e7805 */ /* 0x000fe4000001ff00 */
[----:B--2---:R-:W-:-:S02]  /*2aa0*/  ISETP.GE.AND P5, PT, R90, R87, PT ;  /* 0x000000575a00720c */ /* 0x004fc40003fa6270 */
[----:B---3--:R-:W-:-:S11]  /*2ab0*/  ISETP.GE.AND P3, PT, R83, R87, PT ;  /* 0x000000575300720c */ /* 0x008fd60003f66270 */
[----:B------:R0:W5:Y:S04]  /*2ac0*/  @!P5 LDG.E.64 R34, desc[UR42][R40.64] ;  /* 0x0000002a2822d981 */ /* 0x000168000c1e1b00 */
[----:B------:R0:W5:Y:S01]  /*2ad0*/  @!P5 LDG.E.64 R36, desc[UR42][R38.64] ;  /* 0x0000002a2624d981 */ /* 0x000162000c1e1b00 */
[----:B----4-:R-:W-:-:S03]  /*2ae0*/  ISETP.GE.AND P5, PT, R78, R87, PT ;  /* 0x000000574e00720c */ /* 0x010fc60003fa6270 */
[----:B------:R0:W5:Y:S04]  /*2af0*/  @!P3 LDG.E.64 R28, desc[UR42][R40.64+0x10] ;  /* 0x0000102a281cb981 */ /* 0x000168000c1e1b00 */
[----:B------:R0:W5:Y:S06]  /*2b00*/  @!P3 LDG.E.64 R30, desc[UR42][R38.64+0x10] ;  /* 0x0000102a261eb981 */ /* 0x00016c000c1e1b00 */
[----:B------:R0:W5:Y:S04]  /*2b10*/  @!P5 LDG.E.64 R12, desc[UR42][R40.64+0x20] ;  /* 0x0000202a280cd981 */ /* 0x000168000c1e1b00 */
[----:B------:R0:W5:Y:S02]  /*2b20*/  @!P5 LDG.E.64 R14, desc[UR42][R38.64+0x20] ;  /* 0x0000202a260ed981 */ /* 0x000164000c1e1b00 */
.L_x_1156:
[----:B------:R-:W-:Y:S05]  /*2b30*/  BSYNC B1 ;  /* 0x0000000000017941 */ /* 0x000fea0003800000 */
.L_x_1155:
        /* <DEDUP_REMOVED lines=10> */
.L_x_1157:
[----:B------:R-:W2:Y:S01]  /*2be0*/  LDL R8, [R1+0x4] ;  /* 0x0000040001087983 */ /* 0x000ea20000100800 */
[----:B------:R-:W-:Y:S01]  /*2bf0*/  IMAD R83, R18, 0x8, R16 ;  /* 0x0000000812537824 */ /* 0x000fe200078e0210 */
[----:B------:R-:W-:Y:S01]  /*2c00*/  BSSY B1, `(.L_x_1158) ;  /* 0x0000004000017945 */ /* 0x000fe20003800000 */
[----:B--2---:R-:W-:-:S04]  /*2c10*/  SHF.L.U32 R86, R8, 0x1f, RZ ;  /* 0x0000001f08567819 */ /* 0x004fc800000006ff */
[----:B------:R-:W0:Y:S02]  /*2c20*/  SYNCS.PHASECHK.TRANS64.TRYWAIT P5, [R83+URZ+0x19c90], R86 ;  /* 0x019c9056530075a7 */ /* 0x000e2400080a017f */
[----:B0-----:R-:W-:Y:S05]  /*2c30*/  @!P5 BRA `(.L_x_1159) ;  /* 0x00000200005cd947 */ /* 0x001fea0003800000 */
.L_x_1484:
[----:B------:R-:W-:Y:S05]  /*2c40*/  BSYNC B1 ;  /* 0x0000000000017941 */ /* 0x000fea0003800000 */
.L_x_1158:
[----:B------:R-:W-:Y:S05]  /*2c50*/  @P4 BRA `(.L_x_1160) ;  /* 0x0000003800544947 */ /* 0x000fea0003800000 */
[----:B------:R-:W-:Y:S01]  /*2c60*/  ISETP.NE.AND P4, PT, R60, RZ, PT ;  /* 0x000000ff3c00720c */ /* 0x000fe20003f85270 */
[----:B------:R-:W-:-:S12]  /*2c70*/  BSSY B1, `(.L_x_1161) ;  /* 0x0000070000017945 */ /* 0x000fd80003800000 */
[----:B------:R-:W-:Y:S05]  /*2c80*/  @!P4 BRA `(.L_x_1162) ;  /* 0x0000000400b8c947 */ /* 0x000fea0003800000 */
[----:B------:R-:W2:Y:S01]  /*2c90*/  LDL.64 R76, [R1+0x8] ;  /* 0x00000800014c7983 */ /* 0x000ea20000100a00 */
[----:B------:R-:W-:Y:S03]  /*2ca0*/  BSSY B2, `(.L_x_1163) ;  /* 0x000006b000027945 */ /* 0x000fe60003800000 */
[----:B------:R1:W3:Y:S01]  /*2cb0*/  LDS.128 R8, [R84+0x13800] ;  /* 0x0138000054087984 */ /* 0x0002e20000000c00 */
[----:B--2---:R-:W-:-:S13]  /*2cc0*/  ISETP.GE.AND P4, PT, R76, R87, PT ;  /* 0x000000574c00720c */ /* 0x004fda0003f86270 */
[----:B-1-3--:R-:W-:Y:S05]  /*2cd0*/  @P4 BRA `(.L_x_1164) ;  /* 0x00000004009c4947 */ /* 0x00afea0003800000 */
        /* <DEDUP_REMOVED lines=24> */
[-C--:B------:R-:W-:Y:S01]  /*2e60*/  FMUL.FTZ R93, R37, R90.reuse ;  /* 0x0000005a255d7220 */ /* 0x080fe20000410000 */
[--C-:B------:R-:W-:Y:S02]  /*2e70*/  HADD2.F32 R79, -RZ, R78.reuse.H0_H0 ;  /* 0x2000004eff4f7230 */ /* 0x100fe40000004100 */
[C---:B------:R-:W-:Y:S01]  /*2e80*/  FMUL.FTZ R90, R8.reuse, R90 ;  /* 0x0000005a085a7220 */ /* 0x040fe20000410000 */
[--C-:B------:R-:W-:Y:S02]  /*2e90*/  HADD2.F32 R77, -RZ, R9.reuse.H1_H1 ;  /* 0x30000009ff4d7230 */ /* 0x100fe40000004100 */
[----:B------:R-:W-:Y:S02]  /*2ea0*/  HADD2.F32 R76, -RZ, R9.H0_H0 ;  /* 0x20000009ff4c7230 */ /* 0x000fe40000004100 */
[----:B------:R-:W-:Y:S01]  /*2eb0*/  FFMA.FTZ R8, R8, R79, -R93 ;  /* 0x0000004f08087223 */ /* 0x000fe2000001085d */
[----:B------:R-:W-:Y:S02]  /*2ec0*/  HADD2.F32 R78, -RZ, R78.H1_H1 ;  /* 0x3000004eff4e7230 */ /* 0x000fe40000004100 */
[----:B------:R-:W-:Y:S01]  /*2ed0*/  FMUL.FTZ R93, R77, R91 ;  /* 0x0000005b4d5d7220 */ /* 0x000fe20000410000 */
[----:B------:R-:W-:Y:S01]  /*2ee0*/  FFMA.FTZ R9, R37, R79, R90 ;  /* 0x0000004f25097223 */ /* 0x000fe2000001005a */
[C---:B------:R-:W-:Y:S01]  /*2ef0*/  FMUL.FTZ R92, R76.reuse, R91 ;  /* 0x0000005b4c5c7220 */ /* 0x040fe20000410000 */
[----:B------:R-:W-:Y:S01]  /*2f00*/  F2FP.F16.E4M3.UNPACK_B R37, R36.H1 ;  /* 0x00000024ff25723e */ /* 0x000fe200030006ff */
[----:B------:R-:W-:Y:S01]  /*2f10*/  FFMA.FTZ R93, R76, R78, -R93 ;  /* 0x0000004e4c5d7223 */ /* 0x000fe2000001085d */
[----:B------:R-:W-:Y:S01]  /*2f20*/  F2FP.F16.E4M3.UNPACK_B R36, R36 ;  /* 0x00000024ff24723e */ /* 0x000fe200020006ff */
        /* <DEDUP_REMOVED lines=21> */
[--C-:B------:R-:W-:Y:S01]  /*3080*/  HADD2.F32 R79, -RZ, R76.reuse.H1_H1 ;  /* 0x3000004cff4f7230 */ /* 0x100fe20000004100 */
[----:B------:R-:W-:Y:S01]  /*3090*/  F2FP.SATFINITE.E4M3.F32.PACK_AB_MERGE_C R43, R78, R43, RZ ;  /* 0x0000002b4e2b723e */ /* 0x000fe200048070ff */
[----:B------:R-:W-:Y:S01]  /*30a0*/  HADD2.F32 R78, -RZ, R76.H0_H0 ;  /* 0x2000004cff4e7230 */ /* 0x000fe20000004100 */
[----:B------:R-:W-:Y:S01]  /*30b0*/  F2FP.F16.E4M3.UNPACK_B R77, R10.H1 ;  /* 0x0000000aff4d723e */ /* 0x000fe200030006ff */
[--C-:B------:R-:W-:Y:S01]  /*30c0*/  HADD2.F32 R92, -RZ, R94.reuse.H1_H1 ;  /* 0x3000005eff5c7230 */ /* 0x100fe20000004100 */
[----:B------:R-:W-:Y:S01]  /*30d0*/  F2FP.F16.E4M3.UNPACK_B R93, R35 ;  /* 0x00000023ff5d723e */ /* 0x000fe200020006ff */
[----:B------:R-:W-:Y:S01]  /*30e0*/  HADD2.F32 R94, -RZ, R94.H0_H0 ;  /* 0x2000005eff5e7230 */ /* 0x000fe20000004100 */
[-C--:B------:R-:W-:Y:S01]  /*30f0*/  F2FP.F16.E4M3.UNPACK_B R76, R34.reuse.H1 ;  /* 0x00000022ff4c723e */ /* 0x080fe200030006ff */
[----:B------:R-:W-:Y:S01]  /*3100*/  HADD2.F32 R35, -RZ, R77.H1_H1 ;  /* 0x3000004dff237230 */ /* 0x000fe20000004100 */
[----:B------:R-:W-:Y:S01]  /*3110*/  F2FP.F16.E4M3.UNPACK_B R90, R34 ;  /* 0x00000022ff5a723e */ /* 0x000fe200020006ff */
[----:B------:R-:W-:-:S02]  /*3120*/  HADD2.F32 R96, -RZ, R93.H1_H1 ;  /* 0x3000005dff607230 */ /* 0x000fc40000004100 */
[-C--:B------:R-:W-:Y:S01]  /*3130*/  FMUL.FTZ R95, R79, R92.reuse ;  /* 0x0000005c4f5f7220 */ /* 0x080fe20000410000 */
[----:B------:R-:W-:Y:S02]  /*3140*/  HADD2.F32 R91, -RZ, R76.H1_H1 ;  /* 0x3000004cff5b7230 */ /* 0x000fe40000004100 */
[C---:B------:R-:W-:Y:S01]  /*3150*/  FMUL.FTZ R100, R78.reuse, R92 ;  /* 0x0000005c4e647220 */ /* 0x040fe20000410000 */
[----:B------:R-:W-:Y:S02]  /*3160*/  HADD2.F32 R77, -RZ, R77.H0_H0 ;  /* 0x2000004dff4d7230 */ /* 0x000fe40000004100 */
[----:B------:R-:W-:Y:S01]  /*3170*/  FMUL.FTZ R98, R35, R96 ;  /* 0x0000006023627220 */ /* 0x000fe20000410000 */
[----:B------:R-:W-:Y:S02]  /*3180*/  HADD2.F32 R92, -RZ, R90.H1_H1 ;  /* 0x3000005aff5c7230 */ /* 0x000fe40000004100 */
[----:B------:R-:W-:Y:S01]  /*3190*/  FFMA.FTZ R34, R78, R91, -R95 ;  /* 0x0000005b4e227223 */ /* 0x000fe2000001085f */
[----:B------:R-:W-:Y:S01]  /*31a0*/  F2FP.F16.E4M3.UNPACK_B R10, R10 ;  /* 0x0000000aff0a723e */ /* 0x000fe200020006ff */
[----:B------:R-:W-:Y:S01]  /*31b0*/  FMUL.FTZ R96, R77, R96 ;  /* 0x000000604d607220 */ /* 0x000fe20000410000 */
[----:B------:R-:W-:Y:S01]  /*31c0*/  F2FP.F16.E4M3.UNPACK_B R78, R11 ;  /* 0x0000000bff4e723e */ /* 0x000fe200020006ff */
[----:B------:R-:W-:Y:S01]  /*31d0*/  FFMA.FTZ R11, R79, R91, R100 ;  /* 0x0000005b4f0b7223 */ /* 0x000fe20000010064 */
[-C--:B------:R-:W-:Y:S01]  /*31e0*/  FFMA.FTZ R98, R77, R92.reuse, -R98 ;  /* 0x0000005c4d627223 */ /* 0x080fe20000010862 */
[----:B------:R-:W-:Y:S01]  /*31f0*/  FFMA.FTZ R79, R35, R92, R96 ;  /* 0x0000005c234f7223 */ /* 0x000fe20000010060 */
[----:B------:R-:W-:Y:S01]  /*3200*/  HADD2.F32 R35, -RZ, R10.H0_H0 ;  /* 0x2000000aff237230 */ /* 0x000fe20000004100 */
[----:B------:R-:W-:Y:S01]  /*3210*/  F2FP.SATFINITE.E4M3.F32.PACK_AB_MERGE_C R9, R9, R8, R42 ;  /* 0x000000080909723e */ /* 0x000fe2000480702a */
[----:B------:R-:W-:Y:S01]  /*3220*/  HADD2.F32 R77, -RZ, R78.H0_H0 ;  /* 0x2000004eff4d7230 */ /* 0x000fe20000004100 */
[----:B------:R-:W-:Y:S01]  /*3230*/  F2FP.SATFINITE.E4M3.F32.PACK_AB_MERGE_C R11, R11, R34, RZ ;  /* 0x000000220b0b723e */ /* 0x000fe200048070ff */
[----:B------:R-:W-:Y:S01]  /*3240*/  HADD2.F32 R10, -RZ, R10.H1_H1 ;  /* 0x3000000aff0a7230 */ /* 0x000fe20000004100 */
[----:B------:R-:W-:Y:S01]  /*3250*/  F2FP.SATFINITE.E4M3.F32.PACK_AB_MERGE_C R79, R79, R98, RZ ;  /* 0x000000624f4f723e */ /* 0x000fe200048070ff */
[----:B------:R-:W-:-:S02]  /*3260*/  HADD2.F32 R93, -RZ, R93.H0_H0 ;  /* 0x2000005dff5d7230 */ /* 0x000fc40000004100 */
[----:B------:R-:W-:Y:S01]  /*3270*/  FMUL.FTZ R91, R77, R94 ;  /* 0x0000005e4d5b7220 */ /* 0x000fe20000410000 */
[----:B------:R-:W-:Y:S01]  /*3280*/  HADD2.F32 R78, -RZ, R78.H1_H1 ;  /* 0x3000004eff4e7230 */ /* 0x000fe20000004100 */
[----:B------:R-:W-:Y:S01]  /*3290*/  F2FP.SATFINITE.E4M3.F32.PACK_AB_MERGE_C R8, R37, R36, R43 ;  /* 0x000000242508723e */ /* 0x000fe2000480702b */
[----:B------:R-:W-:Y:S02]  /*32a0*/  HADD2.F32 R76, -RZ, R76.H0_H0 ;  /* 0x2000004cff4c7230 */ /* 0x000fe40000004100 */
[-C--:B------:R-:W-:Y:S01]  /*32b0*/  FMUL.FTZ R92, R10, R93.reuse ;  /* 0x0000005d0a5c7220 */ /* 0x080fe20000410000 */
[----:B------:R-:W-:Y:S02]  /*32c0*/  HADD2.F32 R90, -RZ, R90.H0_H0 ;  /* 0x2000005aff5a7230 */ /* 0x000fe40000004100 */
[C---:B------:R-:W-:Y:S01]  /*32d0*/  FMUL.FTZ R96, R78.reuse, R94 ;  /* 0x0000005e4e607220 */ /* 0x040fe20000410000 */
[----:B------:R-:W-:Y:S01]  /*32e0*/  FMUL.FTZ R93, R35, R93 ;  /* 0x0000005d235d7220 */ /* 0x000fe20000410000 */
[----:B------:R-:W-:-:S02]  /*32f0*/  FFMA.FTZ R91, R78, R76, R91 ;  /* 0x0000004c4e5b7223 */ /* 0x000fc4000001005b */
[----:B------:R-:W-:Y:S01]  /*3300*/  FFMA.FTZ R96, R77, R76, -R96 ;  /* 0x0000004c4d607223 */ /* 0x000fe20000010860 */
[-C--:B------:R-:W-:Y:S01]  /*3310*/  FFMA.FTZ R92, R35, R90.reuse, -R92 ;  /* 0x0000005a235c7223 */ /* 0x080fe2000001085c */
[----:B------:R-:W-:-:S03]  /*3320*/  FFMA.FTZ R93, R10, R90, R93 ;  /* 0x0000005a0a5d7223 */ /* 0x000fc6000001005d */
[----:B------:R-:W-:Y:S02]  /*3330*/  F2FP.SATFINITE.E4M3.F32.PACK_AB_MERGE_C R11, R91, R96, R11 ;  /* 0x000000605b0b723e */ /* 0x000fe4000480700b */
[----:B------:R-:W-:-:S07]  /*3340*/  F2FP.SATFINITE.E4M3.F32.PACK_AB_MERGE_C R10, R93, R92, R79 ;  /* 0x0000005c5d0a723e */ /* 0x000fce000480704f */
.L_x_1164:
[----:B------:R-:W-:Y:S05]  /*3350*/  BSYNC B2 ;  /* 0x0000000000027941 */ /* 0x000fea0003800000 */
.L_x_1163:
[----:B------:R1:W-:Y:S02]  /*3360*/  STG.E.128 desc[UR42][R32.64], R8 ;  /* 0x0000000820007986 */ /* 0x0003e4000c101d2a */
.L_x_1162:
[----:B------:R-:W-:Y:S05]  /*3370*/  BSYNC B1 ;  /* 0x0000000000017941 */ /* 0x000fea0003800000 */
.L_x_1161:
[----:B------:R-:W-:Y:S01]  /*3380*/  ISETP.NE.AND P4, PT, R45, RZ, PT ;  /* 0x000000ff2d00720c */ /* 0x000fe20003f85270 */
[----:B------:R-:W-:-:S12]  /*3390*/  BSSY B1, `(.L_x_1165) ;  /* 0x0000070000017945 */ /* 0x000fd80003800000 */
[----:B------:R-:W-:Y:S05]  /*33a0*/  @!P4 BRA `(.L_x_1166) ;  /* 0x0000000400b8c947 */ /* 0x000fea0003800000 */
[----:B------:R-:W2:Y:S01]  /*33b0*/  LDL R34, [R1+0x24] ;  /* 0x0000240001227983 */ /* 0x000ea20000100800 */
[----:B------:R-:W-:Y:S03]  /*33c0*/  BSSY B2, `(.L_x_1167) ;  /* 0x000006b000027945 */ /* 0x000fe60003800000 */
[----:B-1----:R1:W3:Y:S01]  /*33d0*/  LDS.128 R8, [R84+0x14800] ;  /* 0x0148000054087984 */ /* 0x0022e20000000c00 */
[----:B--2---:R-:W-:-:S13]  /*33e0*/  ISETP.GE.AND P4, PT, R34, R87, PT ;  /* 0x000000572200720c */ /* 0x004fda0003f86270 */
[----:B-1-3--:R-:W-:Y:S05]  /*33f0*/  @P4 BRA `(.L_x_1168) ;  /* 0x00000004009c4947 */ /* 0x00afea0003800000 */
[----:B------:R-:W-:Y:S02]  /*3400*/  SHF.R.U32.HI R37, RZ, 0x8, R29 ;  /* 0x00000008ff257819 */ /* 0x000fe4000001161d */
[----:B------:R-:W-:Y:S02]  /*3410*/  SHF.R.U32.HI R30, RZ, 0x8, R31 ;  /* 0x00000008ff1e7819 */ /* 0x000fe4000001161f */
[----:B------:R-:W-:Y:S02]  /*3420*/  LOP3.LUT R28, R29, 0xff0000ff, RZ, 0xc0, !PT ;  /* 0xff0000ff1d1c7812 */ /* 0x000fe400078ec0ff */
[----:B------:R-:W-:Y:S01]  /*3430*/  SHF.R.U32.HI R35, RZ, 0x10, R29 ;  /* 0x00000010ff237819 */ /* 0x000fe2000001161d */
[----:B------:R-:W-:Y:S01]  /*3440*/  IMAD.SHL.U32 R29, R37, 0x100, RZ ;  /* 0x00000100251d7824 */ /* 0x000fe200078e00ff */
[----:B------:R-:W-:Y:S02]  /*3450*/  LOP3.LUT R34, R31, 0xff0000ff, RZ, 0xc0, !PT ;  /* 0xff0000ff1f227812 */ /* 0x000fe400078ec0ff */
[----:B------:R-:W-:Y:S01]  /*3460*/  SHF.R.U32.HI R36, RZ, 0x10, R31 ;  /* 0x00000010ff247819 */ /* 0x000fe2000001161f */
[----:B------:R-:W-:Y:S01]  /*3470*/  IMAD.SHL.U32 R31, R30, 0x100, RZ ;  /* 0x000001001e1f7824 */ /* 0x000fe200078e00ff */
[----:B------:R-:W-:Y:S01]  /*3480*/  LOP3.LUT R28, R28, 0xff00, R29, 0xf8, !PT ;  /* 0x0000ff001c1c7812 */ /* 0x000fe200078ef81d */
[----:B------:R-:W-:-:S02]  /*3490*/  IMAD.U32 R29, R35, 0x10000, RZ ;  /* 0x00010000231d7824 */ /* 0x000fc400078e00ff */
[----:B------:R-:W-:Y:S01]  /*34a0*/  IMAD.MOV.U32 R30, RZ, RZ, R8 ;  /* 0x000000ffff1e7224 */ /* 0x000fe200078e0008 */
[----:B------:R-:W-:Y:S01]  /*34b0*/  LOP3.LUT R31, R34, 0xff00, R31, 0xf8, !PT ;  /* 0x0000ff00221f7812 */ /* 0x000fe200078ef81f */
[----:B------:R-:W-:Y:S01]  /*34c0*/  IMAD.U32 R36, R36, 0x10000, RZ ;  /* 0x0001000024247824 */ /* 0x000fe200078e00ff */
        /* <DEDUP_REMOVED lines=44> */
[----:B------:R-:W-:Y:S01]  /*3790*/  F2FP.SATFINITE.E4M3.F32.PACK_AB_MERGE_C R35, R36, R35, RZ ;  /* 0x000000232423723e */ /* 0x000fe200048070ff */
[--C-:B------:R-:W-:Y:S01]  /*37a0*/  HADD2.F32 R40, -RZ, R37.reuse.H0_H0 ;  /* 0x20000025ff287230 */ /* 0x100fe20000004100 */
[-C--:B------:R-:W-:Y:S01]  /*37b0*/  F2FP.F16.E4M3.UNPACK_B R77, R29.reuse.H1 ;  /* 0x0000001dff4d723e */ /* 0x080fe200030006ff */
[----:B------:R-:W-:Y:S01]  /*37c0*/  HADD2.F32 R37, -RZ, R37.H1_H1 ;  /* 0x30000025ff257230 */ /* 0x000fe20000004100 */
[----:B------:R-:W-:Y:S02]  /*37d0*/  F2FP.F16.E4M3.UNPACK_B R36, R10.H1 ;  /* 0x0000000aff24723e */ /* 0x000fe400030006ff */
[----:B------:R-:W-:Y:S01]  /*37e0*/  F2FP.F16.E4M3.UNPACK_B R76, R29 ;  /* 0x0000001dff4c723e */ /* 0x000fe200020006ff */
[----:B------:R-:W-:Y:S01]  /*37f0*/  HADD2.F32 R79, -RZ, R77.H1_H1 ;  /* 0x3000004dff4f7230 */ /* 0x000fe20000004100 */
[-C--:B------:R-:W-:Y:S01]  /*3800*/  F2FP.F16.E4M3.UNPACK_B R41, R28.reuse ;  /* 0x0000001cff29723e */ /* 0x080fe200020006ff */
[----:B------:R-:W-:Y:S01]  /*3810*/  HADD2.F32 R29, -RZ, R36.H1_H1 ;  /* 0x30000024ff1d7230 */ /* 0x000fe20000004100 */
[----:B------:R-:W-:Y:S01]  /*3820*/  F2FP.F16.E4M3.UNPACK_B R42, R28.H1 ;  /* 0x0000001cff2a723e */ /* 0x000fe200030006ff */
[----:B------:R-:W-:-:S02]  /*3830*/  HADD2.F32 R78, -RZ, R76.H1_H1 ;  /* 0x3000004cff4e7230 */ /* 0x000fc40000004100 */
[-C--:B------:R-:W-:Y:S01]  /*3840*/  FMUL.FTZ R91, R37, R79.reuse ;  /* 0x0000004f255b7220 */ /* 0x080fe20000410000 */
[----:B------:R-:W-:Y:S02]  /*3850*/  HADD2.F32 R36, -RZ, R36.H0_H0 ;  /* 0x20000024ff247230 */ /* 0x000fe40000004100 */
[----:B------:R-:W-:Y:S01]  /*3860*/  FMUL.FTZ R90, R40, R79 ;  /* 0x0000004f285a7220 */ /* 0x000fe20000410000 */
[----:B------:R-:W-:Y:S02]  /*3870*/  HADD2.F32 R28, -RZ, R41.H1_H1 ;  /* 0x30000029ff1c7230 */ /* 0x000fe40000004100 */
[-C--:B------:R-:W-:Y:S01]  /*3880*/  FMUL.FTZ R79, R29, R78.reuse ;  /* 0x0000004e1d4f7220 */ /* 0x080fe20000410000 */
[----:B------:R-:W-:Y:S01]  /*3890*/  F2FP.F16.E4M3.UNPACK_B R11, R11 ;  /* 0x0000000bff0b723e */ /* 0x000fe200020006ff */
[C---:B------:R-:W-:Y:S01]  /*38a0*/  FMUL.FTZ R78, R36.reuse, R78 ;  /* 0x0000004e244e7220 */ /* 0x040fe20000410000 */
[----:B------:R-:W-:Y:S01]  /*38b0*/  F2FP.F16.E4M3.UNPACK_B R10, R10 ;  /* 0x0000000aff0a723e */ /* 0x000fe200020006ff */
[----:B------:R-:W-:Y:S01]  /*38c0*/  FFMA.FTZ R79, R36, R28, -R79 ;  /* 0x0000001c244f7223 */ /* 0x000fe2000001084f */
[----:B------:R-:W-:-:S02]  /*38d0*/  HADD2.F32 R43, -RZ, R42.H1_H1 ;  /* 0x3000002aff2b7230 */ /* 0x000fc40000004100 */
[----:B------:R-:W-:Y:S01]  /*38e0*/  FFMA.FTZ R78, R29, R28, R78 ;  /* 0x0000001c1d4e7223 */ /* 0x000fe2000001004e */
[--C-:B------:R-:W-:Y:S01]  /*38f0*/  HADD2.F32 R28, -RZ, R11.reuse.H0_H0 ;  /* 0x2000000bff1c7230 */ /* 0x100fe20000004100 */
[----:B------:R-:W-:Y:S01]  /*3900*/  F2FP.SATFINITE.E4M3.F32.PACK_AB_MERGE_C R9, R9, R8, R34 ;  /* 0x000000080909723e */ /* 0x000fe20004807022 */
[----:B------:R-:W-:Y:S02]  /*3910*/  HADD2.F32 R29, -RZ, R11.H1_H1 ;  /* 0x3000000bff1d7230 */ /* 0x000fe40000004100 */
[-C--:B------:R-:W-:Y:S01]  /*3920*/  FFMA.FTZ R91, R40, R43.reuse, -R91 ;  /* 0x0000002b285b7223 */ /* 0x080fe2000001085b */
[--C-:B------:R-:W-:Y:S02]  /*3930*/  HADD2.F32 R11, -RZ, R10.reuse.H0_H0 ;  /* 0x2000000aff0b7230 */ /* 0x100fe40000004100 */
[----:B------:R-:W-:Y:S01]  /*3940*/  FFMA.FTZ R90, R37, R43, R90 ;  /* 0x0000002b255a7223 */ /* 0x000fe2000001005a */
[----:B------:R-:W-:Y:S01]  /*3950*/  HADD2.F32 R77, -RZ, R77.H0_H0 ;  /* 0x2000004dff4d7230 */ /* 0x000fe20000004100 */
[----:B------:R-:W-:Y:S01]  /*3960*/  F2FP.SATFINITE.E4M3.F32.PACK_AB_MERGE_C R78, R78, R79, RZ ;  /* 0x0000004f4e4e723e */ /* 0x000fe200048070ff */
[----:B------:R-:W-:Y:S01]  /*3970*/  HADD2.F32 R10, -RZ, R10.H1_H1 ;  /* 0x3000000aff0a7230 */ /* 0x000fe20000004100 */
[----:B------:R-:W-:Y:S01]  /*3980*/  F2FP.SATFINITE.E4M3.F32.PACK_AB_MERGE_C R8, R31, R30, R35 ;  /* 0x0000001e1f08723e */ /* 0x000fe20004807023 */
[----:B------:R-:W-:-:S02]  /*3990*/  HADD2.F32 R76, -RZ, R76.H0_H0 ;  /* 0x2000004cff4c7230 */ /* 0x000fc40000004100 */
[-C--:B------:R-:W-:Y:S01]  /*39a0*/  FMUL.FTZ R43, R29, R77.reuse ;  /* 0x0000004d1d2b7220 */ /* 0x080fe20000410000 */
[----:B------:R-:W-:Y:S02]  /*39b0*/  HADD2.F32 R42, -RZ, R42.H0_H0 ;  /* 0x2000002aff2a7230 */ /* 0x000fe40000004100 */
        /* <DEDUP_REMOVED lines=11> */
.L_x_1168:
[----:B------:R-:W-:Y:S05]  /*3a70*/  BSYNC B2 ;  /* 0x0000000000027941 */ /* 0x000fea0003800000 */
.L_x_1167:
[----:B------:R2:W-:Y:S02]  /*3a80*/  STG.E.128 desc[UR42][R32.64+0x20], R8 ;  /* 0x0000200820007986 */ /* 0x0005e4000c101d2a */
.L_x_1166:
[----:B------:R-:W-:Y:S05]  /*3a90*/  BSYNC B1 ;  /* 0x0000000000017941 */ /* 0x000fea0003800000 */
.L_x_1165:
        /* <DEDUP_REMOVED lines=39> */
[-C--:B------:R-:W-:Y:S01]  /*3d10*/  FMUL.FTZ R37, R29, R35.reuse ;  /* 0x000000231d257220 */ /* 0x080fe20000410000 */
[----:B------:R-:W-:Y:S01]  /*3d20*/  FMUL.FTZ R36, R28, R35 ;  /* 0x000000231c247220 */ /* 0x000fe20000410000 */
[----:B------:R-:W-:Y:S01]  /*3d30*/  F2FP.F16.E4M3.UNPACK_B R15, R14.H1 ;  /* 0x0000000eff0f723e */ /* 0x000fe200030006ff */
[----:B------:R-:W-:-:S02]  /*3d40*/  HADD2.F32 R31, -RZ, R39.H1_H1 ;  /* 0x30000027ff1f7230 */ /* 0x000fc40000004100 */
[-C--:B------:R-:W-:Y:S01]  /*3d50*/  FFMA.FTZ R37, R28, R30.reuse, -R37 ;  /* 0x0000001e1c257223 */ /* 0x080fe20000010825 */
[----:B------:R-:W-:Y:S01]  /*3d60*/  FFMA.FTZ R40, R29, R30, R36 ;  /* 0x0000001e1d287223 */ /* 0x000fe20000010024 */
[----:B------:R-:W-:Y:S01]  /*3d70*/  F2FP.F16.E4M3.UNPACK_B R14, R14 ;  /* 0x0000000eff0e723e */ /* 0x000fe200020006ff */
[--C-:B------:R-:W-:Y:S01]  /*3d80*/  HADD2.F32 R30, -RZ, R15.reuse.H1_H1 ;  /* 0x3000000fff1e7230 */ /* 0x100fe20000004100 */
[----:B------:R-:W-:Y:S01]  /*3d90*/  F2FP.F16.E4M3.UNPACK_B R35, R12 ;  /* 0x0000000cff23723e */ /* 0x000fe200020006ff */
[----:B------:R-:W-:Y:S02]  /*3da0*/  HADD2.F32 R29, -RZ, R15.H0_H0 ;  /* 0x2000000fff1d7230 */ /* 0x000fe40000004100 */
[----:B------:R-:W-:Y:S02]  /*3db0*/  HADD2.F32 R39, -RZ, R39.H0_H0 ;  /* 0x20000027ff277230 */ /* 0x000fe40000004100 */
[----:B------:R-:W-:Y:S01]  /*3dc0*/  FMUL.FTZ R36, R30, R31 ;  /* 0x0000001f1e247220 */ /* 0x000fe20000410000 */
[----:B------:R-:W-:-:S02]  /*3dd0*/  HADD2.F32 R15, -RZ, R14.H0_H0 ;  /* 0x2000000eff0f7230 */ /* 0x000fc40000004100 */
[----:B------:R-:W-:Y:S01]  /*3de0*/  FMUL.FTZ R31, R29, R31 ;  /* 0x0000001f1d1f7220 */ /* 0x000fe20000410000 */
[----:B------:R-:W-:Y:S02]  /*3df0*/  HADD2.F32 R28, -RZ, R14.H1_H1 ;  /* 0x3000000eff1c7230 */ /* 0x000fe40000004100 */
[--C-:B------:R-:W-:Y:S02]  /*3e00*/  HADD2.F32 R14, -RZ, R38.reuse.H1_H1 ;  /* 0x30000026ff0e7230 */ /* 0x100fe40000004100 */
[----:B------:R-:W-:Y:S02]  /*3e10*/  HADD2.F32 R38, -RZ, R38.H0_H0 ;  /* 0x20000026ff267230 */ /* 0x000fe40000004100 */
[-C--:B------:R-:W-:Y:S01]  /*3e20*/  FMUL.FTZ R34, R28, R39.reuse ;  /* 0x000000271c227220 */ /* 0x080fe20000410000 */
[----:B------:R-:W-:Y:S01]  /*3e30*/  FMUL.FTZ R39, R15, R39 ;  /* 0x000000270f277220 */ /* 0x000fe20000410000 */
[-C--:B------:R-:W-:Y:S01]  /*3e40*/  FFMA.FTZ R29, R29, R14.reuse, -R36 ;  /* 0x0000000e1d1d7223 */ /* 0x080fe20000010824 */
[----:B------:R-:W-:Y:S01]  /*3e50*/  FFMA.FTZ R30, R30, R14, R31 ;  /* 0x0000000e1e1e7223 */ /* 0x000fe2000001001f */
[-C--:B------:R-:W-:Y:S01]  /*3e60*/  FFMA.FTZ R14, R15, R38.reuse, -R34 ;  /* 0x000000260f0e7223 */ /* 0x080fe20000010822 */
[----:B------:R-:W-:Y:S01]  /*3e70*/  FFMA.FTZ R15, R28, R38, R39 ;  /* 0x000000261c0f7223 */ /* 0x000fe20000010027 */
[----:B------:R-:W-:-:S02]  /*3e80*/  F2FP.F16.E4M3.UNPACK_B R31, R11.H1 ;  /* 0x0000000bff1f723e */ /* 0x000fc400030006ff */
[----:B------:R-:W-:Y:S02]  /*3e90*/  F2FP.SATFINITE.E4M3.F32.PACK_AB_MERGE_C R29, R30, R29, RZ ;  /* 0x0000001d1e1d723e */ /* 0x000fe400048070ff */
[-C--:B------:R-:W-:Y:S01]  /*3ea0*/  F2FP.F16.E4M3.UNPACK_B R39, R13.reuse.H1 ;  /* 0x0000000dff27723e */ /* 0x080fe200030006ff */
[--C-:B------:R-:W-:Y:S01]  /*3eb0*/  HADD2.F32 R34, -RZ, R31.reuse.H0_H0 ;  /* 0x2000001fff227230 */ /* 0x100fe20000004100 */
[----:B------:R-:W-:Y:S01]  /*3ec0*/  F2FP.F16.E4M3.UNPACK_B R30, R10.H1 ;  /* 0x0000000aff1e723e */ /* 0x000fe200030006ff */
[----:B------:R-:W-:Y:S01]  /*3ed0*/  HADD2.F32 R31, -RZ, R31.H1_H1 ;  /* 0x3000001fff1f7230 */ /* 0x000fe20000004100 */
[----:B------:R-:W-:Y:S01]  /*3ee0*/  F2FP.F16.E4M3.UNPACK_B R38, R13 ;  /* 0x0000000dff26723e */ /* 0x000fe200020006ff */
[----:B------:R-:W-:Y:S01]  /*3ef0*/  HADD2.F32 R41, -RZ, R39.H1_H1 ;  /* 0x30000027ff297230 */ /* 0x000fe20000004100 */
[----:B------:R-:W-:Y:S01]  /*3f00*/  F2FP.SATFINITE.E4M3.F32.PACK_AB_MERGE_C R28, R40, R37, RZ ;  /* 0x00000025281c723e */ /* 0x000fe200048070ff */
        /* <DEDUP_REMOVED lines=38> */
.L_x_1170:
[----:B------:R-:W-:Y:S05]  /*4170*/  BSYNC B1 ;  /* 0x0000000000017941 */ /* 0x000fea0003800000 */
.L_x_1169:
[----:B------:R3:W-:Y:S01]  /*4180*/  STG.E.128 desc[UR42][R32.64+0x40], R8 ;  /* 0x0000400820007986 */ /* 0x0007e2000c101d2a */
[----:B------:R-:W-:Y:S05]  /*4190*/  BRA `(.L_x_1160) ;  /* 0x0000002400047947 */ /* 0x000fea0003800000 */
.L_x_1154:
        /* <DEDUP_REMOVED lines=27> */
.L_x_1172:
[----:B------:R-:W-:Y:S05]  /*4350*/  BSYNC B1 ;  /* 0x0000000000017941 */ /* 0x000fea0003800000 */
.L_x_1171:
[----:B------:R-:W-:Y:S01]  /*4360*/  UISETP.NE.AND UP0, UPT, UR38, 0x3, UPT ;  /* 0x000000032600788c */ /* 0x000fe2000bf05270 */
[----:B-----5:R-:W-:Y:S02]  /*4370*/  IMAD.MOV.U32 R93, RZ, RZ, R10 ;  /* 0x000000ffff5d7224 */ /* 0x020fe400078e000a */
[----:B------:R-:W-:Y:S02]  /*4380*/  IMAD.MOV.U32 R92, RZ, RZ, R8 ;  /* 0x000000ffff5c7224 */ /* 0x000fe400078e0008 */
[----:B------:R-:W-:Y:S01]  /*4390*/  IMAD.MOV.U32 R100, RZ, RZ, R14 ;  /* 0x000000ffff647224 */ /* 0x000fe200078e000e */
[----:B------:R-:W-:Y:S01]  /*43a0*/  PLOP3.LUT P3, PT, PT, PT, UP0, 0x80, 0x0 ;  /* 0x000000000000781c */ /* 0x000fe20003f6f008 */
[----:B------:R-:W-:Y:S02]  /*43b0*/  IMAD.MOV.U32 R97, RZ, RZ, R12 ;  /* 0x000000ffff617224 */ /* 0x000fe400078e000c */
[----:B------:R-:W-:Y:S02]  /*43c0*/  IMAD.MOV.U32 R91, RZ, RZ, R30 ;  /* 0x000000ffff5b7224 */ /* 0x000fe400078e001e */
[----:B------:R-:W-:-:S02]  /*43d0*/  IMAD.MOV.U32 R90, RZ, RZ, R28 ;  /* 0x000000ffff5a7224 */ /* 0x000fc400078e001c */
[----:B------:R-:W-:Y:S02]  /*43e0*/  IMAD.MOV.U32 R99, RZ, RZ, R34 ;  /* 0x000000ffff637224 */ /* 0x000fe400078e0022 */
[----:B------:R-:W-:-:S04]  /*43f0*/  IMAD.MOV.U32 R98, RZ, RZ, R32 ;  /* 0x000000ffff627224 */ /* 0x000fc800078e0020 */
[----:B------:R-:W-:Y:S05]  /*4400*/  @!P3 BRA `(.L_x_1173) ;  /* 0x000000000004b947 */ /* 0x000fea0003800000 */
[----:B------:R-:W-:Y:S01]  /*4410*/  BPT.TRAP 0x1 ;  /* 0x000000040000795c */ /* 0x000fe20000300000 */
.L_x_1173:
[----:B0-----:R-:W2:Y:S01]  /*4420*/  LDL R38, [R1+0x4] ;  /* 0x0000040001267983 */ /* 0x001ea20000100800 */
[----:B------:R-:W-:Y:S01]  /*4430*/  IMAD R83, R18, 0x8, R16 ;  /* 0x0000000812537824 */ /* 0x000fe200078e0210 */
[----:B------:R-:W-:Y:S01]  /*4440*/  BSSY B1, `(.L_x_1174) ;  /* 0x0000004000017945 */ /* 0x000fe20003800000 */
[----:B--2---:R-:W-:-:S04]  /*4450*/  SHF.L.U32 R86, R38, 0x1f, RZ ;  /* 0x0000001f26567819 */ /* 0x004fc800000006ff */
[----:B------:R-:W0:Y:S02]  /*4460*/  SYNCS.PHASECHK.TRANS64.TRYWAIT P5, [R83+URZ+0x19c90], R86 ;  /* 0x019c9056530075a7 */ /* 0x000e2400080a017f */
[----:B0-----:R-:W-:Y:S05]  /*4470*/  @!P5 BRA `(.L_x_1175) ;  /* 0x000001e80060d947 */ /* 0x001fea0003800000 */
.L_x_1485:
[----:B------:R-:W-:Y:S05]  /*4480*/  BSYNC B1 ;  /* 0x0000000000017941 */ /* 0x000fea0003800000 */
.L_x_1174:
[----:B------:R-:W-:Y:S05]  /*4490*/  @P4 BRA `(.L_x_1160) ;  /* 0x0000002000444947 */ /* 0x000fea0003800000 */
[----:B------:R-:W1:Y:S01]  /*44a0*/  LDC R94, c[0x0][0x2f4] ;  /* 0x0000bd00ff5e7b82 */ /* 0x000e620000000800 */
[----:B------:R-:W-:Y:S01]  /*44b0*/  ISETP.NE.AND P4, PT, R60, RZ, PT ;  /* 0x000000ff3c00720c */ /* 0x000fe20003f85270 */
[----:B------:R-:W-:Y:S01]  /*44c0*/  ULDC.64 UR4, c[0x0][0x300] ;  /* 0x0000c00000047ab9 */ /* 0x000fe20000000a00 */
[----:B------:R-:W-:Y:S01]  /*44d0*/  SHF.R.S32.HI R38, RZ, 0x1f, R23 ;  /* 0x0000001fff267819 */ /* 0x000fe20000011417 */
[----:B------:R-:W-:Y:S01]  /*44e0*/  IMAD.MOV.U32 R78, RZ, RZ, R36 ;  /* 0x000000ffff4e7224 */ /* 0x000fe200078e0024 */
[----:B------:R-:W-:Y:S03]  /*44f0*/  BSSY B1, `(.L_x_1176) ;  /* 0x00000fd000017945 */ /* 0x000fe60003800000 */
[----:B------:R-:W-:Y:S02]  /*4500*/  IMAD R38, R38, UR4, RZ ;  /* 0x0000000426267c24 */ /* 0x000fe4000f8e02ff */
[----:B------:R-:W-:-:S04]  /*4510*/  IMAD.WIDE.U32 R78, R23, UR4, R78 ;  /* 0x00000004174e7c25 */ /* 0x000fc8000f8e004e */
[----:B------:R-:W-:-:S04]  /*4520*/  IMAD R95, R23, UR5, R38 ;  /* 0x00000005175f7c24 */ /* 0x000fc8000f8e0226 */
[----:B------:R-:W-:Y:S02]  /*4530*/  IMAD.IADD R95, R95, 0x1, R79 ;  /* 0x000000015f5f7824 */ /* 0x000fe400078e024f */
[----:B-1----:R-:W-:Y:S01]  /*4540*/  IMAD.IADD R96, R94, 0x1, -R61 ;  /* 0x000000015e607824 */ /* 0x002fe200078e0a3d */
[----:B------:R-:W-:Y:S06]  /*4550*/  @!P4 BRA `(.L_x_1177) ;  /* 0x0000000c00d8c947 */ /* 0x000fec0003800000 */
[----:B------:R-:W2:Y:S04]  /*4560*/  LDL R41, [R1+0x1c] ;  /* 0x00001c0001297983 */ /* 0x000ea80000100800 */
[----:B------:R-:W3:Y:S04]  /*4570*/  LDL R40, [R1+0x74] ;  /* 0x0000740001287983 */ /* 0x000ee80000100800 */
[----:B------:R-:W4:Y:S01]  /*4580*/  LDL R39, [R1+0x2c] ;  /* 0x00002c0001277983 */ /* 0x000f220000100800 */
[----:B------:R-:W-:Y:S01]  /*4590*/  SEL R36, R61, R96, !P0 ;  /* 0x000000603d247207 */ /* 0x000fe20004000000 */
[----:B------:R-:W-:Y:S01]  /*45a0*/  BSSY B2, `(.L_x_1178) ;  /* 0x00000e8000027945 */ /* 0x000fe20003800000 */
[----:B------:R-:W-:-:S02]  /*45b0*/  IADD3 R103, P4, P5, R58, R78, R20 ;  /* 0x0000004e3a677210 */ /* 0x000fc40007d9e014 */
[----:B------:R-:W-:Y:S02]  /*45c0*/  SHF.R.S32.HI R37, RZ, 0x1f, R36 ;  /* 0x0000001fff257819 */ /* 0x000fe40000011424 */
[----:B------:R-:W-:Y:S02]  /*45d0*/  IADD3.X R101, R80, R95, R4, P4, P5 ;  /* 0x0000005f50657210 */ /* 0x000fe400027ea404 */
[----:B------:R-:W-:Y:S02]  /*45e0*/  LEA.HI R37, R37, R36, RZ, 0x5 ;  /* 0x0000002425257211 */ /* 0x000fe400078f28ff */
[----:B------:R-:W-:Y:S02]  /*45f0*/  ISETP.GE.AND P5, PT, R152, R87, PT ;  /* 0x000000579800720c */ /* 0x000fe40003fa6270 */
[----:B------:R-:W-:-:S04]  /*4600*/  SHF.R.S32.HI R36, RZ, 0x5, R37 ;  /* 0x00000005ff247819 */ /* 0x000fc80000011425 */
[----:B------:R-:W-:-:S04]  /*4610*/  LEA.HI.SX32 R36, R73, R36, 0x1c ;  /* 0x0000002449247211 */ /* 0x000fc800078fe2ff */
[C---:B------:R-:W-:Y:S01]  /*4620*/  LEA.HI R37, R36.reuse, R36, RZ, 0x1 ;  /* 0x0000002424257211 */ /* 0x040fe200078f08ff */
[----:B------:R-:W-:-:S04]  /*4630*/  IMAD.SHL.U32 R102, R36, 0x10, RZ ;  /* 0x0000001024667824 */ /* 0x000fc800078e00ff */
[----:B------:R-:W-:Y:S01]  /*4640*/  IMAD.SHL.U32 R37, R37, 0x800, RZ ;  /* 0x0000080025257824 */ /* 0x000fe200078e00ff */
[----:B------:R-:W-:-:S04]  /*4650*/  ISETP.GE.AND P4, PT, R102, R94, PT ;  /* 0x0000005e6600720c */ /* 0x000fc80003f86270 */
[----:B------:R-:W-:Y:S02]  /*4660*/  LOP3.LUT R37, R37, 0xfffff000, RZ, 0xc0, !PT ;  /* 0xfffff00025257812 */ /* 0x000fe400078ec0ff */
[----:B--2---:R-:W-:-:S04]  /*4670*/  LOP3.LUT R36, R41, 0x10, R102, 0xf8, !PT ;  /* 0x0000001029247812 */ /* 0x004fc800078ef866 */
[----:B---3--:R-:W-:-:S04]  /*4680*/  LOP3.LUT R36, R36, R40, RZ, 0x3c, !PT ;  /* 0x0000002824247212 */ /* 0x008fc800078e3cff */
[----:B----4-:R-:W-:Y:S01]  /*4690*/  IADD3 R39, R36, R37, R39 ;  /* 0x0000002524277210 */ /* 0x010fe20007ffe027 */
[----:B------:R-:W-:-:S04]  /*46a0*/  IMAD R37, R18, 0x3000, R71 ;  /* 0x0000300012257824 */ /* 0x000fc800078e0247 */
[----:B------:R-:W-:Y:S02]  /*46b0*/  IMAD R39, R18, 0x3000, R39 ;  /* 0x0000300012277824 */ /* 0x000fe400078e0227 */
[C---:B------:R-:W-:Y:S02]  /*46c0*/  IMAD.IADD R37, R16.reuse, 0x1, R37 ;  /* 0x0000000110257824 */ /* 0x040fe400078e0225 */
[----:B------:R-:W-:-:S04]  /*46d0*/  IMAD.IADD R40, R16, 0x1, R39 ;  /* 0x0000000110287824 */ /* 0x000fc800078e0227 */
[----:B------:R-:W1:Y:S04]  /*46e0*/  LDS.128 R36, [R37+0x13800] ;  /* 0x0138000025247984 */ /* 0x000e680000000c00 */
        /* <DEDUP_REMOVED lines=9> */
[----:B------:R-:W-:Y:S01]  /*4780*/  LOP3.LUT R14, R13, 0xff0000ff, RZ, 0xc0, !PT ;  /* 0xff0000ff0d0e7812 */ /* 0x000fe200078ec0ff */
[----:B------:R-:W-:Y:S01]  /*4790*/  IMAD.SHL.U32 R13, R104, 0x100, RZ ;  /* 0x00000100680d7824 */ /* 0x000fe200078e00ff */
[----:B------:R-:W-:Y:S01]  /*47a0*/  LOP3.LUT R33, R33, 0xff00, R32, 0xf8, !PT ;  /* 0x0000ff0021217812 */ /* 0x000fe200078ef820 */
[----:B------:R-:W-:Y:S01]  /*47b0*/  IMAD.U32 R12, R12, 0x10000, RZ ;  /* 0x000100000c0c7824 */ /* 0x000fe200078e00ff */
[----:B--2---:R-:W-:-:S02]  /*47c0*/  F2FP.F16.E4M3.UNPACK_B R105, R41 ;  /* 0x00000029ff69723e */ /* 0x004fc400020006ff */
[----:B------:R-:W-:Y:S02]  /*47d0*/  LOP3.LUT R13, R14, 0xff00, R13, 0xf8, !PT ;  /* 0x0000ff000e0d7812 */ /* 0x000fe400078ef80d */
[----:B------:R-:W-:Y:S01]  /*47e0*/  LOP3.LUT R34, R33, 0xff0000, R34, 0xf8, !PT ;  /* 0x00ff000021227812 */ /* 0x000fe200078ef822 */
[--C-:B------:R-:W-:Y:S01]  /*47f0*/  HADD2.F32 R14, -RZ, R105.reuse.H0_H0 ;  /* 0x20000069ff0e7230 */ /* 0x100fe20000004100 */
[----:B------:R-:W-:Y:S01]  /*4800*/  LOP3.LUT R12, R13, 0xff0000, R12, 0xf8, !PT ;  /* 0x00ff00000d0c7812 */ /* 0x000fe200078ef80c */
[----:B------:R-:W-:Y:S01]  /*4810*/  HADD2.F32 R105, -RZ, R105.H1_H1 ;  /* 0x30000069ff697230 */ /* 0x000fe20000004100 */
[----:B------:R-:W-:Y:S02]  /*4820*/  F2FP.F16.E4M3.UNPACK_B R32, R34 ;  /* 0x00000022ff20723e */ /* 0x000fe400020006ff */
[----:B-1----:R-:W-:Y:S02]  /*4830*/  F2FP.F16.E4M3.UNPACK_B R104, R37 ;  /* 0x00000025ff68723e */ /* 0x002fe400020006ff */
[----:B------:R-:W-:Y:S01]  /*4840*/  F2FP.F16.E4M3.UNPACK_B R13, R12 ;  /* 0x0000000cff0d723e */ /* 0x000fe200020006ff */
[----:B------:R-:W-:Y:S01]  /*4850*/  HADD2.F32 R33, -RZ, R32.H0_H0 ;  /* 0x20000020ff217230 */ /* 0x000fe20000004100 */
[----:B------:R-:W-:Y:S01]  /*4860*/  F2FP.F16.E4M3.UNPACK_B R41, R41.H1 ;  /* 0x00000029ff29723e */ /* 0x000fe200030006ff */
[----:B------:R-:W-:Y:S01]  /*4870*/  HADD2.F32 R106, -RZ, R104.H0_H0 ;  /* 0x20000068ff6a7230 */ /* 0x000fe20000004100 */
[----:B------:R-:W-:Y:S01]  /*4880*/  F2FP.F16.E4M3.UNPACK_B R34, R34.H1 ;  /* 0x00000022ff22723e */ /* 0x000fe200030006ff */
        /* <DEDUP_REMOVED lines=8> */
[-C--:B------:R-:W-:Y:S01]  /*4910*/  FMUL.FTZ R107, R105, R32.reuse ;  /* 0x00000020696b7220 */ /* 0x080fe20000410000 */
[----:B------:R-:W-:Y:S01]  /*4920*/  FMUL.FTZ R106, R104, R32 ;  /* 0x00000020686a7220 */ /* 0x000fe20000410000 */
[----:B------:R-:W-:-:S02]  /*4930*/  LOP3.LUT R108, R35, 0xff0000ff, RZ, 0xc0, !PT ;  /* 0xff0000ff236c7812 */ /* 0x000fc400078ec0ff */
[-C--:B------:R-:W-:Y:S01]  /*4940*/  FFMA.FTZ R32, R104, R13.reuse, -R107 ;  /* 0x0000000d68207223 */ /* 0x080fe2000001086b */
[----:B------:R-:W-:Y:S01]  /*4950*/  FFMA.FTZ R13, R105, R13, R106 ;  /* 0x0000000d690d7223 */ /* 0x000fe2000001006a */
[----:B------:R-:W-:Y:S01]  /*4960*/  F2FP.F16.E4M3.UNPACK_B R104, R37.H1 ;  /* 0x00000025ff68723e */ /* 0x000fe200030006ff */
[----:B------:R-:W-:Y:S01]  /*4970*/  HADD2.F32 R37, -RZ, R34.H0_H0 ;  /* 0x20000022ff257230 */ /* 0x000fe20000004100 */
[----:B------:R-:W-:Y:S01]  /*4980*/  F2FP.F16.E4M3.UNPACK_B R105, R12.H1 ;  /* 0x0000000cff69723e */ /* 0x000fe200030006ff */
[----:B------:R-:W-:Y:S02]  /*4990*/  HADD2.F32 R12, -RZ, R41.H0_H0 ;  /* 0x20000029ff0c7230 */ /* 0x000fe40000004100 */
[--C-:B------:R-:W-:Y:S02]  /*49a0*/  HADD2.F32 R106, -RZ, R104.reuse.H0_H0 ;  /* 0x20000068ff6a7230 */ /* 0x100fe40000004100 */
        /* <DEDUP_REMOVED lines=8> */
[----:B------:R-:W-:-:S05]  /*4a30*/  HADD2.F32 R41, -RZ, R34.H1_H1 ;  /* 0x30000022ff297230 */ /* 0x000fca0000004100 */
[-C--:B------:R-:W-:Y:S01]  /*4a40*/  FMUL.FTZ R107, R106, R41.reuse ;  /* 0x000000296a6b7220 */ /* 0x080fe20000410000 */
[----:B------:R-:W-:-:S03]  /*4a50*/  FMUL.FTZ R109, R104, R41 ;  /* 0x00000029686d7220 */ /* 0x000fc60000410000 */
[-C--:B------:R-:W-:Y:S01]  /*4a60*/  FFMA.FTZ R41, R104, R105.reuse, -R107 ;  /* 0x0000006968297223 */ /* 0x080fe2000001086b */
[----:B------:R-:W-:Y:S01]  /*4a70*/  FFMA.FTZ R34, R106, R105, R109 ;  /* 0x000000696a227223 */ /* 0x000fe2000001006d */
[----:B------:R-:W-:Y:S02]  /*4a80*/  SHF.R.U32.HI R105, RZ, 0x8, R35 ;  /* 0x00000008ff697819 */ /* 0x000fe40000011623 */
[--C-:B------:R-:W-:Y:S02]  /*4a90*/  SHF.R.U32.HI R107, RZ, 0x8, R15.reuse ;  /* 0x00000008ff6b7819 */ /* 0x100fe4000001160f */
[----:B------:R-:W-:Y:S01]  /*4aa0*/  SHF.R.U32.HI R104, RZ, 0x10, R15 ;  /* 0x00000010ff687819 */ /* 0x000fe2000001160f */
[----:B------:R-:W-:Y:S01]  /*4ab0*/  IMAD.SHL.U32 R105, R105, 0x100, RZ ;  /* 0x0000010069697824 */ /* 0x000fe200078e00ff */
[----:B------:R-:W-:Y:S02]  /*4ac0*/  LOP3.LUT R106, R15, 0xff0000ff, RZ, 0xc0, !PT ;  /* 0xff0000ff0f6a7812 */ /* 0x000fe400078ec0ff */
[----:B------:R-:W-:Y:S01]  /*4ad0*/  SHF.R.U32.HI R15, RZ, 0x10, R35 ;  /* 0x00000010ff0f7819 */ /* 0x000fe20000011623 */
[----:B------:R-:W-:Y:S01]  /*4ae0*/  IMAD.SHL.U32 R35, R107, 0x100, RZ ;  /* 0x000001006b237824 */ /* 0x000fe200078e00ff */
[----:B------:R-:W-:Y:S01]  /*4af0*/  LOP3.LUT R108, R108, 0xff00, R105, 0xf8, !PT ;  /* 0x0000ff006c6c7812 */ /* 0x000fe200078ef869 */
[----:B------:R-:W-:Y:S01]  /*4b00*/  IMAD.U32 R104, R104, 0x10000, RZ ;  /* 0x0001000068687824 */ /* 0x000fe200078e00ff */
[----:B------:R-:W-:Y:S01]  /*4b10*/  F2FP.SATFINITE.E4M3.F32.PACK_AB_MERGE_C R37, R41, R37, RZ ;  /* 0x000000252925723e */ /* 0x000fe200048070ff */
[----:B------:R-:W-:Y:S01]  /*4b20*/  IMAD.U32 R105, R15, 0x10000, RZ ;  /* 0x000100000f697824 */ /* 0x000fe200078e00ff */
[----:B------:R-:W-:-:S02]  /*4b30*/  LOP3.LUT R35, R106, 0xff00, R35, 0xf8, !PT ;  /* 0x0000ff006a237812 */ /* 0x000fc400078ef823 */
[----:B------:R-:W-:Y:S02]  /*4b40*/  F2FP.F16.E4M3.UNPACK_B R41, R36.H1 ;  /* 0x00000024ff29723e */ /* 0x000fe400030006ff */
[----:B------:R-:W-:Y:S02]  /*4b50*/  LOP3.LUT R15, R35, 0xff0000, R104, 0xf8, !PT ;  /* 0x00ff0000230f7812 */ /* 0x000fe400078ef868 */
[----:B------:R-:W-:Y:S01]  /*4b60*/  LOP3.LUT R35, R108, 0xff0000, R105, 0xf8, !PT ;  /* 0x00ff00006c237812 */ /* 0x000fe200078ef869 */
[----:B------:R-:W-:Y:S01]  /*4b70*/  IMAD.MOV.U32 R105, RZ, RZ, R39 ;  /* 0x000000ffff697224 */ /* 0x000fe200078e0027 */
[----:B------:R-:W-:Y:S02]  /*4b80*/  F2FP.F16.E4M3.UNPACK_B R39, R43 ;  /* 0x0000002bff27723e */ /* 0x000fe400020006ff */
[----:B------:R-:W-:Y:S02]  /*4b90*/  F2FP.F16.E4M3.UNPACK_B R106, R35 ;  /* 0x00000023ff6a723e */ /* 0x000fe400020006ff */
[----:B------:R-:W-:Y:S01]  /*4ba0*/  F2FP.F16.E4M3.UNPACK_B R104, R105 ;  /* 0x00000069ff68723e */ /* 0x000fe200020006ff */
[----:B------:R-:W-:Y:S01]  /*4bb0*/  HADD2.F32 R108, -RZ, R39.H0_H0 ;  /* 0x20000027ff6c7230 */ /* 0x000fe20000004100 */
[----:B------:R-:W-:Y:S01]  /*4bc0*/  F2FP.F16.E4M3.UNPACK_B R107, R15 ;  /* 0x0000000fff6b723e */ /* 0x000fe200020006ff */
[----:B------:R-:W-:Y:S01]  /*4bd0*/  HADD2.F32 R110, -RZ, R106.H0_H0 ;  /* 0x2000006aff6e7230 */ /* 0x000fe20000004100 */
[----:B------:R-:W-:Y:S01]  /*4be0*/  F2FP.F16.E4M3.UNPACK_B R43, R43.H1 ;  /* 0x0000002bff2b723e */ /* 0x000fe200030006ff */
[----:B------:R-:W-:Y:S01]  /*4bf0*/  HADD2.F32 R111, -RZ, R104.H0_H0 ;  /* 0x20000068ff6f7230 */ /* 0x000fe20000004100 */
[----:B------:R-:W-:Y:S01]  /*4c00*/  F2FP.F16.E4M3.UNPACK_B R35, R35.H1 ;  /* 0x00000023ff23723e */ /* 0x000fe200030006ff */
[----:B------:R-:W-:-:S02]  /*4c10*/  HADD2.F32 R109, -RZ, R107.H0_H0 ;  /* 0x2000006bff6d7230 */ /* 0x000fc40000004100 */
[CC--:B------:R-:W-:Y:S01]  /*4c20*/  FMUL.FTZ R112, R108.reuse, R110.reuse ;  /* 0x0000006e6c707220 */ /* 0x0c0fe20000410000 */
[----:B------:R-:W-:Y:S02]  /*4c30*/  HADD2.F32 R39, -RZ, R39.H1_H1 ;  /* 0x30000027ff277230 */ /* 0x000fe40000004100 */
[----:B------:R-:W-:Y:S01]  /*4c40*/  FMUL.FTZ R110, R111, R110 ;  /* 0x0000006e6f6e7220 */ /* 0x000fe20000410000 */
        /* <DEDUP_REMOVED lines=25> */
[----:B------:R-:W-:Y:S01]  /*4de0*/  FMUL.FTZ R106, R43, R35 ;  /* 0x000000232b6a7220 */ /* 0x000fe20000410000 */
[----:B------:R-:W-:Y:S01]  /*4df0*/  F2FP.SATFINITE.E4M3.F32.PACK_AB_MERGE_C R37, R32, R33, R37 ;  /* 0x000000212025723e */ /* 0x000fe20004807025 */
[C---:B------:R-:W-:Y:S02]  /*4e00*/  FMUL.FTZ R107, R105.reuse, R35 ;  /* 0x00000023696b7220 */ /* 0x040fe40000410000 */
[----:B------:R-:W-:Y:S01]  /*4e10*/  FFMA.FTZ R35, R105, R15, -R106 ;  /* 0x0000000f69237223 */ /* 0x000fe2000001086a */
        /* <DEDUP_REMOVED lines=28> */
[----:B------:R-:W-:Y:S02]  /*4fe0*/  HADD2.F32 R106, -RZ, R36.H0_H0 ;  /* 0x20000024ff6a7230 */ /* 0x000fe40000004100 */
        /* <DEDUP_REMOVED lines=9> */
[-C--:B------:R-:W-:Y:S01]  /*5080*/  FMUL.FTZ R43, R40, R98.reuse ;  /* 0x00000062282b7220 */ /* 0x080fe20000410000 */
[----:B------:R-:W-:Y:S01]  /*5090*/  F2FP.SATFINITE.E4M3.F32.PACK_AB_MERGE_C R106, R41, R113, RZ ;  /* 0x00000071296a723e */ /* 0x000fe200048070ff */
[C---:B------:R-:W-:Y:S01]  /*50a0*/  FMUL.FTZ R98, R36.reuse, R98 ;  /* 0x0000006224627220 */ /* 0x040fe20000410000 */
[----:B------:R-:W-:Y:S01]  /*50b0*/  F2FP.SATFINITE.E4M3.F32.PACK_AB_MERGE_C R35, R35, R114, RZ ;  /* 0x000000722323723e */ /* 0x000fe200048070ff */
        /* <DEDUP_REMOVED lines=17> */
[----:B------:R-:W-:Y:S01]  /*51d0*/  FMUL.FTZ R115, R105, R115 ;  /* 0x0000007369737220 */ /* 0x000fe20000410000 */
[----:B------:R-:W-:Y:S01]  /*51e0*/  HADD2.F32 R41, -RZ, R41.H1_H1 ;  /* 0x30000029ff297230 */ /* 0x000fe20000004100 */
[----:B------:R-:W-:Y:S01]  /*51f0*/  F2FP.F16.E4M3.UNPACK_B R40, R40 ;  /* 0x00000028ff28723e */ /* 0x000fe200020006ff */
[----:B------:R-:W-:Y:S02]  /*5200*/  HADD2.F32 R98, -RZ, R98.H1_H1 ;  /* 0x30000062ff627230 */ /* 0x000fe40000004100 */
[----:B------:R-:W-:Y:S01]  /*5210*/  FFMA.FTZ R115, R97, R106, R115 ;  /* 0x0000006a61737223 */ /* 0x000fe20000010073 */
[-C--:B------:R-:W-:Y:S01]  /*5220*/  FMUL.FTZ R97, R43, R38.reuse ;  /* 0x000000262b617220 */ /* 0x080fe20000410000 */
[----:B------:R-:W-:Y:S01]  /*5230*/  FMUL.FTZ R38, R41, R38 ;  /* 0x0000002629267220 */ /* 0x000fe20000410000 */
[----:B------:R-:W-:Y:S01]  /*5240*/  FFMA.FTZ R113, R105, R106, -R113 ;  /* 0x0000006a69717223 */ /* 0x000fe20000010871 */
[----:B------:R-:W-:Y:S01]  /*5250*/  F2FP.F16.E4M3.UNPACK_B R100, R100 ;  /* 0x00000064ff64723e */ /* 0x000fe200020006ff */
[-C--:B------:R-:W-:Y:S01]  /*5260*/  FFMA.FTZ R41, R41, R98.reuse, -R97 ;  /* 0x0000006229297223 */ /* 0x080fe20000010861 */
[----:B------:R-:W-:Y:S01]  /*5270*/  FFMA.FTZ R38, R43, R98, R38 ;  /* 0x000000622b267223 */ /* 0x000fe20000010026 */
[----:B------:R-:W-:Y:S01]  /*5280*/  HADD2.F32 R106, -RZ, R99.H0_H0 ;  /* 0x20000063ff6a7230 */ /* 0x000fe20000004100 */
[----:B------:R-:W-:Y:S01]  /*5290*/  F2FP.SATFINITE.E4M3.F32.PACK_AB_MERGE_C R109, R36, R109, R35 ;  /* 0x0000006d246d723e */ /* 0x000fe20004807023 */
[----:B------:R-:W-:Y:S01]  /*52a0*/  HADD2.F32 R43, -RZ, R42.H0_H0 ;  /* 0x2000002aff2b7230 */ /* 0x000fe20000004100 */
[----:B------:R-:W-:Y:S01]  /*52b0*/  F2FP.SATFINITE.E4M3.F32.PACK_AB_MERGE_C R41, R41, R113, RZ ;  /* 0x000000712929723e */ /* 0x000fe200048070ff */
[----:B------:R-:W-:Y:S01]  /*52c0*/  HADD2.F32 R98, -RZ, R40.H0_H0 ;  /* 0x20000028ff627230 */ /* 0x000fe20000004100 */
[----:B------:R-:W-:Y:S01]  /*52d0*/  F2FP.SATFINITE.E4M3.F32.PACK_AB_MERGE_C R115, R38, R115, RZ ;  /* 0x000000732673723e */ /* 0x000fe200048070ff */
[----:B------:R-:W-:-:S02]  /*52e0*/  HADD2.F32 R97, -RZ, R100.H0_H0 ;  /* 0x20000064ff617230 */ /* 0x000fc40000004100 */
[CC--:B------:R-:W-:Y:S01]  /*52f0*/  FMUL.FTZ R105, R43.reuse, R106.reuse ;  /* 0x0000006a2b697220 */ /* 0x0c0fe20000410000 */
[----:B------:R-:W-:Y:S02]  /*5300*/  HADD2.F32 R99, -RZ, R99.H1_H1 ;  /* 0x30000063ff637230 */ /* 0x000fe40000004100 */
[C---:B------:R-:W-:Y:S01]  /*5310*/  FMUL.FTZ R106, R98.reuse, R106 ;  /* 0x0000006a626a7220 */ /* 0x040fe20000410000 */
[----:B------:R-:W-:Y:S02]  /*5320*/  HADD2.F32 R42, -RZ, R42.H1_H1 ;  /* 0x3000002aff2a7230 */ /* 0x000fe40000004100 */
[-C--:B------:R-:W-:Y:S01]  /*5330*/  FFMA.FTZ R105, R98, R97.reuse, -R105 ;  /* 0x0000006162697223 */ /* 0x080fe20000010869 */
[----:B------:R-:W-:Y:S02]  /*5340*/  HADD2.F32 R40, -RZ, R40.H1_H1 ;  /* 0x30000028ff287230 */ /* 0x000fe40000004100 */
[----:B------:R-:W-:Y:S01]  /*5350*/  FFMA.FTZ R106, R43, R97, R106 ;  /* 0x000000612b6a7223 */ /* 0x000fe2000001006a */
[----:B------:R-:W-:-:S02]  /*5360*/  HADD2.F32 R43, -RZ, R100.H1_H1 ;  /* 0x30000064ff2b7230 */ /* 0x000fc40000004100 */
[-C--:B------:R-:W-:Y:S01]  /*5370*/  FMUL.FTZ R97, R42, R99.reuse ;  /* 0x000000632a617220 */ /* 0x080fe20000410000 */
[----:B------:R-:W-:Y:S02]  /*5380*/  IMAD.MOV.U32 R36, RZ, RZ, R107 ;  /* 0x000000ffff247224 */ /* 0x000fe400078e006b */
[C---:B------:R-:W-:Y:S01]  /*5390*/  FMUL.FTZ R99, R40.reuse, R99 ;  /* 0x0000006328637220 */ /* 0x040fe20000410000 */
[----:B------:R-:W-:-:S03]  /*53a0*/  FFMA.FTZ R40, R40, R43, -R97 ;  /* 0x0000002b28287223 */ /* 0x000fc60000010861 */
[----:B------:R-:W-:Y:S01]  /*53b0*/  FFMA.FTZ R99, R42, R43, R99 ;  /* 0x0000002b2a637223 */ /* 0x000fe20000010063 */
[----:B------:R-:W-:Y:S01]  /*53c0*/  F2FP.SATFINITE.E4M3.F32.PACK_AB_MERGE_C R43, R39, R110, R15 ;  /* 0x0000006e272b723e */ /* 0x000fe2000480700f */
[----:B------:R-:W-:Y:S01]  /*53d0*/  IMAD.MOV.U32 R39, RZ, RZ, R111 ;  /* 0x000000ffff277224 */ /* 0x000fe200078e006f */
[----:B------:R-:W-:Y:S01]  /*53e0*/  F2FP.SATFINITE.E4M3.F32.PACK_AB_MERGE_C R38, R40, R105, R41 ;  /* 0x000000692826723e */ /* 0x000fe20004807029 */
[----:B------:R-:W-:Y:S01]  /*53f0*/  IMAD.MOV.U32 R40, RZ, RZ, R109 ;  /* 0x000000ffff287224 */ /* 0x000fe200078e006d */
[----:B------:R-:W-:Y:S02]  /*5400*/  F2FP.SATFINITE.E4M3.F32.PACK_AB_MERGE_C R42, R99, R106, R115 ;  /* 0x0000006a632a723e */ /* 0x000fe40004807073 */
[----:B------:R-:W-:-:S07]  /*5410*/  F2FP.SATFINITE.E4M3.F32.PACK_AB_MERGE_C R41, R13, R14, R12 ;  /* 0x0000000e0d29723e */ /* 0x000fce000480700c */
.L_x_1179:
[----:B------:R-:W-:Y:S05]  /*5420*/  BSYNC B2 ;  /* 0x0000000000027941 */ /* 0x000fea0003800000 */
.L_x_1178:
[--C-:B------:R-:W-:Y:S02]  /*5430*/  @!P4 SHF.R.S32.HI R12, RZ, 0x1f, R102.reuse ;  /* 0x0000001fff0cc819 */ /* 0x100fe40000011466 */
[----:B------:R-:W-:-:S04]  /*5440*/  @!P4 IADD3 R15, P5, P6, R58, R78, R102 ;  /* 0x0000004e3a0fc210 */ /* 0x000fc80007ebe066 */
[----:B------:R-:W-:Y:S02]  /*5450*/  @!P4 IADD3.X R32, R80, R95, R12, P5, P6 ;  /* 0x0000005f5020c210 */ /* 0x000fe40002fec40c */
[----:B------:R-:W-:-:S05]  /*5460*/  IADD3 R12, P5, R103, R76, RZ ;  /* 0x0000004c670c7210 */ /* 0x000fca0007fbe0ff */
[----:B------:R-:W-:Y:S01]  /*5470*/  IMAD.X R13, R101, 0x1, R77, P5 ;  /* 0x00000001650d7824 */ /* 0x000fe200028e064d */
[----:B------:R-:W-:-:S04]  /*5480*/  @!P4 IADD3 R14, P5, R15, R76, RZ ;  /* 0x0000004c0f0ec210 */ /* 0x000fc80007fbe0ff */
[----:B-1----:R1:W-:Y:S01]  /*5490*/  STG.E.128 desc[UR42][R12.64], R36 ;  /* 0x000000240c007986 */ /* 0x0023e2000c101d2a */
[----:B------:R-:W-:-:S05]  /*54a0*/  @!P4 IMAD.X R15, R32, 0x1, R77, P5 ;  /* 0x00000001200fc824 */ /* 0x000fca00028e064d */
[----:B--2---:R1:W-:Y:S03]  /*54b0*/  @!P4 STG.E.128 desc[UR42][R14.64], R40 ;  /* 0x000000280e00c986 */ /* 0x0043e6000c101d2a */
.L_x_1177:
[----:B------:R-:W-:Y:S05]  /*54c0*/  BSYNC B1 ;  /* 0x0000000000017941 */ /* 0x000fea0003800000 */
.L_x_1176:
[----:B------:R-:W-:-:S13]  /*54d0*/  ISETP.NE.AND P4, PT, R45, RZ, PT ;  /* 0x000000ff2d00720c */ /* 0x000fda0003f85270 */
[----:B------:R-:W-:Y:S05]  /*54e0*/  @!P4 BRA `(.L_x_1160) ;  /* 0x000000100030c947 */ /* 0x000fea0003800000 */
[----:B------:R-:W2:Y:S04]  /*54f0*/  LDL R32, [R1+0x1c] ;  /* 0x00001c0001207983 */ /* 0x000ea80000100800 */
[----:B-1----:R-:W3:Y:S04]  /*5500*/  LDL R15, [R1+0x74] ;  /* 0x00007400010f7983 */ /* 0x002ee80000100800 */
[----:B------:R-:W4:Y:S01]  /*5510*/  LDL R14, [R1+0x2c] ;  /* 0x00002c00010e7983 */ /* 0x000f220000100800 */
[----:B------:R-:W-:Y:S01]  /*5520*/  ISETP.NE.AND P5, PT, R82, RZ, PT ;  /* 0x000000ff5200720c */ /* 0x000fe20003fa5270 */
[----:B------:R-:W-:Y:S03]  /*5530*/  BSSY B1, `(.L_x_1180) ;  /* 0x00000e6000017945 */ /* 0x000fe60003800000 */
[----:B------:R-:W-:-:S02]  /*5540*/  SEL R96, R61, R96, !P5 ;  /* 0x000000603d607207 */ /* 0x000fc40006800000 */
[----:B------:R-:W-:Y:S02]  /*5550*/  IADD3 R37, P4, P5, R58, R78, R7 ;  /* 0x0000004e3a257210 */ /* 0x000fe40007d9e007 */
[----:B------:R-:W-:Y:S02]  /*5560*/  SHF.R.S32.HI R13, RZ, 0x1f, R96 ;  /* 0x0000001fff0d7819 */ /* 0x000fe40000011460 */
[----:B------:R-:W-:Y:S02]  /*5570*/  IADD3.X R38, R80, R95, R3, P4, P5 ;  /* 0x0000005f50267210 */ /* 0x000fe400027ea403 */
[----:B------:R-:W-:Y:S02]  /*5580*/  LEA.HI R13, R13, R96, RZ, 0x5 ;  /* 0x000000600d0d7211 */ /* 0x000fe400078f28ff */
[----:B------:R-:W-:Y:S02]  /*5590*/  ISETP.GE.AND P5, PT, R81, R87, PT ;  /* 0x000000575100720c */ /* 0x000fe40003fa6270 */
[----:B------:R-:W-:-:S02]  /*55a0*/  SHF.R.S32.HI R13, RZ, 0x5, R13 ;  /* 0x00000005ff0d7819 */ /* 0x000fc4000001140d */
[----:B------:R-:W-:Y:S02]  /*55b0*/  IADD3 R36, P4, R37, R76, RZ ;  /* 0x0000004c25247210 */ /* 0x000fe40007f9e0ff */
[----:B------:R-:W-:-:S03]  /*55c0*/  LEA.HI.SX32 R13, R72, R13, 0x1c ;  /* 0x0000000d480d7211 */ /* 0x000fc600078fe2ff */
[----:B------:R-:W-:Y:S01]  /*55d0*/  IMAD.X R37, R38, 0x1, R77, P4 ;  /* 0x0000000126257824 */ /* 0x000fe200020e064d */
[C---:B------:R-:W-:Y:S01]  /*55e0*/  LEA.HI R12, R13.reuse, R13, RZ, 0x1 ;  /* 0x0000000d0d0c7211 */ /* 0x040fe200078f08ff */
[----:B------:R-:W-:-:S04]  /*55f0*/  IMAD.SHL.U32 R39, R13, 0x10, RZ ;  /* 0x000000100d277824 */ /* 0x000fc800078e00ff */
[----:B------:R-:W-:-:S05]  /*5600*/  IMAD.SHL.U32 R13, R12, 0x800, RZ ;  /* 0x000008000c0d7824 */ /* 0x000fca00078e00ff */
        /* <DEDUP_REMOVED lines=12> */
[--C-:B------:R-:W-:Y:S02]  /*56d0*/  SHF.R.U32.HI R41, RZ, 0x8, R11.reuse ;  /* 0x00000008ff297819 */ /* 0x100fe4000001160b */
[----:B------:R-:W-:Y:S02]  /*56e0*/  LOP3.LUT R28, R11, 0xff0000ff, RZ, 0xc0, !PT ;  /* 0xff0000ff0b1c7812 */ /* 0x000fe400078ec0ff */
[----:B------:R-:W-:Y:S01]  /*56f0*/  SHF.R.U32.HI R8, RZ, 0x10, R11 ;  /* 0x00000010ff087819 */ /* 0x000fe2000001160b */
[----:B------:R-:W-:Y:S01]  /*5700*/  IMAD.SHL.U32 R41, R41, 0x100, RZ ;  /* 0x0000010029297824 */ /* 0x000fe200078e00ff */
        /* <DEDUP_REMOVED lines=14> */
[----:B-1----:R-:W-:Y:S01]  /*57f0*/  IMAD.MOV.U32 R29, RZ, RZ, R12 ;  /* 0x000000ffff1d7224 */ /* 0x002fe200078e000c */
[----:B------:R-:W-:Y:S01]  /*5800*/  LOP3.LUT R10, R10, 0xff0000, R31, 0xf8, !PT ;  /* 0x00ff00000a0a7812 */ /* 0x000fe200078ef81f */
[----:B------:R-:W-:Y:S01]  /*5810*/  IMAD.U32 R31, R8, 0x10000, RZ ;  /* 0x00010000081f7824 */ /* 0x000fe200078e00ff */
[----:B------:R-:W-:Y:S01]  /*5820*/  LOP3.LUT R87, R38, 0xff00, R87, 0xf8, !PT ;  /* 0x0000ff0026577812 */ /* 0x000fe200078ef857 */
[----:B------:R-:W-:Y:S01]  /*5830*/  IMAD.U32 R9, R9, 0x10000, RZ ;  /* 0x0001000009097824 */ /* 0x000fe200078e00ff */
[----:B------:R-:W-:-:S02]  /*5840*/  LOP3.LUT R28, R28, 0xff00, R41, 0xf8, !PT ;  /* 0x0000ff001c1c7812 */ /* 0x000fc400078ef829 */
[----:B------:R-:W-:Y:S02]  /*5850*/  LOP3.LUT R42, R30, 0xff00, R43, 0xf8, !PT ;  /* 0x0000ff001e2a7812 */ /* 0x000fe400078ef82b */
[----:B------:R-:W-:Y:S02]  /*5860*/  F2FP.F16.E4M3.UNPACK_B R40, R90.H1 ;  /* 0x0000005aff28723e */ /* 0x000fe400030006ff */
[----:B--2---:R-:W-:Y:S02]  /*5870*/  F2FP.F16.E4M3.UNPACK_B R38, R32.H1 ;  /* 0x00000020ff26723e */ /* 0x004fe400030006ff */
[----:B------:R-:W-:Y:S01]  /*5880*/  F2FP.F16.E4M3.UNPACK_B R30, R29.H1 ;  /* 0x0000001dff1e723e */ /* 0x000fe200030006ff */
[----:B------:R-:W-:Y:S01]  /*5890*/  HADD2.F32 R43, -RZ, R40.H0_H0 ;  /* 0x20000028ff2b7230 */ /* 0x000fe20000004100 */
[----:B------:R-:W-:Y:S01]  /*58a0*/  LOP3.LUT R8, R28, 0xff0000, R31, 0xf8, !PT ;  /* 0x00ff00001c087812 */ /* 0x000fe200078ef81f */
[----:B------:R-:W-:Y:S01]  /*58b0*/  HADD2.F32 R28, -RZ, R38.H0_H0 ;  /* 0x20000026ff1c7230 */ /* 0x000fe20000004100 */
[----:B------:R-:W-:Y:S01]  /*58c0*/  F2FP.F16.E4M3.UNPACK_B R31, R92.H1 ;  /* 0x0000005cff1f723e */ /* 0x000fe200030006ff */
[----:B------:R-:W-:Y:S01]  /*58d0*/  HADD2.F32 R12, -RZ, R30.H0_H0 ;  /* 0x2000001eff0c7230 */ /* 0x000fe20000004100 */
[----:B------:R-:W-:Y:S01]  /*58e0*/  LOP3.LUT R11, R42, 0xff0000, R9, 0xf8, !PT ;  /* 0x00ff00002a0b7812 */ /* 0x000fe200078ef809 */
[----:B------:R-:W-:-:S02]  /*58f0*/  HADD2.F32 R40, -RZ, R40.H1_H1 ;  /* 0x30000028ff287230 */ /* 0x000fc40000004100 */
[-C--:B------:R-:W-:Y:S01]  /*5900*/  FMUL.FTZ R97, R28, R43.reuse ;  /* 0x0000002b1c617220 */ /* 0x080fe20000410000 */
[--C-:B------:R-:W-:Y:S02]  /*5910*/  HADD2.F32 R41, -RZ, R31.reuse.H0_H0 ;  /* 0x2000001fff297230 */ /* 0x100fe40000004100 */
        /* <DEDUP_REMOVED lines=8> */
[-C--:B------:R-:W-:Y:S01]  /*59a0*/  FMUL.FTZ R98, R31, R40.reuse ;  /* 0x000000281f627220 */ /* 0x080fe20000410000 */
[----:B------:R-:W-:Y:S01]  /*59b0*/  F2FP.F16.E4M3.UNPACK_B R38, R29 ;  /* 0x0000001dff26723e */ /* 0x000fe200020006ff */
[----:B------:R-:W-:Y:S01]  /*59c0*/  HADD2.F32 R43, -RZ, R90.H0_H0 ;  /* 0x2000005aff2b7230 */ /* 0x000fe20000004100 */
[----:B------:R-:W-:Y:S01]  /*59d0*/  LOP3.LUT R9, R87, 0xff0000, R96, 0xf8, !PT ;  /* 0x00ff000057097812 */ /* 0x000fe200078ef860 */
[----:B------:R-:W-:Y:S01]  /*59e0*/  FMUL.FTZ R96, R41, R40 ;  /* 0x0000002829607220 */ /* 0x000fe20000410000 */
[----:B------:R-:W-:Y:S01]  /*59f0*/  F2FP.F16.E4M3.UNPACK_B R92, R92 ;  /* 0x0000005cff5c723e */ /* 0x000fe200020006ff */
[----:B------:R-:W-:-:S02]  /*5a00*/  HADD2.F32 R40, -RZ, R32.H0_H0 ;  /* 0x20000020ff287230 */ /* 0x000fc40000004100 */
[----:B------:R-:W-:Y:S02]  /*5a10*/  HADD2.F32 R30, -RZ, R38.H0_H0 ;  /* 0x20000026ff1e7230 */ /* 0x000fe40000004100 */
[-C--:B------:R-:W-:Y:S01]  /*5a20*/  FFMA.FTZ R29, R31, R42.reuse, -R96 ;  /* 0x0000002a1f1d7223 */ /* 0x080fe20000010860 */
[----:B------:R-:W-:Y:S01]  /*5a30*/  FFMA.FTZ R31, R41, R42, R98 ;  /* 0x0000002a291f7223 */ /* 0x000fe20000010062 */
[----:B------:R-:W-:Y:S02]  /*5a40*/  HADD2.F32 R41, -RZ, R92.H0_H0 ;  /* 0x2000005cff297230 */ /* 0x000fe40000004100 */
[-C--:B------:R-:W-:Y:S01]  /*5a50*/  FMUL.FTZ R87, R40, R43.reuse ;  /* 0x0000002b28577220 */ /* 0x080fe20000410000 */
[----:B------:R-:W-:Y:S01]  /*5a60*/  FMUL.FTZ R97, R30, R43 ;  /* 0x0000002b1e617220 */ /* 0x000fe20000410000 */
[----:B------:R-:W-:Y:S01]  /*5a70*/  HADD2.F32 R90, -RZ, R90.H1_H1 ;  /* 0x3000005aff5a7230 */ /* 0x000fe20000004100 */
[----:B------:R-:W-:Y:S01]  /*5a80*/  F2FP.F16.E4M3.UNPACK_B R42, R34.H1 ;  /* 0x00000022ff2a723e */ /* 0x000fe200030006ff */
[----:B------:R-:W-:-:S02]  /*5a90*/  HADD2.F32 R43, -RZ, R32.H1_H1 ;  /* 0x30000020ff2b7230 */ /* 0x000fc40000004100 */
[-C--:B------:R-:W-:Y:S01]  /*5aa0*/  FFMA.FTZ R30, R30, R41.reuse, -R87 ;  /* 0x000000291e1e7223 */ /* 0x080fe20000010857 */
[----:B------:R-:W-:Y:S01]  /*5ab0*/  FFMA.FTZ R32, R40, R41, R97 ;  /* 0x0000002928207223 */ /* 0x000fe20000010061 */
[----:B------:R-:W-:Y:S01]  /*5ac0*/  HADD2.F32 R38, -RZ, R38.H1_H1 ;  /* 0x30000026ff267230 */ /* 0x000fe20000004100 */
[----:B------:R-:W-:Y:S01]  /*5ad0*/  F2FP.F16.E4M3.UNPACK_B R40, R91.H1 ;  /* 0x0000005bff28723e */ /* 0x000fe200030006ff */
[----:B------:R-:W-:Y:S02]  /*5ae0*/  HADD2.F32 R92, -RZ, R92.H1_H1 ;  /* 0x3000005cff5c7230 */ /* 0x000fe40000004100 */
[-C--:B------:R-:W-:Y:S01]  /*5af0*/  FMUL.FTZ R41, R43, R90.reuse ;  /* 0x0000005a2b297220 */ /* 0x080fe20000410000 */
[----:B------:R-:W-:Y:S01]  /*5b00*/  F2FP.F16.E4M3.UNPACK_B R96, R93.H1 ;  /* 0x0000005dff60723e */ /* 0x000fe200030006ff */
[C---:B------:R-:W-:Y:S01]  /*5b10*/  FMUL.FTZ R98, R38.reuse, R90 ;  /* 0x0000005a26627220 */ /* 0x040fe20000410000 */
[----:B------:R-:W-:Y:S02]  /*5b20*/  HADD2.F32 R99, -RZ, R40.H0_H0 ;  /* 0x20000028ff637230 */ /* 0x000fe40000004100 */
[----:B------:R-:W-:Y:S01]  /*5b30*/  FFMA.FTZ R41, R38, R92, -R41 ;  /* 0x0000005c26297223 */ /* 0x000fe20000010829 */
[----:B------:R-:W-:Y:S01]  /*5b40*/  F2FP.F16.E4M3.UNPACK_B R38, R14.H1 ;  /* 0x0000000eff26723e */ /* 0x000fe200030006ff */
[----:B------:R-:W-:-:S02]  /*5b50*/  HADD2.F32 R90, -RZ, R42.H0_H0 ;  /* 0x2000002aff5a7230 */ /* 0x000fc40000004100 */
[----:B------:R-:W-:Y:S01]  /*5b60*/  FFMA.FTZ R43, R43, R92, R98 ;  /* 0x0000005c2b2b7223 */ /* 0x000fe20000010062 */
[----:B------:R-:W-:Y:S01]  /*5b70*/  HADD2.F32 R92, -RZ, R40.H1_H1 ;  /* 0x30000028ff5c7230 */ /* 0x000fe20000004100 */
[----:B------:R-:W-:Y:S01]  /*5b80*/  F2FP.F16.E4M3.UNPACK_B R14, R14 ;  /* 0x0000000eff0e723e */ /* 0x000fe200020006ff */
[----:B------:R-:W-:Y:S02]  /*5b90*/  HADD2.F32 R40, -RZ, R38.H0_H0 ;  /* 0x20000026ff287230 */ /* 0x000fe40000004100 */
[----:B------:R-:W-:Y:S01]  /*5ba0*/  FMUL.FTZ R101, R90, R99 ;  /* 0x000000635a657220 */ /* 0x000fe20000410000 */
[----:B------:R-:W-:Y:S01]  /*5bb0*/  HADD2.F32 R97, -RZ, R96.H0_H0 ;  /* 0x20000060ff617230 */ /* 0x000fe20000004100 */
[----:B------:R-:W-:Y:S01]  /*5bc0*/  F2FP.F16.E4M3.UNPACK_B R93, R93 ;  /* 0x0000005dff5d723e */ /* 0x000fe200020006ff */
[----:B------:R-:W-:Y:S02]  /*5bd0*/  HADD2.F32 R87, -RZ, R38.H1_H1 ;  /* 0x30000026ff577230 */ /* 0x000fe40000004100 */
[----:B------:R-:W-:Y:S01]  /*5be0*/  FMUL.FTZ R99, R40, R99 ;  /* 0x0000006328637220 */ /* 0x000fe20000410000 */
[----:B------:R-:W-:-:S02]  /*5bf0*/  HADD2.F32 R42, -RZ, R42.H1_H1 ;  /* 0x3000002aff2a7230 */ /* 0x000fc40000004100 */
[-C--:B------:R-:W-:Y:S01]  /*5c00*/  FFMA.FTZ R38, R40, R97.reuse, -R101 ;  /* 0x0000006128267223 */ /* 0x080fe20000010865 */
[----:B------:R-:W-:Y:S02]  /*5c10*/  HADD2.F32 R96, -RZ, R96.H1_H1 ;  /* 0x30000060ff607230 */ /* 0x000fe40000004100 */
[-C--:B------:R-:W-:Y:S01]  /*5c20*/  FMUL.FTZ R101, R87, R92.reuse ;  /* 0x0000005c57657220 */ /* 0x080fe20000410000 */
[----:B------:R-:W-:Y:S01]  /*5c30*/  FFMA.FTZ R40, R90, R97, R99 ;  /* 0x000000615a287223 */ /* 0x000fe20000010063 */
[----:B------:R-:W-:Y:S01]  /*5c40*/  F2FP.F16.E4M3.UNPACK_B R90, R91 ;  /* 0x0000005bff5a723e */ /* 0x000fe200020006ff */
[C---:B------:R-:W-:Y:S01]  /*5c50*/  FMUL.FTZ R98, R42.reuse, R92 ;  /* 0x0000005c2a627220 */ /* 0x040fe20000410000 */
[----:B------:R-:W-:Y:S01]  /*5c60*/  FFMA.FTZ R91, R42, R96, R101 ;  /* 0x000000602a5b7223 */ /* 0x000fe20000010065 */
[----:B------:R-:W-:Y:S01]  /*5c70*/  F2FP.F16.E4M3.UNPACK_B R42, R34 ;  /* 0x00000022ff2a723e */ /* 0x000fe200020006ff */
[----:B------:R-:W-:Y:S01]  /*5c80*/  HADD2.F32 R34, -RZ, R14.H0_H0 ;  /* 0x2000000eff227230 */ /* 0x000fe20000004100 */
[----:B------:R-:W-:Y:S01]  /*5c90*/  F2FP.SATFINITE.E4M3.F32.PACK_AB_MERGE_C R12, R29, R12, RZ ;  /* 0x0000000c1d0c723e */ /* 0x000fe200048070ff */
[----:B------:R-:W-:-:S02]  /*5ca0*/  HADD2.F32 R99, -RZ, R90.H0_H0 ;  /* 0x2000005aff637230 */ /* 0x000fc40000004100 */
[----:B------:R-:W-:Y:S01]  /*5cb0*/  FFMA.FTZ R87, R87, R96, -R98 ;  /* 0x0000006057577223 */ /* 0x000fe20000010862 */
[----:B------:R-:W-:Y:S01]  /*5cc0*/  HADD2.F32 R101, -RZ, R90.H1_H1 ;  /* 0x3000005aff657230 */ /* 0x000fe20000004100 */
[----:B------:R-:W-:Y:S01]  /*5cd0*/  F2FP.SATFINITE.E4M3.F32.PACK_AB_MERGE_C R29, R31, R28, RZ ;  /* 0x0000001c1f1d723e */ /* 0x000fe200048070ff */
[--C-:B------:R-:W-:Y:S01]  /*5ce0*/  HADD2.F32 R90, -RZ, R42.reuse.H0_H0 ;  /* 0x2000002aff5a7230 */ /* 0x100fe20000004100 */
[----:B------:R-:W-:Y:S01]  /*5cf0*/  F2FP.SATFINITE.E4M3.F32.PACK_AB_MERGE_C R12, R41, R30, R12 ;  /* 0x0000001e290c723e */ /* 0x000fe2000480700c */
[----:B------:R-:W-:Y:S01]  /*5d00*/  HADD2.F32 R42, -RZ, R42.H1_H1 ;  /* 0x3000002aff2a7230 */ /* 0x000fe20000004100 */
[----:B------:R-:W-:Y:S01]  /*5d10*/  F2FP.SATFINITE.E4M3.F32.PACK_AB_MERGE_C R32, R43, R32, R29 ;  /* 0x000000202b20723e */ /* 0x000fe2000480701d */
[----:B------:R-:W-:Y:S02]  /*5d20*/  HADD2.F32 R14, -RZ, R14.H1_H1 ;  /* 0x3000000eff0e7230 */ /* 0x000fe40000004100 */
[----:B------:R-:W-:Y:S01]  /*5d30*/  FMUL.FTZ R103, R90, R99 ;  /* 0x000000635a677220 */ /* 0x000fe20000410000 */
[----:B------:R-:W-:-:S02]  /*5d40*/  HADD2.F32 R97, -RZ, R93.H0_H0 ;  /* 0x2000005dff617230 */ /* 0x000fc40000004100 */
[-C--:B------:R-:W-:Y:S01]  /*5d50*/  FMUL.FTZ R105, R42, R101.reuse ;  /* 0x000000652a697220 */ /* 0x080fe20000410000 */
[----:B------:R-:W-:Y:S02]  /*5d60*/  HADD2.F32 R93, -RZ, R93.H1_H1 ;  /* 0x3000005dff5d7230 */ /* 0x000fe40000004100 */
[----:B------:R-:W-:Y:S01]  /*5d70*/  FMUL.FTZ R101, R14, R101 ;  /* 0x000000650e657220 */ /* 0x000fe20000410000 */
[C---:B------:R-:W-:Y:S01]  /*5d80*/  FMUL.FTZ R99, R34.reuse, R99 ;  /* 0x0000006322637220 */ /* 0x040fe20000410000 */
        /* <DEDUP_REMOVED lines=42> */
[----:B------:R-:W-:Y:S01]  /*6030*/  F2FP.F16.E4M3.UNPACK_B R91, R8.H1 ;  /* 0x00000008ff5b723e */ /* 0x000fe200030006ff */
        /* <DEDUP_REMOVED lines=12> */
[----:B------:R-:W-:Y:S01]  /*6100*/  HADD2.F32 R97, -RZ, R97.H1_H1 ;  /* 0x30000061ff617230 */ /* 0x000fe20000004100 */
[----:B------:R-:W-:Y:S01]  /*6110*/  F2FP.F16.E4M3.UNPACK_B R42, R35.H1 ;  /* 0x00000023ff2a723e */ /* 0x000fe200030006ff */
[----:B------:R-:W-:Y:S01]  /*6120*/  HADD2.F32 R35, -RZ, R33.H0_H0 ;  /* 0x20000021ff237230 */ /* 0x000fe20000004100 */
[----:B------:R-:W-:Y:S01]  /*6130*/  F2FP.F16.E4M3.UNPACK_B R90, R8 ;  /* 0x00000008ff5a723e */ /* 0x000fe200020006ff */
        /* <DEDUP_REMOVED lines=8> */
[----:B------:R-:W-:Y:S02]  /*61c0*/  HADD2.F32 R92, -RZ, R90.H0_H0 ;  /* 0x2000005aff5c7230 */ /* 0x000fe40000004100 */
[----:B------:R-:W-:Y:S01]  /*61d0*/  FMUL.FTZ R100, R35, R8 ;  /* 0x0000000823647220 */ /* 0x000fe20000410000 */
[----:B------:R-:W-:Y:S02]  /*61e0*/  HADD2.F32 R42, -RZ, R42.H1_H1 ;  /* 0x3000002aff2a7230 */ /* 0x000fe40000004100 */
[-C--:B------:R-:W-:Y:S01]  /*61f0*/  FMUL.FTZ R99, R87, R9.reuse ;  /* 0x0000000957637220 */ /* 0x080fe20000410000 */
[----:B------:R-:W-:Y:S02]  /*6200*/  HADD2.F32 R15, -RZ, R15.H1_H1 ;  /* 0x3000000fff0f7230 */ /* 0x000fe40000004100 */
[----:B------:R-:W-:Y:S01]  /*6210*/  FMUL.FTZ R102, R40, R9 ;  /* 0x0000000928667220 */ /* 0x000fe20000410000 */
[----:B------:R-:W-:-:S02]  /*6220*/  HADD2.F32 R93, -RZ, R91.H0_H0 ;  /* 0x2000005bff5d7230 */ /* 0x000fc40000004100 */
[-C--:B------:R-:W-:Y:S01]  /*6230*/  FFMA.FTZ R8, R35, R92.reuse, -R98 ;  /* 0x0000005c23087223 */ /* 0x080fe20000010862 */
        /* <DEDUP_REMOVED lines=8> */
[-C--:B------:R-:W-:Y:S01]  /*62c0*/  FMUL.FTZ R40, R41, R96.reuse ;  /* 0x0000006029287220 */ /* 0x080fe20000410000 */
        /* <DEDUP_REMOVED lines=12> */
.L_x_1181:
[----:B------:R-:W-:Y:S05]  /*6390*/  BSYNC B1 ;  /* 0x0000000000017941 */ /* 0x000fea0003800000 */
.L_x_1180:
[----:B-1----:R4:W-:Y:S01]  /*63a0*/  STG.E.128 desc[UR42][R36.64], R12 ;  /* 0x0000000c24007986 */ /* 0x0029e2000c101d2a */
        /* <DEDUP_REMOVED lines=9> */
.L_x_1153:
[----:B------:R-:W-:-:S06]  /*6440*/  UISETP.NE.AND UP0, UPT, UR38, 0x3, UPT ;  /* 0x000000032600788c */ /* 0x000fcc000bf05270 */
[----:B------:R-:W-:-:S13]  /*6450*/  PLOP3.LUT P3, PT, PT, PT, UP0, 0x80, 0x0 ;  /* 0x000000000000781c */ /* 0x000fda0003f6f008 */
[----:B------:R-:W-:Y:S05]  /*6460*/  @!P3 BRA `(.L_x_1182) ;  /* 0x000000000004b947 */ /* 0x000fea0003800000 */
[----:B------:R-:W-:Y:S01]  /*6470*/  BPT.TRAP 0x1 ;  /* 0x000000040000795c */ /* 0x000fe20000300000 */
.L_x_1182:
[----:B------:R-:W2:Y:S01]  /*6480*/  LDL R8, [R1+0x4] ;  /* 0x0000040001087983 */ /* 0x000ea20000100800 */
[----:B------:R-:W-:Y:S01]  /*6490*/  IMAD R83, R18, 0x8, R16 ;  /* 0x0000000812537824 */ /* 0x000fe200078e0210 */
[----:B------:R-:W-:Y:S01]  /*64a0*/  BSSY B1, `(.L_x_1183) ;  /* 0x0000007000017945 */ /* 0x000fe20003800000 */
[----:B------:R-:W-:-:S05]  /*64b0*/  IMAD R85, R2, -0x80, R27 ;  /* 0xffffff8002557824 */ /* 0x000fca00078e021b */
[----:B------:R-:W-:-:S04]  /*64c0*/  VIMNMX R85, R85, 0x80, PT ;  /* 0x0000008055557848 */ /* 0x000fc80003fe0100 */
[----:B------:R-:W-:Y:S02]  /*64d0*/  ISETP.GE.AND P4, PT, R23, R85, PT ;  /* 0x000000551700720c */ /* 0x000fe40003f86270 */
[----:B--2---:R-:W-:-:S04]  /*64e0*/  SHF.L.U32 R86, R8, 0x1f, RZ ;  /* 0x0000001f08567819 */ /* 0x004fc800000006ff */
[----:B------:R-:W0:Y:S02]  /*64f0*/  SYNCS.PHASECHK.TRANS64.TRYWAIT P5, [R83+URZ+0x19c90], R86 ;  /* 0x019c9056530075a7 */ /* 0x000e2400080a017f */
[----:B0-----:R-:W-:Y:S05]  /*6500*/  @!P5 BRA `(.L_x_1184) ;  /* 0x000001c80050d947 */ /* 0x001fea0003800000 */
.L_x_1486:
[----:B------:R-:W-:Y:S05]  /*6510*/  BSYNC B1 ;  /* 0x0000000000017941 */ /* 0x000fea0003800000 */
.L_x_1183:
        /* <DEDUP_REMOVED lines=9> */
.L_x_1160:
[----:B------:R-:W-:Y:S05]  /*65b0*/  BSYNC B0 ;  /* 0x0000000000007941 */ /* 0x000fea0003800000 */
.L_x_1152:
        /* <DEDUP_REMOVED lines=17> */
.L_x_1186:
[----:B------:R-:W-:Y:S05]  /*66d0*/  BSYNC B0 ;  /* 0x0000000000007941 */ /* 0x000fea0003800000 */
.L_x_1185:
[----:B------:R-:W2:Y:S01]  /*66e0*/  SYNCS.PHASECHK.TRANS64.TRYWAIT P5, [R83+URZ+0x19cb0], R86 ;  /* 0x019cb056530075a7 */ /* 0x000ea200080a017f */
[----:B------:R-:W-:Y:S01]  /*66f0*/  BSSY B0, `(.L_x_1187) ;  /* 0x0000003000007945 */ /* 0x000fe20003800000 */
[----:B------:R-:W-:-:S03]  /*6700*/  ISETP.GE.AND P3, PT, R23, R85, PT ;  /* 0x000000551700720c */ /* 0x000fc60003f66270 */
[----:B--2---:R-:W-:Y:S10]  /*6710*/  @!P5 BRA `(.L_x_1188) ;  /* 0x000001c400e0d947 */ /* 0x004ff40003800000 */
.L_x_1487:
[----:B------:R-:W-:Y:S05]  /*6720*/  BSYNC B0 ;  /* 0x0000000000007941 */ /* 0x000fea0003800000 */
.L_x_1187:
[----:B------:R-:W-:Y:S04]  /*6730*/  BSSY B0, `(.L_x_1189) ;  /* 0x0000016000007945 */ /* 0x000fe80003800000 */
[----:B------:R-:W-:Y:S05]  /*6740*/  @P3 BRA `(.L_x_1190) ;  /* 0x0000000000503947 */ /* 0x000fea0003800000 */
[----:B------:R-:W-:Y:S01]  /*6750*/  ULDC UR8, c[0x0][0x2f4] ;  /* 0x0000bd0000087ab9 */ /* 0x000fe20000000800 */
[----:B----4-:R-:W-:Y:S01]  /*6760*/  IMAD.WIDE R12, R2, 0x80, R46 ;  /* 0x00000080020c7825 */ /* 0x010fe200078e022e */
[----:B------:R-:W-:Y:S01]  /*6770*/  ISETP.GE.AND P5, PT, R152, UR8, PT ;  /* 0x0000000898007c0c */ /* 0x000fe2000bfa6270 */
[----:B------:R-:W-:Y:S01]  /*6780*/  ULDC.64 UR4, c[0x0][0x328] ;  /* 0x0000ca0000047ab9 */ /* 0x000fe20000000a00 */
[----:B------:R-:W-:Y:S01]  /*6790*/  ULDC.64 UR6, c[0x0][0x318] ;  /* 0x0000c60000067ab9 */ /* 0x000fe20000000a00 */
[----:B------:R-:W-:Y:S02]  /*67a0*/  IMAD.MOV.U32 R14, RZ, RZ, R56 ;  /* 0x000000ffff0e7224 */ /* 0x000fe400078e0038 */
[----:B------:R-:W-:Y:S02]  /*67b0*/  IMAD.MOV.U32 R15, RZ, RZ, R0 ;  /* 0x000000ffff0f7224 */ /* 0x000fe400078e0000 */
[----:B------:R-:W-:Y:S02]  /*67c0*/  IMAD R13, R13, UR4, RZ ;  /* 0x000000040d0d7c24 */ /* 0x000fe4000f8e02ff */
[----:B------:R-:W-:-:S04]  /*67d0*/  IMAD.WIDE.U32 R14, R12, UR4, R14 ;  /* 0x000000040c0e7c25 */ /* 0x000fc8000f8e000e */
[----:B-1----:R-:W1:Y:S01]  /*67e0*/  @!P5 LDS.128 R8, [R84+0x9000] ;  /* 0x009000005408d984 */ /* 0x002e620000000c00 */
[----:B------:R-:W-:Y:S01]  /*67f0*/  IMAD R13, R12, UR5, R13 ;  /* 0x000000050c0d7c24 */ /* 0x000fe2000f8e020d */
[----:B------:R-:W-:-:S04]  /*6800*/  IADD3 R28, P3, R14, UR6, RZ ;  /* 0x000000060e1c7c10 */ /* 0x000fc8000ff7e0ff */
[----:B------:R-:W-:Y:S02]  /*6810*/  IADD3.X R29, R15, UR7, R13, P3, !PT ;  /* 0x000000070f1d7c10 */ /* 0x000fe40009ffe40d */
[----:B------:R-:W-:-:S03]  /*6820*/  ISETP.GE.AND P3, PT, R81, UR8, PT ;  /* 0x0000000851007c0c */ /* 0x000fc6000bf66270 */
[----:B-1----:R-:W-:Y:S01]  /*6830*/  @!P5 STG.E.128 desc[UR42][R28.64], R8 ;  /* 0x000000081c00d986 */ /* 0x002fe2000c101d2a */
[----:B------:R-:W-:-:S09]  /*6840*/  ISETP.GE.AND P5, PT, R65, UR8, PT ;  /* 0x0000000841007c0c */ /* 0x000fd2000bfa6270 */
[----:B------:R-:W1:Y:S04]  /*6850*/  @!P3 LDS.128 R8, [R84+0xa000] ;  /* 0x00a000005408b984 */ /* 0x000e680000000c00 */
[----:B------:R-:W3:Y:S04]  /*6860*/  @!P5 LDS.128 R12, [R84+0xb000] ;  /* 0x00b00000540cd984 */ /* 0x000ee80000000c00 */
[----:B-1----:R1:W-:Y:S04]  /*6870*/  @!P3 STG.E.128 desc[UR42][R28.64+0x20], R8 ;  /* 0x000020081c00b986 */ /* 0x0023e8000c101d2a */
[----:B---3--:R1:W-:Y:S02]  /*6880*/  @!P5 STG.E.128 desc[UR42][R28.64+0x40], R12 ;  /* 0x0000400c1c00d986 */ /* 0x0083e4000c101d2a */
.L_x_1190:
[----:B------:R-:W-:Y:S05]  /*6890*/  BSYNC B0 ;  /* 0x0000000000007941 */ /* 0x000fea0003800000 */
.L_x_1189:
[----:B-1----:R-:W3:Y:S01]  /*68a0*/  LDL.LU R9, [R1+0x4] ;  /* 0x0000040001097983 */ /* 0x002ee20000300800 */
[----:B0-2---:R-:W-:Y:S01]  /*68b0*/  @!P4 VIADD R83, R83, 0x19cc0 ;  /* 0x00019cc05353c836 */ /* 0x005fe20000000000 */
[----:B------:R-:W-:Y:S01]  /*68c0*/  PLOP3.LUT P3, PT, PT, PT, PT, 0x8, 0x0 ;  /* 0x000000000000781c */ /* 0x000fe20003f6e170 */
[----:B------:R-:W-:Y:S01]  /*68d0*/  VIADD R18, R18, 0x1 ;  /* 0x0000000112127836 */ /* 0x000fe20000000000 */
[----:B------:R-:W-:Y:S01]  /*68e0*/  @!PT LDS RZ, [RZ] ;  /* 0x00000000fffff984 */ /* 0x000fe20000000800 */
[----:B------:R-:W-:Y:S01]  /*68f0*/  @!PT LDS RZ, [RZ] ;  /* 0x00000000fffff984 */ /* 0x000fe20000000800 */
[----:B------:R-:W-:Y:S01]  /*6900*/  @!PT LDS RZ, [RZ] ;  /* 0x00000000fffff984 */ /* 0x000fe20000000800 */
[----:B------:R-:W-:Y:S01]  /*6910*/  @!PT LDS RZ, [RZ] ;  /* 0x00000000fffff984 */ /* 0x000fe20000000800 */
[----:B------:R0:W-:Y:S06]  /*6920*/  MEMBAR.ALL.CTA ;  /* 0x0000000000007992 */ /* 0x0001ec0000008000 */
[----:B0-----:R-:W0:Y:S01]  /*6930*/  FENCE.VIEW.ASYNC.S ;  /* 0x00000000000073c6 */ /* 0x001e220000000000 */
[----:B------:R-:W-:Y:S01]  /*6940*/  @!P4 PRMT R83, RZ, 0x654, R83 ;  /* 0x00000654ff53c816 */ /* 0x000fe20000000053 */
[----:B0-----:R0:W-:Y:S06]  /*6950*/  BAR.SYNC.DEFER_BLOCKING R62, 0x80 ;  /* 0x0002003e0000751d */ /* 0x0011ec0000010000 */
[----:B------:R0:W-:Y:S01]  /*6960*/  @!P4 SYNCS.ARRIVE.TRANS64.RED.A1T0 RZ, [R83+URZ], RZ ;  /* 0x000000ff53ffc9a7 */ /* 0x0001e2000810043f */
[----:B------:R-:W-:-:S04]  /*6970*/  ISETP.NE.AND P4, PT, R18, 0x2, PT ;  /* 0x000000021200780c */ /* 0x000fc80003f85270 */
[----:B------:R-:W-:Y:S02]  /*6980*/  SEL R8, RZ, 0x1, P4 ;  /* 0x00000001ff087807 */ /* 0x000fe40002000000 */
[----:B------:R-:W-:Y:S02]  /*6990*/  SEL R18, R18, RZ, P4 ;  /* 0x000000ff12127207 */ /* 0x000fe40002000000 */
[----:B---3--:R-:W-:-:S05]  /*69a0*/  LOP3.LUT R9, R9, R8, RZ, 0x3c, !PT ;  /* 0x0000000809097212 */ /* 0x008fca00078e3cff */
[----:B------:R0:W-:Y:S01]  /*69b0*/  STL [R1+0x4], R9 ;  /* 0x0000040901007387 */ /* 0x0001e20000100800 */
[----:B------:R-:W-:Y:S05]  /*69c0*/  @P2 BRA `(.L_x_1191) ;  /* 0xffffffbc00582947 */ /* 0x000fea000383ffff */
.L_x_1147:
[----:B------:R-:W2:Y:S01]  /*69d0*/  LDL R8, [R1+0x10] ;  /* 0x0000100001087983 */ /* 0x000ea20000100800 */
[----:B------:R-:W1:Y:S01]  /*69e0*/  LDC R0, c[0x0][0x448] ;  /* 0x00011200ff007b82 */ /* 0x000e620000000800 */
[----:B------:R-:W-:Y:S07]  /*69f0*/  BSSY B0, `(.L_x_1192) ;  /* 0x000000d000007945 */ /* 0x000fee0003800000 */
[----:B------:R-:W3:Y:S01]  /*6a00*/  LDC.64 R2, c[0x0][0x9e0] ;  /* 0x00027800ff027b82 */ /* 0x000ee20000000a00 */
[----:B-1----:R-:W-:-:S02]  /*6a10*/  ISETP.NE.AND P1, PT, R0, 0x1, PT ;  /* 0x000000010000780c */ /* 0x002fc40003f25270 */
[----:B---3--:R-:W-:-:S11]  /*6a20*/  ISETP.GE.AND P2, PT, R3, 0x1, PT ;  /* 0x000000010300780c */ /* 0x008fd60003f46270 */
[----:B------:R-:W1:Y:S08]  /*6a30*/  @P1 LDC R0, c[0x0][0x44c] ;  /* 0x00011300ff001b82 */ /* 0x000e700000000800 */
[----:B------:R-:W3:Y:S01]  /*6a40*/  @P1 LDC R7, c[0x0][0x450] ;  /* 0x00011400ff071b82 */ /* 0x000ee20000000800 */
[----:B--2---:R-:W-:-:S04]  /*6a50*/  VIADD R5, R8, 0xbf ;  /* 0x000000bf08057836 */ /* 0x004fc80000000000 */
[----:B-1----:R-:W-:-:S05]  /*6a60*/  @P1 IMAD.HI.U32 R0, R5, R0, RZ ;  /* 0x0000000005001227 */ /* 0x002fca00078e00ff */
[----:B---3--:R-:W-:-:S05]  /*6a70*/  @P1 SHF.R.U32.HI R5, RZ, R7, R0 ;  /* 0x00000007ff051219 */ /* 0x008fca0000011600 */
[----:B------:R-:W-:Y:S01]  /*6a80*/  IMAD.IADD R5, R26, 0x1, R5 ;  /* 0x000000011a057824 */ /* 0x000fe200078e0205 */
[----:B------:R-:W-:Y:S06]  /*6a90*/  @P3 BRA `(.L_x_1193) ;  /* 0x0000000000083947 */ /* 0x000fec0003800000 */
[----:B------:R-:W1:Y:S02]  /*6aa0*/  FENCE.VIEW.ASYNC.G ;  /* 0x00000000000073c6 */ /* 0x000e640000000100 */
[----:B-1----:R-:W-:Y:S06]  /*6ab0*/  BAR.ARV 0xc, 0x200 ;  /* 0x0308000000007b1d */ /* 0x002fec0000002000 */
.L_x_1193:
[----:B------:R-:W-:Y:S05]  /*6ac0*/  BSYNC B0 ;  /* 0x0000000000007941 */ /* 0x000fea0003800000 */
.L_x_1192:
[----:B------:R-:W-:Y:S01]  /*6ad0*/  IMAD.IADD R2, R5, 0x1, R2 ;  /* 0x0000000105027824 */ /* 0x000fe200078e0202 */
[----:B------:R-:W-:Y:S06]  /*6ae0*/  @!P2 BRA `(.L_x_1194) ;  /* 0x000000000048a947 */ /* 0x000fec0003800000 */
[C---:B------:R-:W-:Y:S01]  /*6af0*/  ISETP.GT.AND P0, PT, R5.reuse, RZ, PT ;  /* 0x000000ff0500720c */ /* 0x040fe20003f04270 */
[----:B------:R-:W-:Y:S01]  /*6b00*/  BSSY B0, `(.L_x_1195) ;  /* 0x000000e000007945 */ /* 0x000fe20003800000 */
[----:B------:R-:W-:-:S11]  /*6b10*/  VIADD R0, R5, 0xffffffff ;  /* 0xffffffff05007836 */ /* 0x000fd60000000000 */
[----:B------:R-:W-:Y:S05]  /*6b20*/  @P0 BRA `(.L_x_1196) ;  /* 0x00000000001c0947 */ /* 0x000fea0003800000 */
[----:B------:R-:W-:Y:S01]  /*6b30*/  ISETP.NE.AND P0, PT, R3, 0x1, PT ;  /* 0x000000010300780c */ /* 0x000fe20003f05270 */
[----:B------:R-:W-:-:S12]  /*6b40*/  IMAD.MOV R5, RZ, RZ, -R5 ;  /* 0x000000ffff057224 */ /* 0x000fd800078e0a05 */
[----:B------:R-:W1:Y:S02]  /*6b50*/  @P0 LDC.64 R6, c[0x0][0x9e8] ;  /* 0x00027a00ff060b82 */ /* 0x000e640000000a00 */
[----:B-1----:R-:W-:-:S05]  /*6b60*/  @P0 IMAD.HI.U32 R0, R5, R6, RZ ;  /* 0x0000000605000227 */ /* 0x002fca00078e00ff */
[----:B------:R-:W-:-:S04]  /*6b70*/  @P0 SHF.R.U32.HI R5, RZ, R7, R0 ;  /* 0x00000007ff050219 */ /* 0x000fc80000011600 */
[----:B------:R-:W-:Y:S01]  /*6b80*/  LOP3.LUT R0, RZ, R5, RZ, 0x33, !PT ;  /* 0x00000005ff007212 */ /* 0x000fe200078e33ff */
[----:B------:R-:W-:Y:S06]  /*6b90*/  BRA `(.L_x_1197) ;  /* 0x0000000000107947 */ /* 0x000fec0003800000 */
.L_x_1196:
[----:B------:R-:W-:-:S13]  /*6ba0*/  ISETP.NE.AND P0, PT, R3, 0x1, PT ;  /* 0x000000010300780c */ /* 0x000fda0003f05270 */
[----:B------:R-:W1:Y:S02]  /*6bb0*/  @P0 LDC.64 R4, c[0x0][0x9e8] ;  /* 0x00027a00ff040b82 */ /* 0x000e640000000a00 */
[----:B-1----:R-:W-:-:S05]  /*6bc0*/  @P0 IMAD.HI.U32 R4, R0, R4, RZ ;  /* 0x0000000400040227 */ /* 0x002fca00078e00ff */
[----:B------:R-:W-:-:S07]  /*6bd0*/  @P0 SHF.R.U32.HI R0, RZ, R5, R4 ;  /* 0x00000005ff000219 */ /* 0x000fce0000011604 */
.L_x_1197:
[----:B------:R-:W-:Y:S05]  /*6be0*/  BSYNC B0 ;  /* 0x0000000000007941 */ /* 0x000fea0003800000 */
.L_x_1195:
[----:B------:R-:W-:-:S05]  /*6bf0*/  IMAD R5, R0, R3, R3 ;  /* 0x0000000300057224 */ /* 0x000fca00078e0203 */
[----:B------:R-:W-:-:S07]  /*6c00*/  VIMNMX R2, R2, R5, PT ;  /* 0x0000000502027248 */ /* 0x000fce0003fe0100 */
.L_x_1194:
[----:B------:R-:W1:Y:S01]  /*6c10*/  @P1 LDC R0, c[0x0][0x44c] ;  /* 0x00011300ff001b82 */ /* 0x000e620000000800 */
[----:B------:R-:W-:Y:S01]  /*6c20*/  VIADD R2, R2, 0x7f ;  /* 0x0000007f02027836 */ /* 0x000fe20000000000 */
[----:B------:R-:W-:-:S04]  /*6c30*/  ULDC UR4, c[0x0][0x9dc] ;  /* 0x0002770000047ab9 */ /* 0x000fc80000000800 */
[----:B------:R-:W-:Y:S02]  /*6c40*/  SHF.R.S32.HI R5, RZ, 0x1f, R2 ;  /* 0x0000001fff057819 */ /* 0x000fe40000011402 */
[----:B------:R-:W2:Y:S02]  /*6c50*/  @P1 LDC R7, c[0x0][0x450] ;  /* 0x00011400ff071b82 */ /* 0x000ea40000000800 */
[----:B------:R-:W-:-:S04]  /*6c60*/  LEA.HI R5, R5, R2, RZ, 0x7 ;  /* 0x0000000205057211 */ /* 0x000fc800078f38ff */
[----:B------:R-:W-:-:S04]  /*6c70*/  SHF.R.S32.HI R5, RZ, 0x7, R5 ;  /* 0x00000007ff057819 */ /* 0x000fc80000011405 */
[----:B------:R-:W-:Y:S01]  /*6c80*/  VIMNMX R88, R88, R5, PT ;  /* 0x0000000558587248 */ /* 0x000fe20003fe0100 */
[----:B-1----:R-:W-:-:S04]  /*6c90*/  @P1 IMAD.HI.U32 R4, R8, R0, RZ ;  /* 0x0000000008041227 */ /* 0x002fc800078e00ff */
[----:B------:R-:W-:Y:S01]  /*6ca0*/  IMAD.MOV.U32 R0, RZ, RZ, R8 ;  /* 0x000000ffff007224 */ /* 0x000fe200078e0008 */
[----:B--2---:R-:W-:-:S05]  /*6cb0*/  @P1 SHF.R.U32.HI R0, RZ, R7, R4 ;  /* 0x00000007ff001219 */ /* 0x004fca0000011604 */
        /* <DEDUP_REMOVED lines=8> */
[----:B------:R-:W1:Y:S02]  /*6d40*/  @P0 LDC.64 R6, c[0x0][0x9e8] ;  /* 0x00027a00ff060b82 */ /* 0x000e640000000a00 */
[----:B-1----:R-:W-:-:S05]  /*6d50*/  @P0 IMAD.HI.U32 R0, R5, R6, RZ ;  /* 0x0000000605000227 */ /* 0x002fca00078e00ff */
[----:B------:R-:W-:-:S04]  /*6d60*/  @P0 SHF.R.U32.HI R5, RZ, R7, R0 ;  /* 0x00000007ff050219 */ /* 0x000fc80000011600 */
[----:B------:R-:W-:Y:S01]  /*6d70*/  LOP3.LUT R0, RZ, R5, RZ, 0x33, !PT ;  /* 0x00000005ff007212 */ /* 0x000fe200078e33ff */
[----:B------:R-:W-:Y:S06]  /*6d80*/  BRA `(.L_x_1201) ;  /* 0x0000000000107947 */ /* 0x000fec0003800000 */
.L_x_1200:
[----:B------:R-:W-:-:S13]  /*6d90*/  ISETP.NE.AND P0, PT, R3, 0x1, PT ;  /* 0x000000010300780c */ /* 0x000fda0003f05270 */
[----:B------:R-:W1:Y:S02]  /*6da0*/  @P0 LDC.64 R6, c[0x0][0x9e8] ;  /* 0x00027a00ff060b82 */ /* 0x000e640000000a00 */
[----:B-1----:R-:W-:-:S05]  /*6db0*/  @P0 IMAD.HI.U32 R2, R0, R6, RZ ;  /* 0x0000000600020227 */ /* 0x002fca00078e00ff */
[----:B------:R-:W-:-:S07]  /*6dc0*/  @P0 SHF.R.U32.HI R0, RZ, R7, R2 ;  /* 0x00000007ff000219 */ /* 0x000fce0000011602 */
.L_x_1201:
[----:B------:R-:W-:Y:S05]  /*6dd0*/  BSYNC B0 ;  /* 0x0000000000007941 */ /* 0x000fea0003800000 */
.L_x_1199:
[----:B------:R-:W-:-:S05]  /*6de0*/  IMAD R3, R0, R3, RZ ;  /* 0x0000000300037224 */ /* 0x000fca00078e02ff */
[----:B------:R-:W-:-:S07]  /*6df0*/  VIMNMX R4, R4, R3, !PT ;  /* 0x0000000304047248 */ /* 0x000fce0007fe0100 */
.L_x_1198:
[----:B------:R-:W-:Y:S01]  /*6e00*/  SHF.R.S32.HI R3, RZ, 0x1f, R4 ;  /* 0x0000001fff037819 */ /* 0x000fe20000011404 */
[----:B------:R-:W-:Y:S01]  /*6e10*/  IMAD.MOV.U32 R0, RZ, RZ, RZ ;  /* 0x000000ffff007224 */ /* 0x000fe200078e00ff */
[----:B------:R-:W-:Y:S02]  /*6e20*/  PLOP3.LUT P0, PT, PT, PT, PT, 0x80, 0x0 ;  /* 0x000000000000781c */ /* 0x000fe40003f0f070 */
[----:B------:R-:W-:Y:S02]  /*6e30*/  CS2R R134, SRZ ;  /* 0x0000000000867805 */ /* 0x000fe4000001ff00 */
[----:B------:R-:W-:Y:S02]  /*6e40*/  LEA.HI R3, R3, R4, RZ, 0x7 ;  /* 0x0000000403037211 */ /* 0x000fe400078f38ff */
[----:B------:R-:W-:Y:S02]  /*6e50*/  CS2R R26, SRZ ;  /* 0x00000000001a7805 */ /* 0x000fe4000001ff00 */
[----:B------:R-:W-:-:S02]  /*6e60*/  CS2R R20, SRZ ;  /* 0x0000000000147805 */ /* 0x000fc4000001ff00 */
[----:B------:R-:W-:Y:S02]  /*6e70*/  CS2R R128, SRZ ;  /* 0x0000000000807805 */ /* 0x000fe4000001ff00 */
[----:B------:R-:W-:Y:S02]  /*6e80*/  SHF.R.S32.HI R3, RZ, 0x7, R3 ;  /* 0x00000007ff037819 */ /* 0x000fe40000011403 */
[----:B----4-:R-:W-:Y:S02]  /*6e90*/  CS2R R12, SRZ ;  /* 0x00000000000c7805 */ /* 0x010fe4000001ff00 */
[----:B------:R-:W-:Y:S02]  /*6ea0*/  CS2R R126, SRZ ;  /* 0x00000000007e7805 */ /* 0x000fe4000001ff00 */
[----:B------:R-:W-:Y:S02]  /*6eb0*/  CS2R R28, SRZ ;  /* 0x00000000001c7805 */ /* 0x000fe4000001ff00 */
[----:B------:R-:W-:-:S02]  /*6ec0*/  VIMNMX R5, RZ, R3, !PT ;  /* 0x00000003ff057248 */ /* 0x000fc40007fe0100 */
[----:B------:R-:W-:Y:S02]  /*6ed0*/  CS2R R14, SRZ ;  /* 0x00000000000e7805 */ /* 0x000fe4000001ff00 */
[----:B------:R-:W-:Y:S01]  /*6ee0*/  CS2R R120, SRZ ;  /* 0x0000000000787805 */ /* 0x000fe2000001ff00 */
[----:B------:R-:W-:Y:S01]  /*6ef0*/  IMAD.MOV.U32 R25, RZ, RZ, RZ ;  /* 0x000000ffff197224 */ /* 0x000fe200078e00ff */
[----:B------:R-:W-:Y:S01]  /*6f00*/  ISETP.GT.AND P1, PT, R88, R5, PT ;  /* 0x000000055800720c */ /* 0x000fe20003f24270 */
[----:B------:R1:W-:Y:S01]  /*6f10*/  STL [R1+0x34], R5 ;  /* 0x0000340501007387 */ /* 0x0003e20000100800 */
[----:B------:R-:W-:Y:S02]  /*6f20*/  CS2R R10, SRZ ;  /* 0x00000000000a7805 */ /* 0x000fe4000001ff00 */
[----:B------:R-:W-:Y:S02]  /*6f30*/  CS2R R118, SRZ ;  /* 0x0000000000767805 */ /* 0x000fe4000001ff00 */
[----:B------:R-:W-:-:S02]  /*6f40*/  CS2R R30, SRZ ;  /* 0x00000000001e7805 */ /* 0x000fc4000001ff00 */
[----:B------:R-:W-:Y:S02]  /*6f50*/  CS2R R112, SRZ ;  /* 0x0000000000707805 */ /* 0x000fe4000001ff00 */
[----:B0-----:R-:W-:Y:S02]  /*6f60*/  CS2R R8, SRZ ;  /* 0x0000000000087805 */ /* 0x001fe4000001ff00 */
[----:B------:R-:W-:Y:S02]  /*6f70*/  CS2R R110, SRZ ;  /* 0x00000000006e7805 */ /* 0x000fe4000001ff00 */
[----:B------:R-:W-:Y:S02]  /*6f80*/  CS2R R32, SRZ ;  /* 0x0000000000207805 */ /* 0x000fe4000001ff00 */
[----:B------:R-:W-:Y:S02]  /*6f90*/  CS2R R104, SRZ ;  /* 0x0000000000687805 */ /* 0x000fe4000001ff00 */
[----:B------:R-:W-:-:S02]  /*6fa0*/  CS2R R6, SRZ ;  /* 0x0000000000067805 */ /* 0x000fc4000001ff00 */
[----:B------:R-:W-:Y:S01]  /*6fb0*/  CS2R R102, SRZ ;  /* 0x0000000000667805 */ /* 0x000fe2000001ff00 */
[----:B------:R-:W-:Y:S01]  /*6fc0*/  IMAD.MOV.U32 R34, RZ, RZ, RZ ;  /* 0x000000ffff227224 */ /* 0x000fe200078e00ff */
[----:B------:R-:W-:Y:S02]  /*6fd0*/  CS2R R96, SRZ ;  /* 0x0000000000607805 */ /* 0x000fe4000001ff00 */
[----:B------:R-:W-:Y:S01]  /*6fe0*/  CS2R R94, SRZ ;  /* 0x00000000005e7805 */ /* 0x000fe2000001ff00 */
[----:B------:R-:W-:Y:S01]  /*6ff0*/  IMAD.MOV.U32 R36, RZ, RZ, RZ ;  /* 0x000000ffff247224 */ /* 0x000fe200078e00ff */
[----:B------:R-:W-:Y:S02]  /*7000*/  CS2R R92, SRZ ;  /* 0x00000000005c7805 */ /* 0x000fe4000001ff00 */
[----:B------:R-:W-:Y:S01]  /*7010*/  CS2R R2, SRZ ;  /* 0x0000000000027805 */ /* 0x000fe2000001ff00 */
[----:B-1----:R-:W-:Y:S06]  /*7020*/  @!P1 BRA `(.L_x_1202) ;  /* 0x00000128003c9947 */ /* 0x002fec0003800000 */
[----:B------:R-:W0:Y:S01]  /*7030*/  S2R R5, SR_TID.X ;  /* 0x0000000000057919 */ /* 0x000e220000002100 */
[----:B------:R-:W-:Y:S01]  /*7040*/  VIADD R26, R16, 0xf000 ;  /* 0x0000f000101a7836 */ /* 0x000fe20000000000 */
[----:B------:R-:W-:Y:S04]  /*7050*/  BSSY B6, `(.L_x_1203) ;  /* 0x000001e000067945 */ /* 0x000fe80003800000 */
[----:B------:R-:W-:Y:S01]  /*7060*/  LOP3.LUT P0, RZ, R26, 0x3ff, RZ, 0xc0, !PT ;  /* 0x000003ff1aff7812 */ /* 0x000fe2000780c0ff */
[----:B0-----:R-:W-:-:S05]  /*7070*/  VIADD R35, R5, 0xffffff80 ;  /* 0xffffff8005237836 */ /* 0x001fca0000000000 */
        /* <DEDUP_REMOVED lines=27> */
.L_x_1204:
[----:B------:R-:W-:Y:S05]  /*7230*/  BSYNC B6 ;  /* 0x0000000000067941 */ /* 0x000fea0003800000 */
.L_x_1203:
[----:B------:R-:W2:Y:S01]  /*7240*/  LDL R21, [R1+0x4c] ;  /* 0x00004c0001157983 */ /* 0x000ea20000100800 */
[----:B------:R-:W-:Y:S01]  /*7250*/  ULDC.64 UR4, c[0x0][0x990] ;  /* 0x0002640000047ab9 */ /* 0x000fe20000000a00 */
[----:B------:R-:W-:Y:S02]  /*7260*/  ULDC.64 UR6, c[0x0][0x998] ;  /* 0x0002660000067ab9 */ /* 0x000fe40000000a00 */
[----:B------:R-:W3:Y:S01]  /*7270*/  LDL R20, [R1+0x48] ;  /* 0x0000480001147983 */ /* 0x000ee20000100800 */
[----:B------:R-:W-:Y:S02]  /*7280*/  ISETP.NE.U32.AND P0, PT, RZ, UR4, PT ;  /* 0x00000004ff007c0c */ /* 0x000fe4000bf05070 */
[----:B------:R-:W-:Y:S02]  /*7290*/  ISETP.NE.U32.AND P1, PT, RZ, UR6, PT ;  /* 0x00000006ff007c0c */ /* 0x000fe4000bf25070 */
[----:B------:R-:W-:Y:S02]  /*72a0*/  ISETP.NE.AND.EX P0, PT, RZ, UR5, PT, P0 ;  /* 0x00000005ff007c0c */ /* 0x000fe4000bf05300 */
[----:B------:R-:W-:-:S11]  /*72b0*/  ISETP.NE.AND.EX P1, PT, RZ, UR7, PT, P1 ;  /* 0x00000007ff007c0c */ /* 0x000fd6000bf25310 */
[----:B------:R-:W0:Y:S08]  /*72c0*/  @P0 LDC.64 R6, c[0x0][0x9a8] ;  /* 0x00026a00ff060b82 */ /* 0x000e300000000a00 */
[----:B------:R-:W1:Y:S08]  /*72d0*/  @P1 LDC.64 R8, c[0x0][0x9b8] ;  /* 0x00026e00ff081b82 */ /* 0x000e700000000a00 */
[----:B------:R-:W4:Y:S08]  /*72e0*/  @P0 LDC.64 R10, c[0x0][0x9b0] ;  /* 0x00026c00ff0a0b82 */ /* 0x000f300000000a00 */
[----:B------:R-:W4:Y:S01]  /*72f0*/  @P1 LDC.64 R12, c[0x0][0x9c0] ;  /* 0x00027000ff0c1b82 */ /* 0x000f220000000a00 */
[----:B--2---:R-:W-:-:S02]  /*7300*/  @P0 SHF.R.S32.HI R3, RZ, 0x1f, R21 ;  /* 0x0000001fff030819 */ /* 0x004fc40000011415 */
[----:B------:R-:W-:Y:S02]  /*7310*/  @P1 SHF.R.S32.HI R5, RZ, 0x1f, R21 ;  /* 0x0000001fff051819 */ /* 0x000fe40000011415 */
[----:B---3--:R-:W-:Y:S01]  /*7320*/  @P0 SHF.R.S32.HI R15, RZ, 0x1f, R20 ;  /* 0x0000001fff0f0819 */ /* 0x008fe20000011414 */
[-C--:B0-----:R-:W-:Y:S02]  /*7330*/  @P0 IMAD R0, R3, R6.reuse, RZ ;  /* 0x0000000603000224 */ /* 0x081fe400078e02ff */
[----:B------:R-:W-:-:S04]  /*7340*/  @P0 IMAD.WIDE.U32 R2, R21, R6, RZ ;  /* 0x0000000615020225 */ /* 0x000fc800078e00ff */
[----:B------:R-:W-:Y:S02]  /*7350*/  @P0 IMAD R7, R21, R7, R0 ;  /* 0x0000000715070224 */ /* 0x000fe400078e0200 */
[-C--:B-1----:R-:W-:Y:S02]  /*7360*/  @P1 IMAD R4, R5, R8.reuse, RZ ;  /* 0x0000000805041224 */ /* 0x082fe400078e02ff */
[----:B------:R-:W-:Y:S01]  /*7370*/  @P0 IMAD.IADD R3, R3, 0x1, R7 ;  /* 0x0000000103030824 */ /* 0x000fe200078e0207 */
[----:B------:R-:W-:Y:S01]  /*7380*/  @P1 SHF.R.S32.HI R7, RZ, 0x1f, R20 ;  /* 0x0000001fff071819 */ /* 0x000fe20000011414 */
[C---:B------:R-:W-:Y:S02]  /*7390*/  @P1 IMAD R9, R21.reuse, R9, R4 ;  /* 0x0000000915091224 */ /* 0x040fe400078e0204 */
[----:B------:R-:W-:-:S04]  /*73a0*/  @P1 IMAD.WIDE.U32 R4, R21, R8, RZ ;  /* 0x0000000815041225 */ /* 0x000fc800078e00ff */
[----:B----4-:R-:W-:Y:S02]  /*73b0*/  @P0 IMAD R0, R15, R10, RZ ;  /* 0x0000000a0f000224 */ /* 0x010fe400078e02ff */
        /* <DEDUP_REMOVED lines=32> */
.L_x_1208:
[----:B-1----:R1:W2:Y:S02]  /*75c0*/  SYNCS.PHASECHK.TRANS64.TRYWAIT P0, [R16+URZ+0x19c00], R3 ;  /* 0x019c0003100075a7 */ /* 0x0022a4000800017f */
[----:B--2---:R-:W-:Y:S05]  /*75d0*/  @!P0 NANOSLEEP.SYNCS 0x989680 ;  /* 0x009896800000895d */ /* 0x004fea0003900000 */
[----:B------:R-:W2:Y:S02]  /*75e0*/  @!P0 SYNCS.PHASECHK.TRANS64 P0, [R16+URZ+0x19c00], R3 ;  /* 0x019c0003100085a7 */ /* 0x000ea4000800007f */
[----:B--2---:R-:W-:Y:S05]  /*75f0*/  @!P0 BRA `(.L_x_1208) ;  /* 0xfffffffc00f08947 */ /* 0x004fea000383ffff */
.L_x_1207:
[----:B------:R-:W-:Y:S05]  /*7600*/  BSYNC B0 ;  /* 0x0000000000007941 */ /* 0x000fea0003800000 */
.L_x_1206:
[----:B------:R-:W-:Y:S05]  /*7610*/  BRA `(.L_x_1209) ;  /* 0x0000004400647947 */ /* 0x000fea0003800000 */
.L_x_1205:
[----:B------:R-:W-:Y:S01]  /*7620*/  LOP3.LUT P0, RZ, R26, 0x9f, RZ, 0xc0, !PT ;  /* 0x0000009f1aff7812 */ /* 0x000fe2000780c0ff */
[----:B------:R-:W-:Y:S01]  /*7630*/  ULDC.64 UR4, c[0x0][0x3f8] ;  /* 0x0000fe0000047ab9 */ /* 0x000fe20000000a00 */
[----:B-----5:R-:W-:Y:S01]  /*7640*/  SHF.R.S32.HI R0, RZ, 0x1f, R24 ;  /* 0x0000001fff007819 */ /* 0x020fe20000011418 */
[----:B------:R-:W-:Y:S01]  /*7650*/  ULDC.64 UR6, c[0x0][0x408] ;  /* 0x0001020000067ab9 */ /* 0x000fe20000000a00 */
[----:B------:R-:W-:Y:S01]  /*7660*/  IMAD.WIDE.U32 R26, R24, UR4, RZ ;  /* 0x00000004181a7c25 */ /* 0x000fe2000f8e00ff */
[----:B------:R-:W-:Y:S03]  /*7670*/  BSSY B6, `(.L_x_1210) ;  /* 0x0000019000067945 */ /* 0x000fe60003800000 */
[C---:B------:R-:W-:Y:S02]  /*7680*/  IMAD R3, R0.reuse, UR4, RZ ;  /* 0x0000000400037c24 */ /* 0x040fe4000f8e02ff */
[----:B------:R-:W-:-:S02]  /*7690*/  IMAD R5, R0, UR6, RZ ;  /* 0x0000000600057c24 */ /* 0x000fc4000f8e02ff */
[C---:B------:R-:W-:Y:S02]  /*76a0*/  IMAD R3, R24.reuse, UR5, R3 ;  /* 0x0000000518037c24 */ /* 0x040fe4000f8e0203 */
[C---:B------:R-:W-:Y:S02]  /*76b0*/  IMAD R5, R24.reuse, UR7, R5 ;  /* 0x0000000718057c24 */ /* 0x040fe4000f8e0205 */
[----:B------:R-:W-:-:S04]  /*76c0*/  IMAD.WIDE.U32 R24, R24, UR6, RZ ;  /* 0x0000000618187c25 */ /* 0x000fc8000f8e00ff */
        /* <DEDUP_REMOVED lines=19> */
.L_x_1211:
[----:B------:R-:W-:Y:S05]  /*7800*/  BSYNC B6 ;  /* 0x0000000000067941 */ /* 0x000fea0003800000 */
.L_x_1210:
[----:B------:R-:W2:Y:S01]  /*7810*/  LDL R21, [R1+0x10] ;  /* 0x0000100001157983 */ /* 0x000ea20000100800 */
[----:B------:R-:W-:-:S03]  /*7820*/  ULDC.U8 UR4, c[0x0][0x410] ;  /* 0x0001040000047ab9 */ /* 0x000fc60000000000 */
[----:B------:R-:W3:Y:S01]  /*7830*/  LDL R20, [R1+0x38] ;  /* 0x0000380001147983 */ /* 0x000ee20000100800 */
[----:B------:R-:W-:Y:S01]  /*7840*/  ISETP.NE.AND P0, PT, RZ, UR4, PT ;  /* 0x00000004ff007c0c */ /* 0x000fe2000bf05270 */
[----:B------:R-:W-:Y:S01]  /*7850*/  BSSY B0, `(.L_x_1212) ;  /* 0x000042d000007945 */ /* 0x000fe20003800000 */
[----:B--2---:R-:W-:Y:S02]  /*7860*/  IMAD.IADD R10, R23, 0x1, R21 ;  /* 0x00000001170a7824 */ /* 0x004fe400078e0215 */
[----:B---3--:R-:W-:-:S09]  /*7870*/  IMAD.IADD R37, R16, 0x1, R20 ;  /* 0x0000000110257824 */ /* 0x008fd200078e0214 */
[----:B------:R-:W-:Y:S05]  /*7880*/  @!P0 BRA `(.L_x_1213) ;  /* 0x0000001c00408947 */ /* 0x000fea0003800000 */
[----:B------:R-:W0:Y:S01]  /*7890*/  LDC R39, c[0x0][0x448] ;  /* 0x00011200ff277b82 */ /* 0x000e220000000800 */
[----:B------:R-:W-:Y:S01]  /*78a0*/  IMAD.MOV.U32 R5, RZ, RZ, R10 ;  /* 0x000000ffff057224 */ /* 0x000fe200078e000a */
[----:B------:R-:W-:Y:S01]  /*78b0*/  ULDC.64 UR4, c[0x0][0x3f8] ;  /* 0x0000fe0000047ab9 */ /* 0x000fe20000000a00 */
[----:B------:R-:W-:Y:S01]  /*78c0*/  IMAD.MOV.U32 R6, RZ, RZ, R26 ;  /* 0x000000ffff067224 */ /* 0x000fe200078e001a */
[----:B------:R-:W-:Y:S01]  /*78d0*/  ULDC.64 UR6, c[0x0][0x408] ;  /* 0x0001020000067ab9 */ /* 0x000fe20000000a00 */
[----:B------:R-:W-:Y:S01]  /*78e0*/  IMAD.MOV.U32 R8, RZ, RZ, R24 ;  /* 0x000000ffff087224 */ /* 0x000fe200078e0018 */
[----:B------:R-:W-:Y:S01]  /*78f0*/  ULDC.64 UR8, c[0x0][0x400] ;  /* 0x0001000000087ab9 */ /* 0x000fe20000000a00 */
[----:B------:R-:W-:Y:S01]  /*7900*/  IMAD.MOV.U32 R9, RZ, RZ, R31 ;  /* 0x000000ffff097224 */ /* 0x000fe200078e001f */
[----:B0-----:R-:W-:-:S13]  /*7910*/  ISETP.NE.AND P0, PT, R39, 0x1, PT ;  /* 0x000000012700780c */ /* 0x001fda0003f05270 */
[----:B------:R-:W0:Y:S08]  /*7920*/  @P0 LDC R3, c[0x0][0x44c] ;  /* 0x00011300ff030b82 */ /* 0x000e300000000800 */
[----:B------:R-:W1:Y:S01]  /*7930*/  @P0 LDC R7, c[0x0][0x450] ;  /* 0x00011400ff070b82 */ /* 0x000e620000000800 */
[----:B0-----:R-:W-:-:S05]  /*7940*/  @P0 IMAD.HI.U32 R0, R10, R3, RZ ;  /* 0x000000030a000227 */ /* 0x001fca00078e00ff */
[----:B-1----:R-:W-:Y:S01]  /*7950*/  @P0 SHF.R.U32.HI R5, RZ, R7, R0 ;  /* 0x00000007ff050219 */ /* 0x002fe20000011600 */
[----:B------:R-:W-:-:S03]  /*7960*/  IMAD.MOV.U32 R7, RZ, RZ, R29 ;  /* 0x000000ffff077224 */ /* 0x000fc600078e001d */
[----:B------:R-:W-:Y:S01]  /*7970*/  SHF.R.S32.HI R0, RZ, 0x1f, R5 ;  /* 0x0000001fff007819 */ /* 0x000fe20000011405 */
[----:B------:R-:W-:-:S04]  /*7980*/  IMAD.WIDE.U32 R6, R5, UR4, R6 ;  /* 0x0000000405067c25 */ /* 0x000fc8000f8e0006 */
[----:B------:R-:W-:Y:S02]  /*7990*/  IMAD R4, R0, UR4, RZ ;  /* 0x0000000400047c24 */ /* 0x000fe4000f8e02ff */
[----:B------:R-:W-:-:S04]  /*79a0*/  IMAD.WIDE.U32 R8, R5, UR6, R8 ;  /* 0x0000000605087c25 */ /* 0x000fc8000f8e0008 */
[----:B------:R-:W-:Y:S02]  /*79b0*/  IMAD R0, R0, UR6, RZ ;  /* 0x0000000600007c24 */ /* 0x000fe4000f8e02ff */
[C---:B------:R-:W-:Y:S01]  /*79c0*/  IMAD R13, R5.reuse, UR5, R4 ;  /* 0x00000005050d7c24 */ /* 0x040fe2000f8e0204 */
[----:B------:R-:W-:Y:S01]  /*79d0*/  ULDC.64 UR4, c[0x0][0x3e8] ;  /* 0x0000fa0000047ab9 */ /* 0x000fe20000000a00 */
[----:B------:R-:W-:Y:S01]  /*79e0*/  IMAD R11, R5, UR7, R0 ;  /* 0x00000007050b7c24 */ /* 0x000fe2000f8e0200 */
[----:B------:R-:W-:Y:S01]  /*79f0*/  IADD3 R3, P0, R6, UR4, RZ ;  /* 0x0000000406037c10 */ /* 0x000fe2000ff1e0ff */
[----:B------:R-:W-:Y:S01]  /*7a00*/  UMOV UR4, 0xffffffff ;  /* 0xffffffff00047882 */ /* 0x000fe20000000000 */
[----:B------:R-:W-:Y:S02]  /*7a10*/  IADD3 R5, P1, R8, UR8, RZ ;  /* 0x0000000808057c10 */ /* 0x000fe4000ff3e0ff */
[----:B------:R-:W-:Y:S02]  /*7a20*/  IADD3.X R13, R7, UR5, R13, P0, !PT ;  /* 0x00000005070d7c10 */ /* 0x000fe400087fe40d */
[----:B------:R-:W-:Y:S01]  /*7a30*/  IADD3.X R4, R9, UR9, R11, P1, !PT ;  /* 0x0000000909047c10 */ /* 0x000fe20008ffe40b */
[----:B------:R-:W-:Y:S08]  /*7a40*/  BRA.DIV UR4, `(.L_x_1214) ;  /* 0x000001b604287947 */ /* 0x000ff0000b800000 */
[----:B------:R0:W1:Y:S04]  /*7a50*/  SHFL.IDX PT, R0, R13, RZ, 0x1e1f ;  /* 0x001e1fff0d007589 */ /* 0x00006800000e0000 */
[----:B------:R-:W2:Y:S04]  /*7a60*/  SHFL.IDX PT, R3, R3, RZ, 0x1e1f ;  /* 0x001e1fff03037589 */ /* 0x000ea800000e0000 */
[----:B------:R-:W3:Y:S04]  /*7a70*/  SHFL.IDX PT, R4, R4, RZ, 0x1e1f ;  /* 0x001e1fff04047589 */ /* 0x000ee800000e0000 */
[----:B------:R0:W4:Y:S02]  /*7a80*/  SHFL.IDX PT, R14, R5, RZ, 0x1e1f ;  /* 0x001e1fff050e7589 */ /* 0x00012400000e0000 */
.L_x_1493:
[----:B------:R-:W5:Y:S01]  /*7a90*/  LDL R6, [R1+0x58] ;  /* 0x0000580001067983 */ /* 0x000f620000100800 */
[----:B------:R-:W-:Y:S01]  /*7aa0*/  IMAD R39, R156, R39, RZ ;  /* 0x000000279c277224 */ /* 0x000fe200078e02ff */
[----:B------:R-:W-:Y:S01]  /*7ab0*/  BSSY B1, `(.L_x_1215) ;  /* 0x000002f000017945 */ /* 0x000fe20003800000 */
[----:B------:R-:W-:Y:S02]  /*7ac0*/  CS2R R26, SRZ ;  /* 0x00000000001a7805 */ /* 0x000fe4000001ff00 */
[----:B------:R-:W-:Y:S02]  /*7ad0*/  CS2R R20, SRZ ;  /* 0x0000000000147805 */ /* 0x000fe4000001ff00 */
[----:B------:R-:W-:Y:S02]  /*7ae0*/  CS2R R8, SRZ ;  /* 0x0000000000087805 */ /* 0x000fe4000001ff00 */
[----:B------:R-:W-:Y:S02]  /*7af0*/  ISETP.GE.AND P0, PT, R10, R39, PT ;  /* 0x000000270a00720c */ /* 0x000fe40003f06270 */
[----:B------:R-:W-:-:S02]  /*7b00*/  CS2R R24, SRZ ;  /* 0x0000000000187805 */ /* 0x000fc4000001ff00 */
[----:B0-----:R-:W-:Y:S02]  /*7b10*/  CS2R R12, SRZ ;  /* 0x00000000000c7805 */ /* 0x001fe4000001ff00 */
[----:B------:R-:W-:Y:S02]  /*7b20*/  CS2R R10, SRZ ;  /* 0x00000000000a7805 */ /* 0x000fe4000001ff00 */
[----:B-----5:R-:W-:-:S04]  /*7b30*/  LEA.HI R5, R6, R6, RZ, 0x1 ;  /* 0x0000000606057211 */ /* 0x020fc800078f08ff */
[----:B------:R-:W-:-:S05]  /*7b40*/  LOP3.LUT R5, R5, 0xfffffffe, RZ, 0xc0, !PT ;  /* 0xfffffffe05057812 */ /* 0x000fca00078ec0ff */
[----:B------:R-:W-:-:S05]  /*7b50*/  IMAD.IADD R5, R6, 0x1, -R5 ;  /* 0x0000000106057824 */ /* 0x000fca00078e0a05 */
[----:B------:R-:W-:Y:S01]  /*7b60*/  SHF.L.U32 R5, R5, 0x1f, RZ ;  /* 0x0000001f05057819 */ /* 0x000fe200000006ff */
[----:B------:R-:W-:Y:S06]  /*7b70*/  @P0 BRA `(.L_x_1216) ;  /* 0x0000000000880947 */ /* 0x000fec0003800000 */
[----:B------:R-:W2:Y:S01]  /*7b80*/  LDL.64 R28, [R1+0x8] ;  /* 0x00000800011c7983 */ /* 0x000ea20000100a00 */
[----:B------:R-:W-:-:S03]  /*7b90*/  ULDC UR4, c[0x0][0x3f4] ;  /* 0x0000fd0000047ab9 */ /* 0x000fc60000000800 */
[----:B------:R-:W3:Y:S04]  /*7ba0*/  LDL R32, [R1+0x24] ;  /* 0x0000240001207983 */ /* 0x000ee80000100800 */
[----:B------:R-:W4:Y:S04]  /*7bb0*/  LDL R15, [R1+0x28] ;  /* 0x00002800010f7983 */ /* 0x000f280000100800 */
[----:B------:R-:W4:Y:S04]  /*7bc0*/  LDL R40, [R1+0x6c] ;  /* 0x00006c0001287983 */ /* 0x000f280000100800 */
[----:B------:R-:W4:Y:S01]  /*7bd0*/  LDL R38, [R1+0x68] ;  /* 0x0000680001267983 */ /* 0x000f220000100800 */
[----:B------:R-:W-:-:S02]  /*7be0*/  CS2R R24, SRZ ;  /* 0x0000000000187805 */ /* 0x000fc4000001ff00 */
[----:B------:R-:W-:Y:S02]  /*7bf0*/  CS2R R26, SRZ ;  /* 0x00000000001a7805 */ /* 0x000fe4000001ff00 */
[----:B------:R-:W-:Y:S02]  /*7c00*/  CS2R R12, SRZ ;  /* 0x00000000000c7805 */ /* 0x000fe4000001ff00 */
[----:B------:R-:W-:Y:S02]  /*7c10*/  CS2R R20, SRZ ;  /* 0x0000000000147805 */ /* 0x000fe4000001ff00 */
[----:B------:R-:W-:Y:S02]  /*7c20*/  CS2R R10, SRZ ;  /* 0x00000000000a7805 */ /* 0x000fe4000001ff00 */
[----:B--2---:R-:W-:Y:S02]  /*7c30*/  ISETP.GE.AND P5, PT, R28, UR4, PT ;  /* 0x000000041c007c0c */ /* 0x004fe4000bfa6270 */
[----:B---3--:R-:W-:-:S02]  /*7c40*/  ISETP.GE.AND P1, PT, R32, UR4, PT ;  /* 0x0000000420007c0c */ /* 0x008fc4000bf26270 */
[----:B----4-:R-:W-:-:S09]  /*7c50*/  ISETP.GE.AND P0, PT, R15, UR4, PT ;  /* 0x000000040f007c0c */ /* 0x010fd2000bf06270 */
[----:B------:R-:W-:Y:S02]  /*7c60*/  @!P5 SHF.R.S32.HI R9, RZ, 0x1f, R28 ;  /* 0x0000001fff09d819 */ /* 0x000fe4000001141c */
[CC--:B------:R-:W-:Y:S02]  /*7c70*/  @!P5 IADD3 R6, P2, R28.reuse, R3.reuse, RZ ;  /* 0x000000031c06d210 */ /* 0x0c0fe40007f5e0ff */
[-C--:B------:R-:W-:Y:S02]  /*7c80*/  @!P5 IADD3 R28, P3, R28, R14.reuse, RZ ;  /* 0x0000000e1c1cd210 */ /* 0x080fe40007f7e0ff */
[-C--:B------:R-:W-:Y:S01]  /*7c90*/  @!P1 IADD3 R30, P4, R32, R3.reuse, RZ ;  /* 0x00000003201e9210 */ /* 0x080fe20007f9e0ff */
[--C-:B-1----:R-:W-:Y:S01]  /*7ca0*/  @!P5 IMAD.X R7, R0, 0x1, R9.reuse, P2 ;  /* 0x000000010007d824 */ /* 0x102fe200010e0609 */
[-C--:B------:R-:W-:Y:S01]  /*7cb0*/  @!P1 IADD3 R32, P2, R32, R14.reuse, RZ ;  /* 0x0000000e20209210 */ /* 0x080fe20007f5e0ff */
[----:B------:R-:W-:Y:S01]  /*7cc0*/  @!P5 IMAD.X R29, R4, 0x1, R9, P3 ;  /* 0x00000001041dd824 */ /* 0x000fe200018e0609 */
[C---:B------:R-:W-:Y:S01]  /*7cd0*/  @!P0 IADD3 R34, P3, R15.reuse, R3, RZ ;  /* 0x000000030f228210 */ /* 0x040fe20007f7e0ff */
[----:B------:R-:W-:Y:S01]  /*7ce0*/  @!P1 IMAD.X R31, R0, 0x1, R40, P4 ;  /* 0x00000001001f9824 */ /* 0x000fe200020e0628 */
[----:B------:R-:W-:-:S02]  /*7cf0*/  @!P0 IADD3 R14, P4, R15, R14, RZ ;  /* 0x0000000e0f0e8210 */ /* 0x000fc40007f9e0ff */
[----:B------:R-:W-:Y:S01]  /*7d00*/  CS2R R8, SRZ ;  /* 0x0000000000087805 */ /* 0x000fe2000001ff00 */
[----:B------:R-:W-:Y:S01]  /*7d10*/  @!P1 IMAD.X R33, R4, 0x1, R40, P2 ;  /* 0x0000000104219824 */ /* 0x000fe200010e0628 */
[----:B------:R0:W5:Y:S01]  /*7d20*/  @!P5 LD.E.64 R24, desc[UR42][R6.64] ;  /* 0x0000002a0618d980 */ /* 0x000162000c101b00 */
[--C-:B------:R-:W-:Y:S02]  /*7d30*/  @!P0 IMAD.X R35, R0, 0x1, R38.reuse, P3 ;  /* 0x0000000100238824 */ /* 0x100fe400018e0626 */
[----:B------:R-:W-:Y:S01]  /*7d40*/  @!P0 IMAD.X R15, R4, 0x1, R38, P4 ;  /* 0x00000001040f8824 */ /* 0x000fe200020e0626 */
[----:B------:R0:W5:Y:S04]  /*7d50*/  @!P5 LD.E.64 R26, desc[UR42][R28.64] ;  /* 0x0000002a1c1ad980 */ /* 0x000168000c101b00 */
[----:B------:R0:W5:Y:S04]  /*7d60*/  @!P1 LD.E.64 R12, desc[UR42][R30.64] ;  /* 0x0000002a1e0c9980 */ /* 0x000168000c101b00 */
[----:B------:R0:W5:Y:S04]  /*7d70*/  @!P1 LD.E.64 R20, desc[UR42][R32.64] ;  /* 0x0000002a20149980 */ /* 0x000168000c101b00 */
[----:B------:R0:W5:Y:S04]  /*7d80*/  @!P0 LD.E.64 R10, desc[UR42][R34.64] ;  /* 0x0000002a220a8980 */ /* 0x000168000c101b00 */
[----:B------:R0:W5:Y:S02]  /*7d90*/  @!P0 LD.E.64 R8, desc[UR42][R14.64] ;  /* 0x0000002a0e088980 */ /* 0x000164000c101b00 */
.L_x_1216:
[----:B------:R-:W-:Y:S05]  /*7da0*/  BSYNC B1 ;  /* 0x0000000000017941 */ /* 0x000fea0003800000 */
.L_x_1215:
[----:B-1----:R-:W2:Y:S01]  /*7db0*/  LDL.LU R0, [R1+0x44] ;  /* 0x0000440001007983 */ /* 0x002ea20000300800 */
[----:B------:R-:W1:Y:S01]  /*7dc0*/  SYNCS.PHASECHK.TRANS64.TRYWAIT P0, [R16+URZ+0x19c00], R5 ;  /* 0x019c0005100075a7 */ /* 0x000e62000800017f */
[----:B------:R-:W-:Y:S01]  /*7dd0*/  BSSY B1, `(.L_x_1217) ;  /* 0x0000005000017945 */ /* 0x000fe20003800000 */
[----:B--2---:R-:W-:-:S05]  /*7de0*/  IMAD R0, R0, -0xc0, R39 ;  /* 0xffffff4000007824 */ /* 0x004fca00078e0227 */
[----:B------:R-:W-:-:S04]  /*7df0*/  VIMNMX R0, R0, 0xc0, PT ;  /* 0x000000c000007848 */ /* 0x000fc80003fe0100 */
[----:B------:R-:W-:Y:S01]  /*7e00*/  ISETP.GE.AND P1, PT, R23, R0, PT ;  /* 0x000000001700720c */ /* 0x000fe20003f26270 */
[----:B-1----:R-:W-:-:S12]  /*7e10*/  @!P0 BRA `(.L_x_1218) ;  /* 0x000001b000a08947 */ /* 0x002fd80003800000 */
.L_x_1494:
[----:B------:R-:W-:Y:S05]  /*7e20*/  BSYNC B1 ;  /* 0x0000000000017941 */ /* 0x000fea0003800000 */
.L_x_1217:
[----:B------:R-:W-:Y:S05]  /*7e30*/  @P1 BRA `(.L_x_1219) ;  /* 0x0000003c00381947 */ /* 0x000fea0003800000 */
[----:B0-----:R-:W2:Y:S01]  /*7e40*/  LDL.64 R6, [R1+0x8] ;  /* 0x0000080001067983 */ /* 0x001ea20000100a00 */
[----:B------:R-:W2:Y:S03]  /*7e50*/  LDC R0, c[0x0][0x3f4] ;  /* 0x0000fd00ff007b82 */ /* 0x000ea60000000800 */
[----:B---3--:R-:W3:Y:S04]  /*7e60*/  LDL R4, [R1+0x24] ;  /* 0x0000240001047983 */ /* 0x008ee80000100800 */
[----:B------:R-:W4:Y:S01]  /*7e70*/  LDL R3, [R1+0x28] ;  /* 0x0000280001037983 */ /* 0x000f220000100800 */
[----:B------:R-:W-:Y:S01]  /*7e80*/  BSSY B1, `(.L_x_1220) ;  /* 0x000007b000017945 */ /* 0x000fe20003800000 */
[----:B--2---:R-:W-:-:S02]  /*7e90*/  ISETP.GE.AND P0, PT, R6, R0, PT ;  /* 0x000000000600720c */ /* 0x004fc40003f06270 */
[-C--:B---3--:R-:W-:Y:S02]  /*7ea0*/  ISETP.GE.AND P1, PT, R4, R0.reuse, PT ;  /* 0x000000000400720c */ /* 0x088fe40003f26270 */
[----:B----4-:R-:W-:-:S09]  /*7eb0*/  ISETP.GE.AND P2, PT, R3, R0, PT ;  /* 0x000000000300720c */ /* 0x010fd20003f46270 */
[----:B------:R-:W-:Y:S05]  /*7ec0*/  @P0 BRA `(.L_x_1221) ;  /* 0x0000000400d80947 */ /* 0x000fea0003800000 */
[----:B-1----:R-:W0:Y:S01]  /*7ed0*/  LDS.128 R4, [R37+0xf000] ;  /* 0x00f0000025047984 */ /* 0x002e220000000c00 */
[----:B-----5:R-:W-:Y:S02]  /*7ee0*/  SHF.R.U32.HI R15, RZ, 0x8, R25 ;  /* 0x00000008ff0f7819 */ /* 0x020fe40000011619 */
[----:B------:R-:W-:Y:S02]  /*7ef0*/  LOP3.LUT R14, R25, 0xff, RZ, 0xc0, !PT ;  /* 0x000000ff190e7812 */ /* 0x000fe400078ec0ff */
[----:B------:R-:W-:Y:S02]  /*7f00*/  LOP3.LUT R15, R15, 0xff, RZ, 0xc0, !PT ;  /* 0x000000ff0f0f7812 */ /* 0x000fe400078ec0ff */
[----:B------:R-:W-:Y:S02]  /*7f10*/  SHF.R.U32.HI R31, RZ, 0x8, R27 ;  /* 0x00000008ff1f7819 */ /* 0x000fe4000001161b */
[----:B------:R-:W-:Y:S02]  /*7f20*/  SHF.R.U32.HI R3, RZ, 0x8, R24 ;  /* 0x00000008ff037819 */ /* 0x000fe40000011618 */
[----:B------:R-:W-:-:S02]  /*7f30*/  PRMT R14, R15, 0x7604, R14 ;  /* 0x000076040f0e7816 */ /* 0x000fc4000000000e */
[----:B------:R-:W-:Y:S02]  /*7f40*/  LOP3.LUT R28, R27, 0xff, RZ, 0xc0, !PT ;  /* 0x000000ff1b1c7812 */ /* 0x000fe400078ec0ff */
[----:B------:R-:W-:Y:S02]  /*7f50*/  LOP3.LUT R31, R31, 0xff, RZ, 0xc0, !PT ;  /* 0x000000ff1f1f7812 */ /* 0x000fe400078ec0ff */
[----:B------:R-:W-:Y:S02]  /*7f60*/  SHF.R.U32.HI R30, RZ, 0x10, R27 ;  /* 0x00000010ff1e7819 */ /* 0x000fe4000001161b */
[----:B------:R-:W-:Y:S02]  /*7f70*/  LOP3.LUT R0, R24, 0xff, RZ, 0xc0, !PT ;  /* 0x000000ff18007812 */ /* 0x000fe400078ec0ff */
[----:B------:R-:W-:Y:S02]  /*7f80*/  LOP3.LUT R3, R3, 0xff, RZ, 0xc0, !PT ;  /* 0x000000ff03037812 */ /* 0x000fe400078ec0ff */
[----:B------:R-:W-:-:S02]  /*7f90*/  SHF.R.U32.HI R32, RZ, 0x10, R25 ;  /* 0x00000010ff207819 */ /* 0x000fc40000011619 */
[----:B------:R-:W-:Y:S02]  /*7fa0*/  SHF.R.U32.HI R15, RZ, 0x8, R26 ;  /* 0x00000008ff0f7819 */ /* 0x000fe4000001161a */
[----:B------:R-:W-:Y:S01]  /*7fb0*/  PRMT R28, R31, 0x7604, R28 ;  /* 0x000076041f1c7816 */ /* 0x000fe2000000001c */
[----:B------:R-:W-:Y:S01]  /*7fc0*/  IMAD.U32 R31, R30, 0x10000, RZ ;  /* 0x000100001e1f7824 */ /* 0x000fe200078e00ff */
[----:B------:R-:W-:Y:S02]  /*7fd0*/  PRMT R3, R3, 0x7604, R0 ;  /* 0x0000760403037816 */ /* 0x000fe40000000000 */
[----:B------:R-:W-:Y:S01]  /*7fe0*/  LOP3.LUT R29, R15, 0xff, RZ, 0xc0, !PT ;  /* 0x000000ff0f1d7812 */ /* 0x000fe200078ec0ff */
[----:B------:R-:W-:Y:S01]  /*7ff0*/  IMAD.U32 R15, R32, 0x10000, RZ ;  /* 0x00010000200f7824 */ /* 0x000fe200078e00ff */
[----:B------:R-:W-:Y:S02]  /*8000*/  LOP3.LUT R0, R26, 0xff, RZ, 0xc0, !PT ;  /* 0x000000ff1a007812 */ /* 0x000fe400078ec0ff */
[----:B------:R-:W-:-:S02]  /*8010*/  LOP3.LUT R31, R28, 0xff0000, R31, 0xf8, !PT ;  /* 0x00ff00001c1f7812 */ /* 0x000fc400078ef81f */
[----:B------:R-:W-:Y:S02]  /*8020*/  PRMT R29, R29, 0x7604, R0 ;  /* 0x000076041d1d7816 */ /* 0x000fe40000000000 */
[----:B------:R-:W-:Y:S02]  /*8030*/  LOP3.LUT R15, R14, 0xff0000, R15, 0xf8, !PT ;  /* 0x00ff00000e0f7812 */ /* 0x000fe400078ef80f */
[--C-:B------:R-:W-:Y:S02]  /*8040*/  LOP3.LUT R29, R29, 0xff0000, R26.reuse, 0xf8, !PT ;  /* 0x00ff00001d1d7812 */ /* 0x100fe400078ef81a */
[----:B------:R-:W-:Y:S02]  /*8050*/  LOP3.LUT R31, R31, 0xff000000, R27, 0xf8, !PT ;  /* 0xff0000001f1f7812 */ /* 0x000fe400078ef81b */
[----:B------:R-:W-:Y:S02]  /*8060*/  LOP3.LUT R27, R15, 0xff000000, R25, 0xf8, !PT ;  /* 0xff0000000f1b7812 */ /* 0x000fe400078ef819 */
[----:B------:R-:W-:-:S02]  /*8070*/  LOP3.LUT R30, R29, 0xff000000, R26, 0xf8, !PT ;  /* 0xff0000001d1e7812 */ /* 0x000fc400078ef81a */
[--C-:B------:R-:W-:Y:S02]  /*8080*/  LOP3.LUT R3, R3, 0xff0000, R24.reuse, 0xf8, !PT ;  /* 0x00ff000003037812 */ /* 0x100fe400078ef818 */
[-C--:B0-----:R-:W-:Y:S02]  /*8090*/  F2FP.F16.E4M3.UNPACK_B R0, R6.reuse.H1 ;  /* 0x00000006ff00723e */ /* 0x081fe400030006ff */
[----:B------:R-:W-:Y:S02]  /*80a0*/  F2FP.F16.E4M3.UNPACK_B R32, R31 ;  /* 0x0000001fff20723e */ /* 0x000fe400020006ff */
[----:B------:R-:W-:Y:S01]  /*80b0*/  F2FP.F16.E4M3.UNPACK_B R26, R27 ;  /* 0x0000001bff1a723e */ /* 0x000fe200020006ff */
[----:B------:R-:W-:Y:S01]  /*80c0*/  HADD2.F32 R15, -RZ, R0.H1_H1 ;  /* 0x30000000ff0f7230 */ /* 0x000fe20000004100 */
        /* <DEDUP_REMOVED lines=8> */
[----:B------:R-:W-:Y:S01]  /*8150*/  F2FP.F16.E4M3.UNPACK_B R6, R5 ;  /* 0x00000005ff06723e */ /* 0x000fe200020006ff */
        /* <DEDUP_REMOVED lines=16> */
[----:B------:R-:W-:Y:S01]  /*8260*/  FFMA.FTZ R34, R3, R32, R29 ;  /* 0x0000002003227223 */ /* 0x000fe2000001001d */
[----:B------:R-:W-:Y:S01]  /*8270*/  HADD2.F32 R14, -RZ, R27.H0_H0 ;  /* 0x2000001bff0e7230 */ /* 0x000fe20000004100 */
[----:B------:R-:W-:Y:S01]  /*8280*/  F2FP.F16.E4M3.UNPACK_B R4, R4.H1 ;  /* 0x00000004ff04723e */ /* 0x000fe200030006ff */
        /* <DEDUP_REMOVED lines=11> */
[-C--:B------:R-:W-:Y:S01]  /*8340*/  FMUL.FTZ R24, R3, R14.reuse ;  /* 0x0000000e03187220 */ /* 0x080fe20000410000 */
[----:B------:R-:W-:Y:S02]  /*8350*/  HADD2.F32 R5, -RZ, R4.H1_H1 ;  /* 0x30000004ff057230 */ /* 0x000fe40000004100 */
        /* <DEDUP_REMOVED lines=8> */
[C---:B------:R-:W-:Y:S01]  /*83e0*/  FMUL.FTZ R25, R5.reuse, R26 ;  /* 0x0000001a05197220 */ /* 0x040fe20000410000 */
[----:B------:R-:W-:Y:S02]  /*83f0*/  HADD2.F32 R3, -RZ, R0.H1_H1 ;  /* 0x30000000ff037230 */ /* 0x000fe40000004100 */
[----:B------:R-:W-:Y:S02]  /*8400*/  HADD2.F32 R14, -RZ, R14.H0_H0 ;  /* 0x2000000eff0e7230 */ /* 0x000fe40000004100 */
[-C--:B------:R-:W-:Y:S01]  /*8410*/  FMUL.FTZ R29, R5, R15.reuse ;  /* 0x0000000f051d7220 */ /* 0x080fe20000410000 */
[----:B------:R-:W-:Y:S02]  /*8420*/  HADD2.F32 R4, -RZ, R4.H0_H0 ;  /* 0x20000004ff047230 */ /* 0x000fe40000004100 */
[C---:B------:R-:W-:Y:S01]  /*8430*/  FMUL.FTZ R5, R3.reuse, R24 ;  /* 0x0000001803057220 */ /* 0x040fe20000410000 */
[----:B------:R-:W-:Y:S02]  /*8440*/  HADD2.F32 R0, -RZ, R0.H0_H0 ;  /* 0x20000000ff007230 */ /* 0x000fe40000004100 */
[----:B------:R-:W-:Y:S01]  /*8450*/  FMUL.FTZ R3, R3, R14 ;  /* 0x0000000e03037220 */ /* 0x000fe20000410000 */
[C---:B------:R-:W-:Y:S01]  /*8460*/  FFMA.FTZ R27, R4.reuse, R15, -R25 ;  /* 0x0000000f041b7223 */ /* 0x040fe20000010819 */
[----:B------:R-:W-:Y:S01]  /*8470*/  FFMA.FTZ R26, R4, R26, R29 ;  /* 0x0000001a041a7223 */ /* 0x000fe2000001001d */
[C---:B------:R-:W-:Y:S01]  /*8480*/  FFMA.FTZ R25, R0.reuse, R14, -R5 ;  /* 0x0000000e00197223 */ /* 0x040fe20000010805 */
[----:B------:R-:W-:Y:S01]  /*8490*/  FFMA.FTZ R24, R0, R24, R3 ;  /* 0x0000001800187223 */ /* 0x000fe20000010003 */
[----:B------:R-:W-:-:S02]  /*84a0*/  HADD2.F32 R4, -RZ, R28.H1_H1 ;  /* 0x3000001cff047230 */ /* 0x000fc40000004100 */
[--C-:B------:R-:W-:Y:S02]  /*84b0*/  HADD2.F32 R3, -RZ, R7.reuse.H1_H1 ;  /* 0x30000007ff037230 */ /* 0x100fe40000004100 */
        /* <DEDUP_REMOVED lines=23> */
.L_x_1221:
[----:B------:R-:W-:Y:S05]  /*8630*/  BSYNC B1 ;  /* 0x0000000000017941 */ /* 0x000fea0003800000 */
.L_x_1220:
[----:B------:R-:W-:Y:S04]  /*8640*/  BSSY B1, `(.L_x_1222) ;  /* 0x000007c000017945 */ /* 0x000fe80003800000 */
[----:B------:R-:W-:Y:S05]  /*8650*/  @P1 BRA `(.L_x_1223) ;  /* 0x0000000400e81947 */ /* 0x000fea0003800000 */
[----:B01----:R-:W0:Y:S01]  /*8660*/  LDS.128 R4, [R37+0x10800] ;  /* 0x0108000025047984 */ /* 0x003e220000000c00 */
[----:B-----5:R-:W-:Y:S02]  /*8670*/  SHF.R.U32.HI R26, RZ, 0x8, R21 ;  /* 0x00000008ff1a7819 */ /* 0x020fe40000011615 */
[----:B------:R-:W-:Y:S02]  /*8680*/  SHF.R.U32.HI R14, RZ, 0x8, R13 ;  /* 0x00000008ff0e7819 */ /* 0x000fe4000001160d */
[----:B------:R-:W-:Y:S02]  /*8690*/  SHF.R.U32.HI R24, RZ, 0x8, R20 ;  /* 0x00000008ff187819 */ /* 0x000fe40000011614 */
        /* <DEDUP_REMOVED lines=27> */
[----:B------:R-:W-:Y:S02]  /*8850*/  LOP3.LUT R26, R25, 0xff000000, R20, 0xf8, !PT ;  /* 0xff000000191a7812 */ /* 0x000fe400078ef814 */
        /* <DEDUP_REMOVED lines=90> */
.L_x_1223:
[----:B------:R-:W-:Y:S05]  /*8e00*/  BSYNC B1 ;  /* 0x0000000000017941 */ /* 0x000fea0003800000 */
.L_x_1222:
[----:B------:R-:W-:Y:S05]  /*8e10*/  @P2 BRA `(.L_x_1219) ;  /* 0x0000002c00402947 */ /* 0x000fea0003800000 */
[----:B012---:R-:W0:Y:S01]  /*8e20*/  LDS.128 R4, [R37+0x12000] ;  /* 0x0120000025047984 */ /* 0x007e220000000c00 */
[----:B-----5:R-:W-:Y:S02]  /*8e30*/  SHF.R.U32.HI R13, RZ, 0x8, R11 ;  /* 0x00000008ff0d7819 */ /* 0x020fe4000001160b */
[----:B------:R-:W-:Y:S02]  /*8e40*/  LOP3.LUT R12, R11, 0xff, RZ, 0xc0, !PT ;  /* 0x000000ff0b0c7812 */ /* 0x000fe400078ec0ff */
[----:B------:R-:W-:Y:S02]  /*8e50*/  LOP3.LUT R13, R13, 0xff, RZ, 0xc0, !PT ;  /* 0x000000ff0d0d7812 */ /* 0x000fe400078ec0ff */
[----:B------:R-:W-:Y:S02]  /*8e60*/  SHF.R.U32.HI R21, RZ, 0x8, R9 ;  /* 0x00000008ff157819 */ /* 0x000fe40000011609 */
[----:B------:R-:W-:Y:S02]  /*8e70*/  PRMT R12, R13, 0x7604, R12 ;  /* 0x000076040d0c7816 */ /* 0x000fe4000000000c */
[----:B------:R-:W-:-:S02]  /*8e80*/  SHF.R.U32.HI R24, RZ, 0x10, R11 ;  /* 0x00000010ff187819 */ /* 0x000fc4000001160b */
[----:B------:R-:W-:Y:S02]  /*8e90*/  SHF.R.U32.HI R13, RZ, 0x8, R8 ;  /* 0x00000008ff0d7819 */ /* 0x000fe40000011608 */
[----:B------:R-:W-:Y:S02]  /*8ea0*/  LOP3.LUT R14, R9, 0xff, RZ, 0xc0, !PT ;  /* 0x000000ff090e7812 */ /* 0x000fe400078ec0ff */
[----:B------:R-:W-:Y:S02]  /*8eb0*/  LOP3.LUT R21, R21, 0xff, RZ, 0xc0, !PT ;  /* 0x000000ff15157812 */ /* 0x000fe400078ec0ff */
[----:B------:R-:W-:Y:S02]  /*8ec0*/  SHF.R.U32.HI R20, RZ, 0x10, R9 ;  /* 0x00000010ff147819 */ /* 0x000fe40000011609 */
[----:B------:R-:W-:Y:S02]  /*8ed0*/  SHF.R.U32.HI R3, RZ, 0x8, R10 ;  /* 0x00000008ff037819 */ /* 0x000fe4000001160a */
[----:B------:R-:W-:Y:S01]  /*8ee0*/  LOP3.LUT R15, R13, 0xff, RZ, 0xc0, !PT ;  /* 0x000000ff0d0f7812 */ /* 0x000fe200078ec0ff */
[----:B------:R-:W-:Y:S01]  /*8ef0*/  IMAD.U32 R13, R24, 0x10000, RZ ;  /* 0x00010000180d7824 */ /* 0x000fe200078e00ff */
[----:B------:R-:W-:Y:S01]  /*8f00*/  PRMT R14, R21, 0x7604, R14 ;  /* 0x00007604150e7816 */ /* 0x000fe2000000000e */
[----:B------:R-:W-:Y:S01]  /*8f10*/  IMAD.U32 R21, R20, 0x10000, RZ ;  /* 0x0001000014157824 */ /* 0x000fe200078e00ff */
[----:B------:R-:W-:-:S02]  /*8f20*/  LOP3.LUT R0, R10, 0xff, RZ, 0xc0, !PT ;  /* 0x000000ff0a007812 */ /* 0x000fc400078ec0ff */
[----:B------:R-:W-:Y:S02]  /*8f30*/  LOP3.LUT R3, R3, 0xff, RZ, 0xc0, !PT ;  /* 0x000000ff03037812 */ /* 0x000fe400078ec0ff */
[----:B------:R-:W-:Y:S02]  /*8f40*/  LOP3.LUT R13, R12, 0xff0000, R13, 0xf8, !PT ;  /* 0x00ff00000c0d7812 */ /* 0x000fe400078ef80d */
[----:B------:R-:W-:Y:S02]  /*8f50*/  PRMT R3, R3, 0x7604, R0 ;  /* 0x0000760403037816 */ /* 0x000fe40000000000 */
[----:B------:R-:W-:Y:S02]  /*8f60*/  LOP3.LUT R0, R8, 0xff, RZ, 0xc0, !PT ;  /* 0x000000ff08007812 */ /* 0x000fe400078ec0ff */
[----:B------:R-:W-:Y:S02]  /*8f70*/  LOP3.LUT R21, R14, 0xff0000, R21, 0xf8, !PT ;  /* 0x00ff00000e157812 */ /* 0x000fe400078ef815 */
[----:B------:R-:W-:-:S02]  /*8f80*/  PRMT R15, R15, 0x7604, R0 ;  /* 0x000076040f0f7816 */ /* 0x000fc40000000000 */
[----:B------:R-:W-:Y:S02]  /*8f90*/  LOP3.LUT R21, R21, 0xff000000, R9, 0xf8, !PT ;  /* 0xff00000015157812 */ /* 0x000fe400078ef809 */
[----:B------:R-:W-:Y:S02]  /*8fa0*/  LOP3.LUT R13, R13, 0xff000000, R11, 0xf8, !PT ;  /* 0xff0000000d0d7812 */ /* 0x000fe400078ef80b */
[----:B------:R-:W-:Y:S02]  /*8fb0*/  LOP3.LUT R3, R3, 0xff0000, R10, 0xf8, !PT ;  /* 0x00ff000003037812 */ /* 0x000fe400078ef80a */
[----:B0-----:R-:W-:Y:S02]  /*8fc0*/  F2FP.F16.E4M3.UNPACK_B R0, R6.H1 ;  /* 0x00000006ff00723e */ /* 0x001fe400030006ff */
[----:B------:R-:W-:Y:S02]  /*8fd0*/  LOP3.LUT R15, R15, 0xff0000, R8, 0xf8, !PT ;  /* 0x00ff00000f0f7812 */ /* 0x000fe400078ef808 */
[----:B------:R-:W-:Y:S01]  /*8fe0*/  F2FP.F16.E4M3.UNPACK_B R24, R21 ;  /* 0x00000015ff18723e */ /* 0x000fe200020006ff */
[----:B------:R-:W-:Y:S01]  /*8ff0*/  HADD2.F32 R9, -RZ, R0.H1_H1 ;  /* 0x30000000ff097230 */ /* 0x000fe20000004100 */
[----:B------:R-:W-:-:S02]  /*9000*/  F2FP.F16.E4M3.UNPACK_B R14, R13 ;  /* 0x0000000dff0e723e */ /* 0x000fc400020006ff */
[----:B------:R-:W-:Y:S01]  /*9010*/  LOP3.LUT R12, R3, 0xff000000, R10, 0xf8, !PT ;  /* 0xff000000030c7812 */ /* 0x000fe200078ef80a */
[----:B------:R-:W-:Y:S01]  /*9020*/  HADD2.F32 R25, -RZ, R24.H1_H1 ;  /* 0x30000018ff197230 */ /* 0x000fe20000004100 */
[----:B------:R-:W-:Y:S01]  /*9030*/  LOP3.LUT R20, R15, 0xff000000, R8, 0xf8, !PT ;  /* 0xff0000000f147812 */ /* 0x000fe200078ef808 */
[----:B------:R-:W-:Y:S01]  /*9040*/  HADD2.F32 R15, -RZ, R14.H1_H1 ;  /* 0x3000000eff0f7230 */ /* 0x000fe20000004100 */
[----:B------:R-:W-:Y:S01]  /*9050*/  F2FP.F16.E4M3.UNPACK_B R3, R6 ;  /* 0x00000006ff03723e */ /* 0x000fe200020006ff */
[----:B------:R-:W-:Y:S01]  /*9060*/  HADD2.F32 R8, -RZ, R0.H0_H0 ;  /* 0x20000000ff087230 */ /* 0x000fe20000004100 */
[----:B------:R-:W-:Y:S01]  /*9070*/  F2FP.F16.E4M3.UNPACK_B R10, R7 ;  /* 0x00000007ff0a723e */ /* 0x000fe200020006ff */
[C---:B------:R-:W-:Y:S01]  /*9080*/  FMUL.FTZ R27, R9.reuse, R25 ;  /* 0x00000019091b7220 */ /* 0x040fe20000410000 */
[----:B------:R-:W-:Y:S01]  /*9090*/  F2FP.F16.E4M3.UNPACK_B R11, R7.H1 ;  /* 0x00000007ff0b723e */ /* 0x000fe200030006ff */
[----:B------:R-:W-:Y:S01]  /*90a0*/  FMUL.FTZ R26, R9, R15 ;  /* 0x0000000f091a7220 */ /* 0x000fe20000410000 */
[-C--:B------:R-:W-:Y:S01]  /*90b0*/  F2FP.F16.E4M3.UNPACK_B R6, R5.reuse ;  /* 0x00000005ff06723e */ /* 0x080fe200020006ff */
[----:B------:R-:W-:Y:S01]  /*90c0*/  HADD2.F32 R24, -RZ, R24.H0_H0 ;  /* 0x20000018ff187230 */ /* 0x000fe20000004100 */
[----:B------:R-:W-:Y:S01]  /*90d0*/  F2FP.F16.E4M3.UNPACK_B R7, R5.H1 ;  /* 0x00000005ff07723e */ /* 0x000fe200030006ff */
[----:B------:R-:W-:Y:S01]  /*90e0*/  HADD2.F32 R5, -RZ, R3.H1_H1 ;  /* 0x30000003ff057230 */ /* 0x000fe20000004100 */
[----:B------:R-:W-:Y:S01]  /*90f0*/  F2FP.F16.E4M3.UNPACK_B R21, R21.H1 ;  /* 0x00000015ff15723e */ /* 0x000fe200030006ff */
[----:B------:R-:W-:-:S02]  /*9100*/  HADD2.F32 R14, -RZ, R14.H0_H0 ;  /* 0x2000000eff0e7230 */ /* 0x000fc40000004100 */
[C---:B------:R-:W-:Y:S01]  /*9110*/  FFMA.FTZ R27, R8.reuse, R15, -R27 ;  /* 0x0000000f081b7223 */ /* 0x040fe2000001081b */
[----:B------:R-:W-:Y:S01]  /*9120*/  FFMA.FTZ R26, R8, R25, R26 ;  /* 0x00000019081a7223 */ /* 0x000fe2000001001a */
[----:B------:R-:W-:Y:S01]  /*9130*/  HADD2.F32 R3, -RZ, R3.H0_H0 ;  /* 0x20000003ff037230 */ /* 0x000fe20000004100 */
[----:B------:R-:W-:Y:S01]  /*9140*/  F2FP.F16.E4M3.UNPACK_B R13, R13.H1 ;  /* 0x0000000dff0d723e */ /* 0x000fe200030006ff */
[C---:B------:R-:W-:Y:S01]  /*9150*/  FMUL.FTZ R8, R5.reuse, R24 ;  /* 0x0000001805087220 */ /* 0x040fe20000410000 */
[----:B------:R-:W-:Y:S01]  /*9160*/  FMUL.FTZ R15, R5, R14 ;  /* 0x0000000e050f7220 */ /* 0x000fe20000410000 */
[--C-:B------:R-:W-:Y:S01]  /*9170*/  HADD2.F32 R5, -RZ, R10.reuse.H1_H1 ;  /* 0x3000000aff057230 */ /* 0x100fe20000004100 */
[----:B------:R-:W-:Y:S01]  /*9180*/  F2FP.F16.E4M3.UNPACK_B R0, R4 ;  /* 0x00000004ff00723e */ /* 0x000fe200020006ff */
[----:B------:R-:W-:Y:S02]  /*9190*/  HADD2.F32 R9, -RZ, R21.H0_H0 ;  /* 0x20000015ff097230 */ /* 0x000fe40000004100 */
[C---:B------:R-:W-:Y:S01]  /*91a0*/  FFMA.FTZ R25, R3.reuse, R14, -R8 ;  /* 0x0000000e03197223 */ /* 0x040fe20000010808 */
[----:B------:R-:W-:Y:S01]  /*91b0*/  FFMA.FTZ R24, R3, R24, R15 ;  /* 0x0000001803187223 */ /* 0x000fe2000001000f */
[----:B------:R-:W-:Y:S01]  /*91c0*/  HADD2.F32 R8, -RZ, R13.H0_H0 ;  /* 0x2000000dff087230 */ /* 0x000fe20000004100 */
[----:B------:R-:W-:Y:S01]  /*91d0*/  F2FP.F16.E4M3.UNPACK_B R4, R4.H1 ;  /* 0x00000004ff04723e */ /* 0x000fe200030006ff */
        /* <DEDUP_REMOVED lines=57> */
[----:B------:R0:W-:Y:S01]  /*9570*/  STS.128 [R37+0x12000], R4 ;  /* 0x0120000425007388 */ /* 0x0001e20000000c00 */
[----:B------:R-:W-:Y:S05]  /*9580*/  BRA `(.L_x_1219) ;  /* 0x0000002400647947 */ /* 0x000fea0003800000 */
.L_x_1213:
[----:B------:R-:W0:Y:S01]  /*9590*/  LDC R25, c[0x0][0x448] ;  /* 0x00011200ff197b82 */ /* 0x000e220000000800 */
[----:B------:R-:W-:Y:S01]  /*95a0*/  IMAD.MOV.U32 R9, RZ, RZ, R10 ;  /* 0x000000ffff097224 */ /* 0x000fe200078e000a */
[----:B------:R-:W-:Y:S01]  /*95b0*/  ULDC.64 UR4, c[0x0][0x3f8] ;  /* 0x0000fe0000047ab9 */ /* 0x000fe20000000a00 */
[----:B------:R-:W-:Y:S01]  /*95c0*/  IMAD.MOV.U32 R4, RZ, RZ, R26 ;  /* 0x000000ffff047224 */ /* 0x000fe200078e001a */
[----:B------:R-:W-:Y:S01]  /*95d0*/  ULDC.64 UR6, c[0x0][0x408] ;  /* 0x0001020000067ab9 */ /* 0x000fe20000000a00 */
[----:B------:R-:W-:Y:S01]  /*95e0*/  IMAD.MOV.U32 R5, RZ, RZ, R29 ;  /* 0x000000ffff057224 */ /* 0x000fe200078e001d */
[----:B------:R-:W-:Y:S01]  /*95f0*/  ULDC.64 UR8, c[0x0][0x400] ;  /* 0x0001000000087ab9 */ /* 0x000fe20000000a00 */
[----:B------:R-:W-:Y:S02]  /*9600*/  IMAD.MOV.U32 R6, RZ, RZ, R24 ;  /* 0x000000ffff067224 */ /* 0x000fe400078e0018 */
[----:B------:R-:W-:Y:S01]  /*9610*/  IMAD.MOV.U32 R7, RZ, RZ, R31 ;  /* 0x000000ffff077224 */ /* 0x000fe200078e001f */
[----:B0-----:R-:W-:-:S13]  /*9620*/  ISETP.NE.AND P0, PT, R25, 0x1, PT ;  /* 0x000000011900780c */ /* 0x001fda0003f05270 */
[----:B------:R-:W0:Y:S08]  /*9630*/  @P0 LDC R3, c[0x0][0x44c] ;  /* 0x00011300ff030b82 */ /* 0x000e300000000800 */
[----:B------:R-:W1:Y:S01]  /*9640*/  @P0 LDC R0, c[0x0][0x450] ;  /* 0x00011400ff000b82 */ /* 0x000e620000000800 */
[----:B0-----:R-:W-:-:S05]  /*9650*/  @P0 IMAD.HI.U32 R3, R10, R3, RZ ;  /* 0x000000030a030227 */ /* 0x001fca00078e00ff */
[----:B-1----:R-:W-:-:S04]  /*9660*/  @P0 SHF.R.U32.HI R9, RZ, R0, R3 ;  /* 0x00000000ff090219 */ /* 0x002fc80000011603 */
[----:B------:R-:W-:Y:S01]  /*9670*/  SHF.R.S32.HI R0, RZ, 0x1f, R9 ;  /* 0x0000001fff007819 */ /* 0x000fe20000011409 */
[----:B------:R-:W-:-:S04]  /*9680*/  IMAD.WIDE.U32 R4, R9, UR4, R4 ;  /* 0x0000000409047c25 */ /* 0x000fc8000f8e0004 */
[----:B------:R-:W-:Y:S02]  /*9690*/  IMAD R8, R0, UR4, RZ ;  /* 0x0000000400087c24 */ /* 0x000fe4000f8e02ff */
[----:B------:R-:W-:-:S04]  /*96a0*/  IMAD.WIDE.U32 R6, R9, UR6, R6 ;  /* 0x0000000609067c25 */ /* 0x000fc8000f8e0006 */
[----:B------:R-:W-:Y:S01]  /*96b0*/  IMAD R0, R0, UR6, RZ ;  /* 0x0000000600007c24 */ /* 0x000fe2000f8e02ff */
[----:B------:R-:W-:Y:S01]  /*96c0*/  IADD3 R21, P1, R6, UR8, RZ ;  /* 0x0000000806157c10 */ /* 0x000fe2000ff3e0ff */
[C---:B------:R-:W-:Y:S01]  /*96d0*/  IMAD R13, R9.reuse, UR5, R8 ;  /* 0x00000005090d7c24 */ /* 0x040fe2000f8e0208 */
[----:B------:R-:W-:Y:S01]  /*96e0*/  ULDC.64 UR4, c[0x0][0x3e8] ;  /* 0x0000fa0000047ab9 */ /* 0x000fe20000000a00 */
[----:B------:R-:W-:Y:S01]  /*96f0*/  IMAD R9, R9, UR7, R0 ;  /* 0x0000000709097c24 */ /* 0x000fe2000f8e0200 */
[----:B------:R-:W-:Y:S01]  /*9700*/  IADD3 R3, P0, R4, UR4, RZ ;  /* 0x0000000404037c10 */ /* 0x000fe2000ff1e0ff */
[----:B------:R-:W-:-:S03]  /*9710*/  UMOV UR4, 0xffffffff ;  /* 0xffffffff00047882 */ /* 0x000fc60000000000 */
[----:B------:R-:W-:Y:S02]  /*9720*/  IADD3.X R13, R5, UR5, R13, P0, !PT ;  /* 0x00000005050d7c10 */ /* 0x000fe400087fe40d */
[----:B------:R-:W-:Y:S01]  /*9730*/  IADD3.X R20, R7, UR9, R9, P1, !PT ;  /* 0x0000000907147c10 */ /* 0x000fe20008ffe409 */
[----:B------:R-:W-:Y:S06]  /*9740*/  BRA.DIV UR4, `(.L_x_1224) ;  /* 0x0000019a04687947 */ /* 0x000fec000b800000 */
[----:B------:R0:W1:Y:S04]  /*9750*/  SHFL.IDX PT, R0, R13, RZ, 0x1e1f ;  /* 0x001e1fff0d007589 */ /* 0x00006800000e0000 */
[----:B------:R-:W2:Y:S04]  /*9760*/  SHFL.IDX PT, R3, R3, RZ, 0x1e1f ;  /* 0x001e1fff03037589 */ /* 0x000ea800000e0000 */
[----:B------:R-:W3:Y:S04]  /*9770*/  SHFL.IDX PT, R20, R20, RZ, 0x1e1f ;  /* 0x001e1fff14147589 */ /* 0x000ee800000e0000 */
[----:B0-----:R-:W4:Y:S02]  /*9780*/  SHFL.IDX PT, R21, R21, RZ, 0x1e1f ;  /* 0x001e1fff15157589 */ /* 0x001f2400000e0000 */
.L_x_1500:
        /* <DEDUP_REMOVED lines=8> */
[----:B------:R-:W-:Y:S02]  /*9810*/  CS2R R24, SRZ ;  /* 0x0000000000187805 */ /* 0x000fe4000001ff00 */
        /* <DEDUP_REMOVED lines=8> */
[----:B------:R-:W2:Y:S01]  /*98a0*/  LDL R28, [R1+0x64] ;  /* 0x00006400011c7983 */ /* 0x000ea20000100800 */
        /* <DEDUP_REMOVED lines=12> */
[----:B----4-:R-:W-:-:S05]  /*9970*/  @!P4 IADD3 R30, P1, R152, R21, RZ ;  /* 0x00000015981ec210 */ /* 0x010fca0007f3e0ff */
[----:B---3--:R-:W-:Y:S02]  /*9980*/  @!P4 IMAD.X R31, R20, 0x1, R5, P1 ;  /* 0x00000001141fc824 */ /* 0x008fe400008e0605 */
[----:B--2---:R-:W-:Y:S01]  /*9990*/  @!P5 IMAD.SHL.U32 R4, R28, 0x10, RZ ;  /* 0x000000101c04d824 */ /* 0x004fe200078e00ff */
[----:B------:R-:W-:-:S04]  /*99a0*/  @!P4 IADD3 R28, P0, R152, R3, RZ ;  /* 0x00000003981cc210 */ /* 0x000fc80007f1e0ff */
[-C--:B------:R-:W-:Y:S01]  /*99b0*/  @!P5 IADD3 R32, P2, R3, R4.reuse, RZ ;  /* 0x000000040320d210 */ /* 0x080fe20007f5e0ff */
[C---:B-1----:R-:W-:Y:S01]  /*99c0*/  @!P4 IMAD.X R29, R0.reuse, 0x1, R5, P0 ;  /* 0x00000001001dc824 */ /* 0x042fe200000e0605 */
[----:B------:R-:W-:Y:S02]  /*99d0*/  @!P5 IADD3 R34, P3, R21, R4, RZ ;  /* 0x000000041522d210 */ /* 0x000fe40007f7e0ff */
[----:B------:R-:W-:Y:S02]  /*99e0*/  @!P5 SHF.R.S32.HI R3, RZ, 0x1f, R4 ;  /* 0x0000001fff03d819 */ /* 0x000fe40000011404 */
[----:B------:R-:W-:Y:S01]  /*99f0*/  CS2R R4, SRZ ;  /* 0x0000000000047805 */ /* 0x000fe2000001ff00 */
[----:B------:R0:W5:Y:S02]  /*9a00*/  @!P4 LD.E.128 R12, desc[UR42][R28.64] ;  /* 0x0000002a1c0cc980 */ /* 0x000164000c101d00 */
[--C-:B------:R-:W-:Y:S02]  /*9a10*/  @!P5 IMAD.X R33, R0, 0x1, R3.reuse, P2 ;  /* 0x000000010021d824 */ /* 0x100fe400010e0603 */
[----:B------:R-:W-:Y:S01]  /*9a20*/  @!P5 IMAD.X R35, R20, 0x1, R3, P3 ;  /* 0x000000011423d824 */ /* 0x000fe200018e0603 */
[----:B------:R0:W5:Y:S04]  /*9a30*/  @!P4 LD.E.128 R4, desc[UR42][R30.64] ;  /* 0x0000002a1e04c980 */ /* 0x000168000c101d00 */
[----:B------:R0:W5:Y:S04]  /*9a40*/  @!P5 LD.E.128 R24, desc[UR42][R32.64] ;  /* 0x0000002a2018d980 */ /* 0x000168000c101d00 */
[----:B------:R0:W5:Y:S02]  /*9a50*/  @!P5 LD.E.128 R8, desc[UR42][R34.64] ;  /* 0x0000002a2208d980 */ /* 0x000164000c101d00 */
.L_x_1226:
[----:B------:R-:W-:Y:S05]  /*9a60*/  BSYNC B1 ;  /* 0x0000000000017941 */ /* 0x000fea0003800000 */
.L_x_1225:
[----:B-1----:R-:W2:Y:S01]  /*9a70*/  LDL.LU R0, [R1+0x44] ;  /* 0x0000440001007983 */ /* 0x002ea20000300800 */
[----:B------:R-:W1:Y:S01]  /*9a80*/  SYNCS.PHASECHK.TRANS64.TRYWAIT P0, [R16+URZ+0x19c00], R39 ;  /* 0x019c0027100075a7 */ /* 0x000e62000800017f */
[----:B------:R-:W-:Y:S01]  /*9a90*/  BSSY B1, `(.L_x_1227) ;  /* 0x0000005000017945 */ /* 0x000fe20003800000 */
[----:B--2---:R-:W-:-:S05]  /*9aa0*/  IMAD R0, R0, -0xc0, R41 ;  /* 0xffffff4000007824 */ /* 0x004fca00078e0229 */
[----:B------:R-:W-:-:S04]  /*9ab0*/  VIMNMX R0, R0, 0xc0, PT ;  /* 0x000000c000007848 */ /* 0x000fc80003fe0100 */
[----:B------:R-:W-:Y:S01]  /*9ac0*/  ISETP.GE.AND P1, PT, R23, R0, PT ;  /* 0x000000001700720c */ /* 0x000fe20003f26270 */
[----:B-1----:R-:W-:-:S12]  /*9ad0*/  @!P0 BRA `(.L_x_1228) ;  /* 0x0000019400f48947 */ /* 0x002fd80003800000 */
.L_x_1501:
[----:B------:R-:W-:Y:S05]  /*9ae0*/  BSYNC B1 ;  /* 0x0000000000017941 */ /* 0x000fea0003800000 */
.L_x_1227:
[----:B------:R-:W-:Y:S05]  /*9af0*/  @P1 BRA `(.L_x_1219) ;  /* 0x0000002000081947 */ /* 0x000fea0003800000 */
[----:B------:R2:W5:Y:S01]  /*9b00*/  LDL R62, [R1+0x1c] ;  /* 0x00001c00013e7983 */ /* 0x0005620000100800 */
[----:B------:R-:W0:Y:S03]  /*9b10*/  LDC R3, c[0x0][0x3f4] ;  /* 0x0000fd00ff037b82 */ /* 0x000e260000000800 */
[----:B------:R2:W5:Y:S04]  /*9b20*/  LDL R61, [R1+0x2c] ;  /* 0x00002c00013d7983 */ /* 0x0005680000100800 */
[----:B------:R2:W5:Y:S01]  /*9b30*/  LDL R60, [R1+0x74] ;  /* 0x00007400013c7983 */ /* 0x0005620000100800 */
[C---:B------:R-:W-:Y:S01]  /*9b40*/  VIADD R0, R152.reuse, 0x20 ;  /* 0x0000002098007836 */ /* 0x040fe20000000000 */
[----:B------:R-:W-:Y:S01]  /*9b50*/  BSSY B1, `(.L_x_1229) ;  /* 0x00000fd000017945 */ /* 0x000fe20003800000 */
[----:B0-----:R-:W-:-:S03]  /*9b60*/  ISETP.GE.AND P0, PT, R152, R3, PT ;  /* 0x000000039800720c */ /* 0x001fc60003f06270 */
[----:B------:R-:W-:-:S10]  /*9b70*/  ISETP.GE.AND P1, PT, R0, R3, PT ;  /* 0x000000030000720c */ /* 0x000fd40003f26270 */
[----:B--2---:R-:W-:Y:S05]  /*9b80*/  @P0 BRA `(.L_x_1230) ;  /* 0x0000000c00e40947 */ /* 0x004fea0003800000 */
[----:B----4-:R-:W0:Y:S01]  /*9b90*/  S2R R21, SR_TID.X ;  /* 0x0000000000157919 */ /* 0x010e220000002100 */
[----:B---3-5:R-:W-:Y:S02]  /*9ba0*/  SHF.R.U32.HI R20, RZ, 0x8, R12 ;  /* 0x00000008ff147819 */ /* 0x028fe4000001160c */
[----:B------:R-:W-:Y:S02]  /*9bb0*/  LOP3.LUT R0, R12, 0xff, RZ, 0xc0, !PT ;  /* 0x000000ff0c007812 */ /* 0x000fe400078ec0ff */
[----:B------:R-:W-:Y:S02]  /*9bc0*/  SHF.R.U32.HI R30, RZ, 0x8, R14 ;  /* 0x00000008ff1e7819 */ /* 0x000fe4000001160e */
[----:B------:R-:W-:Y:S02]  /*9bd0*/  SHF.R.U32.HI R29, RZ, 0x8, R13 ;  /* 0x00000008ff1d7819 */ /* 0x000fe4000001160d */
[----:B------:R-:W-:Y:S02]  /*9be0*/  LOP3.LUT R28, R13, 0xff, RZ, 0xc0, !PT ;  /* 0x000000ff0d1c7812 */ /* 0x000fe400078ec0ff */
[----:B------:R-:W-:-:S02]  /*9bf0*/  LOP3.LUT R29, R29, 0xff, RZ, 0xc0, !PT ;  /* 0x000000ff1d1d7812 */ /* 0x000fc400078ec0ff */
[----:B------:R-:W-:Y:S02]  /*9c00*/  SHF.R.U32.HI R47, RZ, 0x8, R7 ;  /* 0x00000008ff2f7819 */ /* 0x000fe40000011607 */
[----:B------:R-:W-:Y:S02]  /*9c10*/  PRMT R38, R29, 0x7604, R28 ;  /* 0x000076041d267816 */ /* 0x000fe4000000001c */
[----:B------:R-:W-:Y:S02]  /*9c20*/  SHF.R.U32.HI R29, RZ, 0x8, R15 ;  /* 0x00000008ff1d7819 */ /* 0x000fe4000001160f */
[----:B------:R-:W-:Y:S02]  /*9c30*/  LOP3.LUT R28, R15, 0xff, RZ, 0xc0, !PT ;  /* 0x000000ff0f1c7812 */ /* 0x000fe400078ec0ff */
[----:B------:R-:W-:Y:S02]  /*9c40*/  LOP3.LUT R29, R29, 0xff, RZ, 0xc0, !PT ;  /* 0x000000ff1d1d7812 */ /* 0x000fe400078ec0ff */
[----:B------:R-:W-:-:S02]  /*9c50*/  SHF.R.U32.HI R40, RZ, 0x8, R5 ;  /* 0x00000008ff287819 */ /* 0x000fc40000011605 */
[----:B------:R-:W-:Y:S02]  /*9c60*/  LOP3.LUT R44, R7, 0xff, RZ, 0xc0, !PT ;  /* 0x000000ff072c7812 */ /* 0x000fe400078ec0ff */
[----:B------:R-:W-:Y:S02]  /*9c70*/  LOP3.LUT R47, R47, 0xff, RZ, 0xc0, !PT ;  /* 0x000000ff2f2f7812 */ /* 0x000fe400078ec0ff */
[----:B------:R-:W-:Y:S02]  /*9c80*/  SHF.R.U32.HI R43, RZ, 0x8, R6 ;  /* 0x00000008ff2b7819 */ /* 0x000fe40000011606 */
[----:B------:R-:W-:Y:S01]  /*9c90*/  LOP3.LUT R40, R40, 0xff, RZ, 0xc0, !PT ;  /* 0x000000ff28287812 */ /* 0x000fe200078ec0ff */
[----:B0-----:R-:W-:Y:S01]  /*9ca0*/  VIADD R31, R21, 0xffffff80 ;  /* 0xffffff80151f7836 */ /* 0x001fe20000000000 */
[----:B------:R-:W-:Y:S02]  /*9cb0*/  LOP3.LUT R21, R20, 0xff, RZ, 0xc0, !PT ;  /* 0x000000ff14157812 */ /* 0x000fe400078ec0ff */
[----:B------:R-:W-:-:S02]  /*9cc0*/  LOP3.LUT R20, R14, 0xff, RZ, 0xc0, !PT ;  /* 0x000000ff0e147812 */ /* 0x000fc400078ec0ff */
[----:B------:R-:W-:Y:S02]  /*9cd0*/  LEA.HI R32, R31, R31, RZ, 0x1 ;  /* 0x0000001f1f207211 */ /* 0x000fe400078f08ff */
[----:B-1----:R-:W-:Y:S02]  /*9ce0*/  PRMT R39, R21, 0x7604, R0 ;  /* 0x0000760415277816 */ /* 0x002fe40000000000 */
[----:B------:R-:W-:Y:S02]  /*9cf0*/  LOP3.LUT R32, R32, 0xfffffffe, RZ, 0xc0, !PT ;  /* 0xfffffffe20207812 */ /* 0x000fe400078ec0ff */
[----:B------:R-:W-:Y:S02]  /*9d00*/  SHF.R.U32.HI R21, RZ, 0x8, R4 ;  /* 0x00000008ff157819 */ /* 0x000fe40000011604 */
[----:B------:R-:W-:Y:S01]  /*9d10*/  PRMT R44, R47, 0x7604, R44 ;  /* 0x000076042f2c7816 */ /* 0x000fe2000000002c */
[----:B------:R-:W-:Y:S01]  /*9d20*/  IMAD.IADD R32, R31, 0x1, -R32 ;  /* 0x000000011f207824 */ /* 0x000fe200078e0a20 */
[----:B------:R-:W-:-:S02]  /*9d30*/  LOP3.LUT R31, R30, 0xff, RZ, 0xc0, !PT ;  /* 0x000000ff1e1f7812 */ /* 0x000fc400078ec0ff */
[----:B------:R-:W-:Y:S02]  /*9d40*/  LOP3.LUT R33, R21, 0xff, RZ, 0xc0, !PT ;  /* 0x000000ff15217812 */ /* 0x000fe400078ec0ff */
[----:B------:R-:W-:Y:S02]  /*9d50*/  LEA.HI R0, R3, R32, RZ, 0x1c ;  /* 0x0000002003007211 */ /* 0x000fe400078fe0ff */
[----:B------:R-:W-:Y:S02]  /*9d60*/  PRMT R41, R31, 0x7604, R20 ;  /* 0x000076041f297816 */ /* 0x000fe40000000014 */
[C---:B------:R-:W-:Y:S01]  /*9d70*/  LEA.HI R20, R0.reuse, R0, RZ, 0x1 ;  /* 0x0000000000147211 */ /* 0x040fe200078f08ff */
[----:B------:R-:W-:Y:S01]  /*9d80*/  IMAD.SHL.U32 R0, R0, 0x10, RZ ;  /* 0x0000001000007824 */ /* 0x000fe200078e00ff */
[----:B------:R-:W-:Y:S02]  /*9d90*/  LOP3.LUT R32, R4, 0xff, RZ, 0xc0, !PT ;  /* 0x000000ff04207812 */ /* 0x000fe400078ec0ff */
[----:B------:R-:W-:-:S02]  /*9da0*/  SHF.R.S32.HI R20, RZ, 0x1, R20 ;  /* 0x00000001ff147819 */ /* 0x000fc40000011414 */
[----:B------:R-:W-:Y:S02]  /*9db0*/  LOP3.LUT R0, R62, 0x10, R0, 0xf8, !PT ;  /* 0x000000103e007812 */ /* 0x000fe400078ef800 */
[----:B------:R-:W-:Y:S01]  /*9dc0*/  PRMT R45, R33, 0x7604, R32 ;  /* 0x00007604212d7816 */ /* 0x000fe20000000020 */
[----:B------:R-:W-:Y:S01]  /*9dd0*/  IMAD R21, R20, 0x1800, R61 ;  /* 0x0000180014157824 */ /* 0x000fe200078e023d */
[----:B------:R-:W-:Y:S02]  /*9de0*/  LOP3.LUT R0, R0, R60, RZ, 0x3c, !PT ;  /* 0x0000003c00007212 */ /* 0x000fe400078e3cff */
[----:B------:R-:W-:Y:S02]  /*9df0*/  PRMT R20, R29, 0x7604, R28 ;  /* 0x000076041d147816 */ /* 0x000fe4000000001c */
[----:B------:R-:W-:Y:S01]  /*9e00*/  IADD3 R0, R16, R21, R0 ;  /* 0x0000001510007210 */ /* 0x000fe20007ffe000 */
[----:B------:R-:W0:Y:S01]  /*9e10*/  LDS.128 R28, [R37+0xf000] ;  /* 0x00f00000251c7984 */ /* 0x000e220000000c00 */
[----:B------:R-:W-:-:S02]  /*9e20*/  LOP3.LUT R21, R5, 0xff, RZ, 0xc0, !PT ;  /* 0x000000ff05157812 */ /* 0x000fc400078ec0ff */
[----:B------:R-:W-:Y:S01]  /*9e30*/  LOP3.LUT R42, R6, 0xff, RZ, 0xc0, !PT ;  /* 0x000000ff062a7812 */ /* 0x000fe200078ec0ff */
[----:B------:R-:W1:Y:S01]  /*9e40*/  LDS.128 R32, [R0+0xf000] ;  /* 0x00f0000000207984 */ /* 0x000e620000000c00 */
[----:B------:R-:W-:Y:S02]  /*9e50*/  LOP3.LUT R43, R43, 0xff, RZ, 0xc0, !PT ;  /* 0x000000ff2b2b7812 */ /* 0x000fe400078ec0ff */
[----:B------:R-:W-:Y:S02]  /*9e60*/  PRMT R40, R40, 0x7604, R21 ;  /* 0x0000760428287816 */ /* 0x000fe40000000015 */
[----:B------:R-:W-:Y:S02]  /*9e70*/  SHF.R.U32.HI R47, RZ, 0x10, R5 ;  /* 0x00000010ff2f7819 */ /* 0x000fe40000011605 */
[----:B------:R-:W-:Y:S02]  /*9e80*/  SHF.R.U32.HI R21, RZ, 0x10, R13 ;  /* 0x00000010ff157819 */ /* 0x000fe4000001160d */
[----:B------:R-:W-:Y:S01]  /*9e90*/  PRMT R49, R43, 0x7604, R42 ;  /* 0x000076042b317816 */ /* 0x000fe2000000002a */
[----:B------:R-:W-:Y:S01]  /*9ea0*/  IMAD.U32 R47, R47, 0x10000, RZ ;  /* 0x000100002f2f7824 */ /* 0x000fe200078e00ff */
[----:B------:R-:W-:Y:S01]  /*9eb0*/  SHF.R.U32.HI R51, RZ, 0x10, R7 ;  /* 0x00000010ff337819 */ /* 0x000fe20000011607 */
[----:B------:R-:W-:Y:S01]  /*9ec0*/  IMAD.U32 R21, R21, 0x10000, RZ ;  /* 0x0001000015157824 */ /* 0x000fe200078e00ff */
[----:B------:R-:W-:-:S02]  /*9ed0*/  SHF.R.U32.HI R43, RZ, 0x10, R15 ;  /* 0x00000010ff2b7819 */ /* 0x000fc4000001160f */
[----:B------:R-:W-:Y:S01]  /*9ee0*/  LOP3.LUT R45, R45, 0xff0000, R4, 0xf8, !PT ;  /* 0x00ff00002d2d7812 */ /* 0x000fe200078ef804 */
[----:B------:R-:W-:Y:S01]  /*9ef0*/  IMAD.U32 R51, R51, 0x10000, RZ ;  /* 0x0001000033337824 */ /* 0x000fe200078e00ff */
[----:B------:R-:W-:Y:S01]  /*9f00*/  LOP3.LUT R47, R40, 0xff0000, R47, 0xf8, !PT ;  /* 0x00ff0000282f7812 */ /* 0x000fe200078ef82f */
[----:B------:R-:W-:Y:S01]  /*9f10*/  IMAD.U32 R43, R43, 0x10000, RZ ;  /* 0x000100002b2b7824 */ /* 0x000fe200078e00ff */
[----:B------:R-:W-:Y:S02]  /*9f20*/  LOP3.LUT R21, R38, 0xff0000, R21, 0xf8, !PT ;  /* 0x00ff000026157812 */ /* 0x000fe400078ef815 */
[----:B------:R-:W-:Y:S02]  /*9f30*/  LOP3.LUT R39, R39, 0xff0000, R12, 0xf8, !PT ;  /* 0x00ff000027277812 */ /* 0x000fe400078ef80c */
[----:B------:R-:W-:Y:S02]  /*9f40*/  LOP3.LUT R41, R41, 0xff0000, R14, 0xf8, !PT ;  /* 0x00ff000029297812 */ /* 0x000fe400078ef80e */
[----:B------:R-:W-:-:S02]  /*9f50*/  LOP3.LUT R38, R45, 0xff000000, R4, 0xf8, !PT ;  /* 0xff0000002d267812 */ /* 0x000fc400078ef804 */
[----:B------:R-:W-:Y:S02]  /*9f60*/  LOP3.LUT R51, R44, 0xff0000, R51, 0xf8, !PT ;  /* 0x00ff00002c337812 */ /* 0x000fe400078ef833 */
[----:B------:R-:W-:Y:S02]  /*9f70*/  LOP3.LUT R45, R47, 0xff000000, R5, 0xf8, !PT ;  /* 0xff0000002f2d7812 */ /* 0x000fe400078ef805 */
[----:B------:R-:W-:Y:S02]  /*9f80*/  LOP3.LUT R43, R20, 0xff0000, R43, 0xf8, !PT ;  /* 0x00ff0000142b7812 */ /* 0x000fe400078ef82b */
[----:B------:R-:W-:Y:S02]  /*9f90*/  LOP3.LUT R44, R21, 0xff000000, R13, 0xf8, !PT ;  /* 0xff000000152c7812 */ /* 0x000fe400078ef80d */
[----:B------:R-:W-:Y:S02]  /*9fa0*/  LOP3.LUT R20, R39, 0xff000000, R12, 0xf8, !PT ;  /* 0xff00000027147812 */ /* 0x000fe400078ef80c */
[----:B------:R-:W-:-:S02]  /*9fb0*/  LOP3.LUT R12, R41, 0xff000000, R14, 0xf8, !PT ;  /* 0xff000000290c7812 */ /* 0x000fc400078ef80e */
[--C-:B------:R-:W-:Y:S02]  /*9fc0*/  LOP3.LUT R13, R49, 0xff0000, R6.reuse, 0xf8, !PT ;  /* 0x00ff0000310d7812 */ /* 0x100fe400078ef806 */
[-C--:B0-----:R-:W-:Y:S02]  /*9fd0*/  F2FP.F16.E4M3.UNPACK_B R14, R29.reuse ;  /* 0x0000001dff0e723e */ /* 0x081fe400020006ff */
[----:B------:R-:W-:Y:S02]  /*9fe0*/  F2FP.F16.E4M3.UNPACK_B R40, R29.H1 ;  /* 0x0000001dff28723e */ /* 0x000fe400030006ff */
[----:B------:R-:W-:Y:S02]  /*9ff0*/  F2FP.F16.E4M3.UNPACK_B R48, R45 ;  /* 0x0000002dff30723e */ /* 0x000fe400020006ff */
[----:B-1----:R-:W-:Y:S02]  /*a000*/  F2FP.F16.E4M3.UNPACK_B R21, R33 ;  /* 0x00000021ff15723e */ /* 0x002fe400020006ff */
[----:B------:R-:W-:Y:S01]  /*a010*/  F2FP.F16.E4M3.UNPACK_B R29, R44 ;  /* 0x0000002cff1d723e */ /* 0x000fe200020006ff */
[----:B------:R-:W-:Y:S01]  /*a020*/  HADD2.F32 R50, -RZ, R48.H0_H0 ;  /* 0x20000030ff327230 */ /* 0x000fe20000004100 */
[----:B------:R-:W-:Y:S01]  /*a030*/  LOP3.LUT R4, R13, 0xff000000, R6, 0xf8, !PT ;  /* 0xff0000000d047812 */ /* 0x000fe200078ef806 */
[----:B------:R-:W-:Y:S01]  /*a040*/  HADD2.F32 R6, -RZ, R21.H0_H0 ;  /* 0x20000015ff067230 */ /* 0x000fe20000004100 */
[-C--:B------:R-:W-:Y:S01]  /*a050*/  F2FP.F16.E4M3.UNPACK_B R41, R31.reuse ;  /* 0x0000001fff29723e */ /* 0x080fe200020006ff */
[--C-:B------:R-:W-:Y:S01]  /*a060*/  HADD2.F32 R13, -RZ, R14.reuse.H0_H0 ;  /* 0x2000000eff0d7230 */ /* 0x100fe20000004100 */
[----:B------:R-:W-:Y:S01]  /*a070*/  F2FP.F16.E4M3.UNPACK_B R46, R31.H1 ;  /* 0x0000001fff2e723e */ /* 0x000fe200030006ff */
[----:B------:R-:W-:Y:S01]  /*a080*/  HADD2.F32 R31, -RZ, R29.H0_H0 ;  /* 0x2000001dff1f7230 */ /* 0x000fe20000004100 */
[----:B------:R-:W-:Y:S01]  /*a090*/  LOP3.LUT R49, R43, 0xff000000, R15, 0xf8, !PT ;  /* 0xff0000002b317812 */ /* 0x000fe200078ef80f */
[----:B------:R-:W-:Y:S01]  /*a0a0*/  HADD2.F32 R21, -RZ, R21.H1_H1 ;  /* 0x30000015ff157230 */ /* 0x000fe20000004100 */
[-C--:B------:R-:W-:Y:S01]  /*a0b0*/  F2FP.F16.E4M3.UNPACK_B R15, R28.reuse ;  /* 0x0000001cff0f723e */ /* 0x080fe200020006ff */
[----:B------:R-:W-:Y:S01]  /*a0c0*/  HADD2.F32 R14, -RZ, R14.H1_H1 ;  /* 0x3000000eff0e7230 */ /* 0x000fe20000004100 */
[----:B------:R-:W-:-:S02]  /*a0d0*/  F2FP.F16.E4M3.UNPACK_B R39, R28.H1 ;  /* 0x0000001cff27723e */ /* 0x000fc400030006ff */
[-C--:B------:R-:W-:Y:S02]  /*a0e0*/  F2FP.F16.E4M3.UNPACK_B R28, R32.reuse ;  /* 0x00000020ff1c723e */ /* 0x080fe400020006ff */
[----:B------:R-:W-:Y:S01]  /*a0f0*/  F2FP.F16.E4M3.UNPACK_B R43, R32.H1 ;  /* 0x00000020ff2b723e */ /* 0x000fe200030006ff */
[C---:B------:R-:W-:Y:S01]  /*a100*/  FMUL.FTZ R32, R6.reuse, R50 ;  /* 0x0000003206207220 */ /* 0x040fe20000410000 */
[-C--:B------:R-:W-:Y:S02]  /*a110*/  F2FP.F16.E4M3.UNPACK_B R42, R35.reuse ;  /* 0x00000023ff2a723e */ /* 0x080fe400020006ff */
[----:B------:R-:W-:Y:S01]  /*a120*/  F2FP.F16.E4M3.UNPACK_B R47, R35.H1 ;  /* 0x00000023ff2f723e */ /* 0x000fe200030006ff */
[-C--:B------:R-:W-:Y:S01]  /*a130*/  FMUL.FTZ R35, R6, R31.reuse ;  /* 0x0000001f06237220 */ /* 0x080fe20000410000 */
[----:B------:R-:W-:Y:S01]  /*a140*/  FFMA.FTZ R6, R13, R31, -R32 ;  /* 0x0000001f0d067223 */ /* 0x000fe20000010820 */
[----:B------:R-:W-:Y:S01]  /*a150*/  F2FP.F16.E4M3.UNPACK_B R33, R33.H1 ;  /* 0x00000021ff21723e */ /* 0x000fe200030006ff */
[----:B------:R-:W-:-:S02]  /*a160*/  HADD2.F32 R32, -RZ, R29.H1_H1 ;  /* 0x3000001dff207230 */ /* 0x000fc40000004100 */
[----:B------:R-:W-:Y:S01]  /*a170*/  FFMA.FTZ R13, R13, R50, R35 ;  /* 0x000000320d0d7223 */ /* 0x000fe20000010023 */
[----:B------:R-:W-:Y:S01]  /*a180*/  F2FP.F16.E4M3.UNPACK_B R35, R45.H1 ;  /* 0x0000002dff23723e */ /* 0x000fe200030006ff */
[----:B------:R-:W-:Y:S01]  /*a190*/  HADD2.F32 R45, -RZ, R48.H1_H1 ;  /* 0x30000030ff2d7230 */ /* 0x000fe20000004100 */
[----:B------:R-:W-:Y:S01]  /*a1a0*/  F2FP.F16.E4M3.UNPACK_B R44, R44.H1 ;  /* 0x0000002cff2c723e */ /* 0x000fe200030006ff */
[----:B------:R-:W-:Y:S01]  /*a1b0*/  HADD2.F32 R29, -RZ, R33.H0_H0 ;  /* 0x20000021ff1d7230 */ /* 0x000fe20000004100 */
[----:B------:R-:W-:Y:S01]  /*a1c0*/  LOP3.LUT R52, R51, 0xff000000, R7, 0xf8, !PT ;  /* 0xff00000033347812 */ /* 0x000fe200078ef807 */
[----:B------:R-:W-:Y:S02]  /*a1d0*/  HADD2.F32 R50, -RZ, R35.H0_H0 ;  /* 0x20000023ff327230 */ /* 0x000fe40000004100 */
[C---:B------:R-:W-:Y:S01]  /*a1e0*/  FMUL.FTZ R51, R21.reuse, R45 ;  /* 0x0000002d15337220 */ /* 0x040fe20000410000 */
[----:B------:R-:W-:Y:S02]  /*a1f0*/  HADD2.F32 R48, -RZ, R44.H0_H0 ;  /* 0x2000002cff307230 */ /* 0x000fe40000004100 */
[----:B------:R-:W-:Y:S01]  /*a200*/  FMUL.FTZ R54, R21, R32 ;  /* 0x0000002015367220 */ /* 0x000fe20000410000 */
[----:B------:R-:W-:-:S02]  /*a210*/  HADD2.F32 R31, -RZ, R40.H0_H0 ;  /* 0x20000028ff1f7230 */ /* 0x000fc40000004100 */
[C---:B------:R-:W-:Y:S01]  /*a220*/  FMUL.FTZ R56, R29.reuse, R50 ;  /* 0x000000321d387220 */ /* 0x040fe20000410000 */
[C---:B------:R-:W-:Y:S01]  /*a230*/  FFMA.FTZ R21, R14.reuse, R32, -R51 ;  /* 0x000000200e157223 */ /* 0x040fe20000010833 */
[-C--:B------:R-:W-:Y:S01]  /*a240*/  FMUL.FTZ R53, R29, R48.reuse ;  /* 0x000000301d357220 */ /* 0x080fe20000410000 */
[----:B------:R-:W-:Y:S01]  /*a250*/  FFMA.FTZ R14, R14, R45, R54 ;  /* 0x0000002d0e0e7223 */ /* 0x000fe20000010036 */
[C---:B------:R-:W-:Y:S01]  /*a260*/  FFMA.FTZ R29, R31.reuse, R48, -R56 ;  /* 0x000000301f1d7223 */ /* 0x040fe20000010838 */
[----:B------:R-:W-:Y:S02]  /*a270*/  HADD2.F32 R51, -RZ, R35.H1_H1 ;  /* 0x30000023ff337230 */ /* 0x000fe40000004100 */
[----:B------:R-:W-:Y:S01]  /*a280*/  FFMA.FTZ R31, R31, R50, R53 ;  /* 0x000000321f1f7223 */ /* 0x000fe20000010035 */
[----:B------:R-:W-:Y:S01]  /*a290*/  F2FP.F16.E4M3.UNPACK_B R50, R52 ;  /* 0x00000034ff32723e */ /* 0x000fe200020006ff */
[----:B------:R-:W-:Y:S01]  /*a2a0*/  HADD2.F32 R32, -RZ, R33.H1_H1 ;  /* 0x30000021ff207230 */ /* 0x000fe20000004100 */
[----:B------:R-:W-:Y:S01]  /*a2b0*/  F2FP.F16.E4M3.UNPACK_B R7, R34 ;  /* 0x00000022ff07723e */ /* 0x000fe200020006ff */
[----:B------:R-:W-:Y:S01]  /*a2c0*/  HADD2.F32 R45, -RZ, R44.H1_H1 ;  /* 0x3000002cff2d7230 */ /* 0x000fe20000004100 */
[----:B------:R-:W-:Y:S01]  /*a2d0*/  F2FP.F16.E4M3.UNPACK_B R44, R49 ;  /* 0x00000031ff2c723e */ /* 0x000fe200020006ff */
[----:B------:R-:W-:-:S02]  /*a2e0*/  HADD2.F32 R40, -RZ, R40.H1_H1 ;  /* 0x30000028ff287230 */ /* 0x000fc40000004100 */
[C---:B------:R-:W-:Y:S01]  /*a2f0*/  FMUL.FTZ R53, R32.reuse, R51 ;  /* 0x0000003320357220 */ /* 0x040fe20000410000 */
[----:B------:R-:W-:Y:S02]  /*a300*/  HADD2.F32 R54, -RZ, R50.H0_H0 ;  /* 0x20000032ff367230 */ /* 0x000fe40000004100 */
[-C--:B------:R-:W-:Y:S01]  /*a310*/  FMUL.FTZ R56, R32, R45.reuse ;  /* 0x0000002d20387220 */ /* 0x080fe20000410000 */
[----:B------:R-:W-:Y:S02]  /*a320*/  HADD2.F32 R35, -RZ, R42.H0_H0 ;  /* 0x2000002aff237230 */ /* 0x000fe40000004100 */
[C---:B------:R-:W-:Y:S01]  /*a330*/  FFMA.FTZ R32, R40.reuse, R45, -R53 ;  /* 0x0000002d28207223 */ /* 0x040fe20000010835 */
[----:B------:R-:W-:Y:S02]  /*a340*/  HADD2.F32 R48, -RZ, R44.H0_H0 ;  /* 0x2000002cff307230 */ /* 0x000fe40000004100 */
[----:B------:R-:W-:Y:S01]  /*a350*/  FFMA.FTZ R40, R40, R51, R56 ;  /* 0x0000003328287223 */ /* 0x000fe20000010038 */
[----:B------:R-:W-:-:S02]  /*a360*/  HADD2.F32 R33, -RZ, R41.H0_H0 ;  /* 0x20000029ff217230 */ /* 0x000fc40000004100 */
[C---:B------:R-:W-:Y:S01]  /*a370*/  FMUL.FTZ R58, R35.reuse, R54 ;  /* 0x00000036233a7220 */ /* 0x040fe20000410000 */
[----:B------:R-:W-:Y:S01]  /*a380*/  F2FP.F16.E4M3.UNPACK_B R51, R52.H1 ;  /* 0x00000034ff33723e */ /* 0x000fe200030006ff */
[-C--:B------:R-:W-:Y:S01]  /*a390*/  FMUL.FTZ R55, R35, R48.reuse ;  /* 0x0000003023377220 */ /* 0x080fe20000410000 */
[----:B------:R-:W-:Y:S01]  /*a3a0*/  F2FP.F16.E4M3.UNPACK_B R49, R49.H1 ;  /* 0x00000031ff31723e */ /* 0x000fe200030006ff */
[C---:B------:R-:W-:Y:S01]  /*a3b0*/  FFMA.FTZ R35, R33.reuse, R48, -R58 ;  /* 0x0000003021237223 */ /* 0x040fe2000001083a */
[----:B------:R-:W-:Y:S02]  /*a3c0*/  HADD2.F32 R48, -RZ, R44.H1_H1 ;  /* 0x3000002cff307230 */ /* 0x000fe40000004100 */
[----:B------:R-:W-:Y:S01]  /*a3d0*/  FFMA.FTZ R33, R33, R54, R55 ;  /* 0x0000003621217223 */ /* 0x000fe20000010037 */
[----:B------:R-:W-:Y:S01]  /*a3e0*/  HADD2.F32 R52, -RZ, R50.H1_H1 ;  /* 0x30000032ff347230 */ /* 0x000fe20000004100 */
[----:B------:R-:W-:Y:S01]  /*a3f0*/  F2FP.F16.E4M3.UNPACK_B R34, R34.H1 ;  /* 0x00000022ff22723e */ /* 0x000fe200030006ff */
[----:B------:R-:W-:Y:S01]  /*a400*/  HADD2.F32 R42, -RZ, R42.H1_H1 ;  /* 0x3000002aff2a7230 */ /* 0x000fe20000004100 */
[-C--:B------:R-:W-:Y:S01]  /*a410*/  F2FP.F16.E4M3.UNPACK_B R5, R30.reuse ;  /* 0x0000001eff05723e */ /* 0x080fe200020006ff */
[----:B------:R-:W-:Y:S01]  /*a420*/  HADD2.F32 R53, -RZ, R51.H0_H0 ;  /* 0x20000033ff357230 */ /* 0x000fe20000004100 */
[----:B------:R-:W-:Y:S01]  /*a430*/  F2FP.F16.E4M3.UNPACK_B R30, R30.H1 ;  /* 0x0000001eff1e723e */ /* 0x000fe200030006ff */
        /* <DEDUP_REMOVED lines=12> */
[----:B------:R-:W-:Y:S01]  /*a500*/  FFMA.FTZ R45, R45, R53, R58 ;  /* 0x000000352d2d7223 */ /* 0x000fe2000001003a */
[----:B------:R-:W-:Y:S01]  /*a510*/  F2FP.F16.E4M3.UNPACK_B R53, R38.H1 ;  /* 0x00000026ff35723e */ /* 0x000fe200030006ff */
[----:B------:R-:W-:Y:S01]  /*a520*/  HADD2.F32 R48, -RZ, R46.H1_H1 ;  /* 0x3000002eff307230 */ /* 0x000fe20000004100 */
[----:B------:R-:W-:Y:S01]  /*a530*/  F2FP.F16.E4M3.UNPACK_B R50, R20.H1 ;  /* 0x00000014ff32723e */ /* 0x000fe200030006ff */
[----:B------:R-:W-:Y:S01]  /*a540*/  HADD2.F32 R55, -RZ, R51.H1_H1 ;  /* 0x30000033ff377230 */ /* 0x000fe20000004100 */
[----:B------:R-:W-:Y:S01]  /*a550*/  F2FP.SATFINITE.E4M3.F32.PACK_AB_MERGE_C R31, R40, R31, RZ ;  /* 0x0000001f281f723e */ /* 0x000fe200048070ff */
[----:B------:R-:W-:Y:S02]  /*a560*/  HADD2.F32 R54, -RZ, R53.H0_H0 ;  /* 0x20000035ff367230 */ /* 0x000fe40000004100 */
[----:B------:R-:W-:-:S02]  /*a570*/  HADD2.F32 R46, -RZ, R43.H0_H0 ;  /* 0x2000002bff2e7230 */ /* 0x000fc40000004100 */
[C---:B------:R-:W-:Y:S01]  /*a580*/  FMUL.FTZ R59, R47.reuse, R55 ;  /* 0x000000372f3b7220 */ /* 0x040fe20000410000 */
[--C-:B------:R-:W-:Y:S01]  /*a590*/  HADD2.F32 R51, -RZ, R50.reuse.H0_H0 ;  /* 0x20000032ff337230 */ /* 0x100fe20000004100 */
[----:B------:R-:W-:Y:S01]  /*a5a0*/  F2FP.SATFINITE.E4M3.F32.PACK_AB_MERGE_C R13, R14, R13, R31 ;  /* 0x0000000d0e0d723e */ /* 0x000fe2000480701f */
[----:B------:R-:W-:Y:S02]  /*a5b0*/  HADD2.F32 R52, -RZ, R49.H1_H1 ;  /* 0x30000031ff347230 */ /* 0x000fe40000004100 */
[C---:B------:R-:W-:Y:S01]  /*a5c0*/  FMUL.FTZ R56, R46.reuse, R54 ;  /* 0x000000362e387220 */ /* 0x040fe20000410000 */
[----:B------:R-:W-:Y:S02]  /*a5d0*/  HADD2.F32 R49, -RZ, R39.H0_H0 ;  /* 0x20000027ff317230 */ /* 0x000fe40000004100 */
[-C--:B------:R-:W-:Y:S01]  /*a5e0*/  FMUL.FTZ R57, R46, R51.reuse ;  /* 0x000000332e397220 */ /* 0x080fe20000410000 */
[----:B------:R-:W-:Y:S02]  /*a5f0*/  HADD2.F32 R43, -RZ, R43.H1_H1 ;  /* 0x3000002bff2b7230 */ /* 0x000fe40000004100 */
[-C--:B------:R-:W-:Y:S01]  /*a600*/  FMUL.FTZ R58, R47, R52.reuse ;  /* 0x000000342f3a7220 */ /* 0x080fe20000410000 */
[----:B------:R-:W-:Y:S01]  /*a610*/  FFMA.FTZ R46, R48, R52, -R59 ;  /* 0x00000034302e7223 */ /* 0x000fe2000001083b */
[C---:B------:R-:W-:Y:S01]  /*a620*/  FFMA.FTZ R47, R49.reuse, R51, -R56 ;  /* 0x00000033312f7223 */ /* 0x040fe20000010838 */
[----:B------:R-:W-:Y:S01]  /*a630*/  FFMA.FTZ R49, R49, R54, R57 ;  /* 0x0000003631317223 */ /* 0x000fe20000010039 */
[----:B------:R-:W-:Y:S01]  /*a640*/  HADD2.F32 R54, -RZ, R53.H1_H1 ;  /* 0x30000035ff367230 */ /* 0x000fe20000004100 */
[----:B------:R-:W-:Y:S01]  /*a650*/  F2FP.F16.E4M3.UNPACK_B R51, R38 ;  /* 0x00000026ff33723e */ /* 0x000fe200020006ff */
[----:B------:R-:W-:Y:S01]  /*a660*/  HADD2.F32 R52, -RZ, R50.H1_H1 ;  /* 0x30000032ff347230 */ /* 0x000fe20000004100 */
[----:B------:R-:W-:Y:S01]  /*a670*/  F2FP.F16.E4M3.UNPACK_B R50, R20 ;  /* 0x00000014ff32723e */ /* 0x000fe200020006ff */
[----:B------:R-:W-:-:S02]  /*a680*/  HADD2.F32 R39, -RZ, R39.H1_H1 ;  /* 0x30000027ff277230 */ /* 0x000fc40000004100 */
[C---:B------:R-:W-:Y:S01]  /*a690*/  FMUL.FTZ R20, R43.reuse, R54 ;  /* 0x000000362b147220 */ /* 0x040fe20000410000 */
[----:B------:R-:W-:Y:S01]  /*a6a0*/  FFMA.FTZ R48, R48, R55, R58 ;  /* 0x0000003730307223 */ /* 0x000fe2000001003a */
[-C--:B------:R-:W-:Y:S01]  /*a6b0*/  FMUL.FTZ R53, R43, R52.reuse ;  /* 0x000000342b357220 */ /* 0x080fe20000410000 */
[--C-:B------:R-:W-:Y:S02]  /*a6c0*/  HADD2.F32 R43, -RZ, R51.reuse.H0_H0 ;  /* 0x20000033ff2b7230 */ /* 0x100fe40000004100 */
[C---:B------:R-:W-:Y:S01]  /*a6d0*/  FFMA.FTZ R56, R39.reuse, R52, -R20 ;  /* 0x0000003427387223 */ /* 0x040fe20000010814 */
[----:B------:R-:W-:Y:S02]  /*a6e0*/  HADD2.F32 R38, -RZ, R28.H0_H0 ;  /* 0x2000001cff267230 */ /* 0x000fe40000004100 */
[----:B------:R-:W-:Y:S01]  /*a6f0*/  FFMA.FTZ R58, R39, R54, R53 ;  /* 0x00000036273a7223 */ /* 0x000fe20000010035 */
[----:B------:R-:W-:Y:S01]  /*a700*/  HADD2.F32 R39, -RZ, R50.H0_H0 ;  /* 0x20000032ff277230 */ /* 0x000fe20000004100 */
[----:B------:R-:W-:Y:S01]  /*a710*/  F2FP.F16.E4M3.UNPACK_B R52, R4.H1 ;  /* 0x00000004ff34723e */ /* 0x000fe200030006ff */
[----:B------:R-:W-:-:S02]  /*a720*/  HADD2.F32 R51, -RZ, R51.H1_H1 ;  /* 0x30000033ff337230 */ /* 0x000fc40000004100 */
[C---:B------:R-:W-:Y:S01]  /*a730*/  FMUL.FTZ R53, R38.reuse, R43 ;  /* 0x0000002b26357220 */ /* 0x040fe20000410000 */
[----:B------:R-:W-:Y:S02]  /*a740*/  HADD2.F32 R28, -RZ, R28.H1_H1 ;  /* 0x3000001cff1c7230 */ /* 0x000fe40000004100 */
[----:B------:R-:W-:Y:S01]  /*a750*/  FMUL.FTZ R55, R38, R39 ;  /* 0x0000002726377220 */ /* 0x000fe20000410000 */
[----:B------:R-:W-:Y:S01]  /*a760*/  HADD2.F32 R50, -RZ, R50.H1_H1 ;  /* 0x30000032ff327230 */ /* 0x000fe20000004100 */
[----:B------:R-:W-:Y:S01]  /*a770*/  F2FP.F16.E4M3.UNPACK_B R38, R12.H1 ;  /* 0x0000000cff26723e */ /* 0x000fe200030006ff */
[--C-:B------:R-:W-:Y:S02]  /*a780*/  HADD2.F32 R20, -RZ, R15.reuse.H0_H0 ;  /* 0x2000000fff147230 */ /* 0x100fe40000004100 */
[C---:B------:R-:W-:Y:S01]  /*a790*/  FMUL.FTZ R54, R28.reuse, R51 ;  /* 0x000000331c367220 */ /* 0x040fe20000410000 */
[----:B------:R-:W-:Y:S02]  /*a7a0*/  HADD2.F32 R15, -RZ, R15.H1_H1 ;  /* 0x3000000fff0f7230 */ /* 0x000fe40000004100 */
[----:B------:R-:W-:Y:S01]  /*a7b0*/  FMUL.FTZ R28, R28, R50 ;  /* 0x000000321c1c7220 */ /* 0x000fe20000410000 */
[----:B------:R-:W-:Y:S01]  /*a7c0*/  F2FP.F16.E4M3.UNPACK_B R12, R12 ;  /* 0x0000000cff0c723e */ /* 0x000fe200020006ff */
[C---:B------:R-:W-:Y:S01]  /*a7d0*/  FFMA.FTZ R53, R20.reuse, R39, -R53 ;  /* 0x0000002714357223 */ /* 0x040fe20000010835 */
[----:B------:R-:W-:Y:S01]  /*a7e0*/  FFMA.FTZ R55, R20, R43, R55 ;  /* 0x0000002b14377223 */ /* 0x000fe20000010037 */
[----:B------:R-:W-:-:S02]  /*a7f0*/  HADD2.F32 R43, -RZ, R52.H0_H0 ;  /* 0x20000034ff2b7230 */ /* 0x000fc40000004100 */
[C---:B------:R-:W-:Y:S01]  /*a800*/  FFMA.FTZ R54, R15.reuse, R50, -R54 ;  /* 0x000000320f367223 */ /* 0x040fe20000010836 */
[----:B------:R-:W-:Y:S02]  /*a810*/  HADD2.F32 R20, -RZ, R34.H0_H0 ;  /* 0x20000022ff147230 */ /* 0x000fe40000004100 */
[----:B------:R-:W-:Y:S01]  /*a820*/  FFMA.FTZ R50, R15, R51, R28 ;  /* 0x000000330f327223 */ /* 0x000fe2000001001c */
[--C-:B------:R-:W-:Y:S01]  /*a830*/  HADD2.F32 R28, -RZ, R38.reuse.H0_H0 ;  /* 0x20000026ff1c7230 */ /* 0x100fe20000004100 */
[----:B------:R-:W-:Y:S01]  /*a840*/  F2FP.F16.E4M3.UNPACK_B R4, R4 ;  /* 0x00000004ff04723e */ /* 0x000fe200020006ff */
[----:B------:R-:W-:Y:S02]  /*a850*/  HADD2.F32 R39, -RZ, R38.H1_H1 ;  /* 0x30000026ff277230 */ /* 0x000fe40000004100 */
[C---:B------:R-:W-:Y:S01]  /*a860*/  FMUL.FTZ R38, R20.reuse, R43 ;  /* 0x0000002b14267220 */ /* 0x040fe20000410000 */
[----:B------:R-:W-:Y:S02]  /*a870*/  HADD2.F32 R15, -RZ, R30.H0_H0 ;  /* 0x2000001eff0f7230 */ /* 0x000fe40000004100 */
[----:B------:R-:W-:Y:S01]  /*a880*/  FMUL.FTZ R20, R20, R28 ;  /* 0x0000001c14147220 */ /* 0x000fe20000410000 */
[----:B------:R-:W-:-:S02]  /*a890*/  HADD2.F32 R34, -RZ, R34.H1_H1 ;  /* 0x30000022ff227230 */ /* 0x000fc40000004100 */
[----:B------:R-:W-:Y:S02]  /*a8a0*/  HADD2.F32 R51, -RZ, R52.H1_H1 ;  /* 0x30000034ff337230 */ /* 0x000fe40000004100 */
[C---:B------:R-:W-:Y:S01]  /*a8b0*/  FFMA.FTZ R38, R15.reuse, R28, -R38 ;  /* 0x0000001c0f267223 */ /* 0x040fe20000010826 */
[----:B------:R-:W-:Y:S02]  /*a8c0*/  HADD2.F32 R30, -RZ, R30.H1_H1 ;  /* 0x3000001eff1e7230 */ /* 0x000fe40000004100 */
[C---:B------:R-:W-:Y:S01]  /*a8d0*/  FMUL.FTZ R28, R34.reuse, R39 ;  /* 0x00000027221c7220 */ /* 0x040fe20000410000 */
[----:B------:R-:W-:Y:S01]  /*a8e0*/  FMUL.FTZ R57, R34, R51 ;  /* 0x0000003322397220 */ /* 0x000fe20000410000 */
[----:B------:R-:W-:Y:S01]  /*a8f0*/  FFMA.FTZ R34, R15, R43, R20 ;  /* 0x0000002b0f227223 */ /* 0x000fe20000010014 */
[--C-:B------:R-:W-:Y:S02]  /*a900*/  HADD2.F32 R15, -RZ, R12.reuse.H0_H0 ;  /* 0x2000000cff0f7230 */ /* 0x100fe40000004100 */
[----:B------:R-:W-:Y:S01]  /*a910*/  FFMA.FTZ R51, R30, R51, R28 ;  /* 0x000000331e337223 */ /* 0x000fe2000001001c */
[----:B------:R-:W-:-:S02]  /*a920*/  HADD2.F32 R20, -RZ, R12.H1_H1 ;  /* 0x3000000cff147230 */ /* 0x000fc40000004100 */
[----:B------:R-:W-:Y:S01]  /*a930*/  FFMA.FTZ R57, R30, R39, -R57 ;  /* 0x000000271e397223 */ /* 0x000fe20000010839 */
[--C-:B------:R-:W-:Y:S02]  /*a940*/  HADD2.F32 R12, -RZ, R7.reuse.H0_H0 ;  /* 0x20000007ff0c7230 */ /* 0x100fe40000004100 */
[--C-:B------:R-:W-:Y:S01]  /*a950*/  HADD2.F32 R28, -RZ, R4.reuse.H1_H1 ;  /* 0x30000004ff1c7230 */ /* 0x100fe20000004100 */
[----:B------:R-:W-:Y:S01]  /*a960*/  F2FP.SATFINITE.E4M3.F32.PACK_AB_MERGE_C R34, R51, R34, RZ ;  /* 0x000000223322723e */ /* 0x000fe200048070ff */
[----:B------:R-:W-:Y:S01]  /*a970*/  HADD2.F32 R7, -RZ, R7.H1_H1 ;  /* 0x30000007ff077230 */ /* 0x000fe20000004100 */
[----:B------:R-:W-:Y:S01]  /*a980*/  F2FP.SATFINITE.E4M3.F32.PACK_AB_MERGE_C R38, R57, R38, RZ ;  /* 0x000000263926723e */ /* 0x000fe200048070ff */
[----:B------:R-:W-:Y:S02]  /*a990*/  HADD2.F32 R39, -RZ, R4.H0_H0 ;  /* 0x20000004ff277230 */ /* 0x000fe40000004100 */
[--C-:B------:R-:W-:Y:S02]  /*a9a0*/  HADD2.F32 R4, -RZ, R5.reuse.H0_H0 ;  /* 0x20000005ff047230 */ /* 0x100fe40000004100 */
[----:B------:R-:W-:Y:S01]  /*a9b0*/  FMUL.FTZ R30, R7, R28 ;  /* 0x0000001c071e7220 */ /* 0x000fe20000410000 */
[----:B------:R-:W-:-:S02]  /*a9c0*/  HADD2.F32 R5, -RZ, R5.H1_H1 ;  /* 0x30000005ff057230 */ /* 0x000fc40000004100 */
[C---:B------:R-:W-:Y:S01]  /*a9d0*/  FMUL.FTZ R43, R12.reuse, R39 ;  /* 0x000000270c2b7220 */ /* 0x040fe20000410000 */
[-C--:B------:R-:W-:Y:S01]  /*a9e0*/  FMUL.FTZ R7, R7, R20.reuse ;  /* 0x0000001407077220 */ /* 0x080fe20000410000 */
[-C--:B------:R-:W-:Y:S01]  /*a9f0*/  FMUL.FTZ R12, R12, R15.reuse ;  /* 0x0000000f0c0c7220 */ /* 0x080fe20000410000 */
[C---:B------:R-:W-:Y:S02]  /*aa00*/  FFMA.FTZ R30, R5.reuse, R20, -R30 ;  /* 0x00000014051e7223 */ /* 0x040fe4000001081e */
[----:B------:R-:W-:Y:S01]  /*aa10*/  FFMA.FTZ R28, R5, R28, R7 ;  /* 0x0000001c051c7223 */ /* 0x000fe20000010007 */
[C---:B------:R-:W-:Y:S01]  /*aa20*/  FFMA.FTZ R43, R4.reuse, R15, -R43 ;  /* 0x0000000f042b7223 */ /* 0x040fe2000001082b */
[----:B------:R-:W-:Y:S01]  /*aa30*/  FFMA.FTZ R39, R4, R39, R12 ;  /* 0x0000002704277223 */ /* 0x000fe2000001000c */
[----:B------:R-:W-:Y:S02]  /*aa40*/  F2FP.SATFINITE.E4M3.F32.PACK_AB_MERGE_C R5, R32, R29, RZ ;  /* 0x0000001d2005723e */ /* 0x000fe400048070ff */
[----:B------:R-:W-:-:S02]  /*aa50*/  F2FP.SATFINITE.E4M3.F32.PACK_AB_MERGE_C R7, R46, R41, RZ ;  /* 0x000000292e07723e */ /* 0x000fc400048070ff */
[----:B------:R-:W-:Y:S02]  /*aa60*/  F2FP.SATFINITE.E4M3.F32.PACK_AB_MERGE_C R4, R56, R47, RZ ;  /* 0x0000002f3804723e */ /* 0x000fe400048070ff */
[----:B------:R-:W-:Y:S02]  /*aa70*/  F2FP.SATFINITE.E4M3.F32.PACK_AB_MERGE_C R15, R48, R45, RZ ;  /* 0x0000002d300f723e */ /* 0x000fe400048070ff */
[----:B------:R-:W-:Y:S02]  /*aa80*/  F2FP.SATFINITE.E4M3.F32.PACK_AB_MERGE_C R12, R58, R49, RZ ;  /* 0x000000313a0c723e */ /* 0x000fe400048070ff */
[----:B------:R-:W-:Y:S02]  /*aa90*/  F2FP.SATFINITE.E4M3.F32.PACK_AB_MERGE_C R5, R21, R6, R5 ;  /* 0x000000061505723e */ /* 0x000fe40004807005 */
[----:B------:R-:W-:Y:S02]  /*aaa0*/  F2FP.SATFINITE.E4M3.F32.PACK_AB_MERGE_C R7, R44, R35, R7 ;  /* 0x000000232c07723e */ /* 0x000fe40004807007 */
[----:B------:R-:W-:-:S02]  /*aab0*/  F2FP.SATFINITE.E4M3.F32.PACK_AB_MERGE_C R4, R54, R53, R4 ;  /* 0x000000353604723e */ /* 0x000fc40004807004 */
[----:B------:R-:W-:Y:S02]  /*aac0*/  F2FP.SATFINITE.E4M3.F32.PACK_AB_MERGE_C R6, R30, R43, R38 ;  /* 0x0000002b1e06723e */ /* 0x000fe40004807026 */
[----:B------:R-:W-:Y:S02]  /*aad0*/  F2FP.SATFINITE.E4M3.F32.PACK_AB_MERGE_C R15, R42, R33, R15 ;  /* 0x000000212a0f723e */ /* 0x000fe4000480700f */
[----:B------:R-:W-:Y:S01]  /*aae0*/  F2FP.SATFINITE.E4M3.F32.PACK_AB_MERGE_C R12, R50, R55, R12 ;  /* 0x00000037320c723e */ /* 0x000fe2000480700c */
[----:B------:R0:W-:Y:S01]  /*aaf0*/  STS.128 [R37+0xf000], R4 ;  /* 0x00f0000425007388 */ /* 0x0001e20000000c00 */
[----:B------:R-:W-:-:S05]  /*ab00*/  F2FP.SATFINITE.E4M3.F32.PACK_AB_MERGE_C R14, R28, R39, R34 ;  /* 0x000000271c0e723e */ /* 0x000fca0004807022 */
[----:B------:R0:W-:Y:S02]  /*ab10*/  STS.128 [R0+0xf000], R12 ;  /* 0x00f0000c00007388 */ /* 0x0001e40000000c00 */
.L_x_1230:
[----:B------:R-:W-:Y:S05]  /*ab20*/  BSYNC B1 ;  /* 0x0000000000017941 */ /* 0x000fea0003800000 */
.L_x_1229:
[----:B------:R-:W-:Y:S05]  /*ab30*/  @P1 BRA `(.L_x_1219) ;  /* 0x0000000c00f81947 */ /* 0x000fea0003800000 */
[----:B----4-:R-:W2:Y:S04]  /*ab40*/  LDL R21, [R1+0x64] ;  /* 0x0000640001157983 */ /* 0x010ea80000100800 */
[----:B------:R-:W4:Y:S01]  /*ab50*/  LDL R49, [R1+0x70] ;  /* 0x0000700001317983 */ /* 0x000f220000100800 */
[----:B0----5:R-:W-:Y:S02]  /*ab60*/  SHF.R.U32.HI R0, RZ, 0x8, R24 ;  /* 0x00000008ff007819 */ /* 0x021fe40000011618 */
[----:B------:R-:W-:Y:S02]  /*ab70*/  LOP3.LUT R5, R24, 0xff, RZ, 0xc0, !PT ;  /* 0x000000ff18057812 */ /* 0x000fe400078ec0ff */
[----:B------:R-:W-:Y:S02]  /*ab80*/  LOP3.LUT R0, R0, 0xff, RZ, 0xc0, !PT ;  /* 0x000000ff00007812 */ /* 0x000fe400078ec0ff */
[----:B------:R-:W-:-:S02]  /*ab90*/  SHF.R.U32.HI R14, RZ, 0x8, R25 ;  /* 0x00000008ff0e7819 */ /* 0x000fc40000011619 */
[----:B---3--:R-:W-:Y:S02]  /*aba0*/  PRMT R20, R0, 0x7604, R5 ;  /* 0x0000760400147816 */ /* 0x008fe40000000005 */
[----:B------:R-:W-:Y:S02]  /*abb0*/  LOP3.LUT R7, R25, 0xff, RZ, 0xc0, !PT ;  /* 0x000000ff19077812 */ /* 0x000fe400078ec0ff */
[----:B------:R-:W-:Y:S02]  /*abc0*/  SHF.R.U32.HI R6, RZ, 0x8, R27 ;  /* 0x00000008ff067819 */ /* 0x000fe4000001161b */
[----:B------:R-:W-:Y:S02]  /*abd0*/  LOP3.LUT R0, R14, 0xff, RZ, 0xc0, !PT ;  /* 0x000000ff0e007812 */ /* 0x000fe400078ec0ff */
[----:B------:R-:W-:Y:S02]  /*abe0*/  LOP3.LUT R13, R27, 0xff, RZ, 0xc0, !PT ;  /* 0x000000ff1b0d7812 */ /* 0x000fe400078ec0ff */
[----:B------:R-:W-:-:S02]  /*abf0*/  LOP3.LUT R6, R6, 0xff, RZ, 0xc0, !PT ;  /* 0x000000ff06067812 */ /* 0x000fc400078ec0ff */
[----:B------:R-:W-:Y:S02]  /*ac00*/  PRMT R28, R0, 0x7604, R7 ;  /* 0x00007604001c7816 */ /* 0x000fe40000000007 */
        /* <DEDUP_REMOVED lines=26> */
[----:B------:R-:W-:Y:S01]  /*adb0*/  PRMT R37, R14, 0x7604, R21 ;  /* 0x000076040e257816 */ /* 0x000fe20000000015 */
        /* <DEDUP_REMOVED lines=8> */
[----:B-1----:R-:W-:-:S02]  /*ae40*/  PRMT R39, R3, 0x7604, R34 ;  /* 0x0000760403277816 */ /* 0x002fc40000000022 */
[----:B------:R-:W-:Y:S01]  /*ae50*/  SHF.R.U32.HI R3, RZ, 0x10, R24 ;  /* 0x00000010ff037819 */ /* 0x000fe20000011618 */
[----:B------:R-:W0:Y:S01]  /*ae60*/  LDS.128 R12, [R0+0xf000] ;  /* 0x00f00000000c7984 */ /* 0x000e220000000c00 */
[----:B------:R-:W-:Y:S02]  /*ae70*/  LOP3.LUT R21, R21, 0xff, RZ, 0xc0, !PT ;  /* 0x000000ff15157812 */ /* 0x000fe400078ec0ff */
[----:B------:R-:W-:Y:S02]  /*ae80*/  LOP3.LUT R3, R3, 0xff, RZ, 0xc0, !PT ;  /* 0x000000ff03037812 */ /* 0x000fe400078ec0ff */
[----:B------:R-:W-:Y:S02]  /*ae90*/  SHF.R.U32.HI R29, RZ, 0x10, R26 ;  /* 0x00000010ff1d7819 */ /* 0x000fe4000001161a */
[----:B------:R-:W-:Y:S02]  /*aea0*/  PRMT R3, R3, 0x7054, R20 ;  /* 0x0000705403037816 */ /* 0x000fe40000000014 */
[----:B------:R-:W-:-:S02]  /*aeb0*/  PRMT R21, R21, 0x7054, R28 ;  /* 0x0000705415157816 */ /* 0x000fc4000000001c */
[----:B------:R-:W-:Y:S02]  /*aec0*/  SHF.R.U32.HI R20, RZ, 0x10, R8 ;  /* 0x00000010ff147819 */ /* 0x000fe40000011608 */
[----:B------:R-:W-:Y:S02]  /*aed0*/  SHF.R.U32.HI R28, RZ, 0x10, R9 ;  /* 0x00000010ff1c7819 */ /* 0x000fe40000011609 */
[----:B------:R-:W-:Y:S02]  /*aee0*/  LOP3.LUT R29, R29, 0xff, RZ, 0xc0, !PT ;  /* 0x000000ff1d1d7812 */ /* 0x000fe400078ec0ff */
[----:B------:R-:W-:Y:S02]  /*aef0*/  LOP3.LUT R20, R20, 0xff, RZ, 0xc0, !PT ;  /* 0x000000ff14147812 */ /* 0x000fe400078ec0ff */
[----:B------:R-:W-:Y:S02]  /*af00*/  LOP3.LUT R28, R28, 0xff, RZ, 0xc0, !PT ;  /* 0x000000ff1c1c7812 */ /* 0x000fe400078ec0ff */
[----:B------:R-:W-:-:S02]  /*af10*/  PRMT R29, R29, 0x7054, R30 ;  /* 0x000070541d1d7816 */ /* 0x000fc4000000001e */
[----:B------:R-:W-:Y:S02]  /*af20*/  SHF.R.U32.HI R30, RZ, 0x10, R10 ;  /* 0x00000010ff1e7819 */ /* 0x000fe4000001160a */
[----:B------:R-:W-:Y:S02]  /*af30*/  PRMT R33, R20, 0x7054, R33 ;  /* 0x0000705414217816 */ /* 0x000fe40000000021 */
[----:B------:R-:W-:Y:S02]  /*af40*/  PRMT R35, R28, 0x7054, R35 ;  /* 0x000070541c237816 */ /* 0x000fe40000000023 */
[----:B------:R-:W-:Y:S02]  /*af50*/  LOP3.LUT R28, R21, 0xff000000, R25, 0xf8, !PT ;  /* 0xff000000151c7812 */ /* 0x000fe400078ef819 */
[----:B------:R-:W-:Y:S02]  /*af60*/  LOP3.LUT R30, R30, 0xff, RZ, 0xc0, !PT ;  /* 0x000000ff1e1e7812 */ /* 0x000fe400078ec0ff */
[----:B------:R-:W-:-:S02]  /*af70*/  LOP3.LUT R21, R33, 0xff000000, R8, 0xf8, !PT ;  /* 0xff00000021157812 */ /* 0x000fc400078ef808 */
[----:B------:R-:W-:Y:S02]  /*af80*/  LOP3.LUT R33, R35, 0xff000000, R9, 0xf8, !PT ;  /* 0xff00000023217812 */ /* 0x000fe400078ef809 */
[----:B------:R-:W-:Y:S02]  /*af90*/  PRMT R37, R30, 0x7054, R37 ;  /* 0x000070541e257816 */ /* 0x000fe40000000025 */
[----:B------:R-:W-:Y:S02]  /*afa0*/  F2FP.F16.E4M3.UNPACK_B R40, R33 ;  /* 0x00000021ff28723e */ /* 0x000fe400020006ff */
[----:B0-----:R-:W-:Y:S02]  /*afb0*/  F2FP.F16.E4M3.UNPACK_B R25, R13 ;  /* 0x0000000dff19723e */ /* 0x001fe400020006ff */
[----:B------:R-:W-:Y:S01]  /*afc0*/  PRMT R41, R32, 0x7054, R39 ;  /* 0x0000705420297816 */ /* 0x000fe20000000027 */
[--C-:B------:R-:W-:Y:S01]  /*afd0*/  HADD2.F32 R42, -RZ, R40.reuse.H0_H0 ;  /* 0x20000028ff2a7230 */ /* 0x100fe20000004100 */
[----:B------:R-:W-:Y:S01]  /*afe0*/  LOP3.LUT R20, R3, 0xff000000, R24, 0xf8, !PT ;  /* 0xff00000003147812 */ /* 0x000fe200078ef818 */
[----:B------:R-:W-:Y:S01]  /*aff0*/  HADD2.F32 R40, -RZ, R40.H1_H1 ;  /* 0x30000028ff287230 */ /* 0x000fe20000004100 */
[----:B------:R-:W-:-:S02]  /*b000*/  LOP3.LUT R8, R37, 0xff000000, R10, 0xf8, !PT ;  /* 0xff00000025087812 */ /* 0x000fc400078ef80a */
[----:B------:R-:W-:Y:S02]  /*b010*/  F2FP.F16.E4M3.UNPACK_B R32, R28 ;  /* 0x0000001cff20723e */ /* 0x000fe400020006ff */
        /* <DEDUP_REMOVED lines=42> */
[----:B------:R-:W-:Y:S01]  /*b2c0*/  HADD2.F32 R28, -RZ, R24.H1_H1 ;  /* 0x30000018ff1c7230 */ /* 0x000fe20000004100 */
[----:B------:R-:W-:Y:S01]  /*b2d0*/  F2FP.F16.E4M3.UNPACK_B R29, R4.H1 ;  /* 0x00000004ff1d723e */ /* 0x000fe200030006ff */
[----:B------:R-:W-:-:S02]  /*b2e0*/  HADD2.F32 R42, -RZ, R40.H0_H0 ;  /* 0x20000028ff2a7230 */ /* 0x000fc40000004100 */
[C---:B------:R-:W-:Y:S01]  /*b2f0*/  FMUL.FTZ R45, R26.reuse, R41 ;  /* 0x000000291a2d7220 */ /* 0x040fe20000410000 */
[--C-:B------:R-:W-:Y:S02]  /*b300*/  HADD2.F32 R24, -RZ, R31.reuse.H0_H0 ;  /* 0x2000001fff187230 */ /* 0x100fe40000004100 */
[-C--:B------:R-:W-:Y:S01]  /*b310*/  FMUL.FTZ R26, R26, R33.reuse ;  /* 0x000000211a1a7220 */ /* 0x080fe20000410000 */
[----:B------:R-:W-:Y:S01]  /*b320*/  HADD2.F32 R38, -RZ, R32.H0_H0 ;  /* 0x20000020ff267230 */ /* 0x000fe20000004100 */
[----:B------:R-:W-:Y:S01]  /*b330*/  F2FP.F16.E4M3.UNPACK_B R11, R4 ;  /* 0x00000004ff0b723e */ /* 0x000fe200020006ff */
[----:B------:R-:W-:Y:S02]  /*b340*/  HADD2.F32 R25, -RZ, R30.H0_H0 ;  /* 0x2000001eff197230 */ /* 0x000fe40000004100 */
[C---:B------:R-:W-:Y:S01]  /*b350*/  FMUL.FTZ R44, R24.reuse, R42 ;  /* 0x0000002a182c7220 */ /* 0x040fe20000410000 */
[----:B------:R-:W-:Y:S02]  /*b360*/  HADD2.F32 R31, -RZ, R31.H1_H1 ;  /* 0x3000001fff1f7230 */ /* 0x000fe40000004100 */
[-C--:B------:R-:W-:Y:S01]  /*b370*/  FMUL.FTZ R47, R24, R38.reuse ;  /* 0x00000026182f7220 */ /* 0x080fe20000410000 */
[C---:B------:R-:W-:Y:S01]  /*b380*/  FFMA.FTZ R24, R28.reuse, R33, -R45 ;  /* 0x000000211c187223 */ /* 0x040fe2000001082d */
[----:B------:R-:W-:Y:S01]  /*b390*/  FFMA.FTZ R28, R28, R41, R26 ;  /* 0x000000291c1c7223 */ /* 0x000fe2000001001a */
[C---:B------:R-:W-:Y:S01]  /*b3a0*/  FFMA.FTZ R26, R25.reuse, R38, -R44 ;  /* 0x00000026191a7223 */ /* 0x040fe2000001082c */
[----:B------:R-:W-:Y:S01]  /*b3b0*/  FFMA.FTZ R25, R25, R42, R47 ;  /* 0x0000002a19197223 */ /* 0x000fe2000001002f */
[----:B------:R-:W-:Y:S01]  /*b3c0*/  F2FP.F16.E4M3.UNPACK_B R42, R43.H1 ;  /* 0x0000002bff2a723e */ /* 0x000fe200030006ff */
[----:B------:R-:W-:Y:S01]  /*b3d0*/  HADD2.F32 R38, -RZ, R32.H1_H1 ;  /* 0x30000020ff267230 */ /* 0x000fe20000004100 */
[-C--:B------:R-:W-:Y:S01]  /*b3e0*/  F2FP.F16.E4M3.UNPACK_B R4, R6.reuse ;  /* 0x00000006ff04723e */ /* 0x080fe200020006ff */
        /* <DEDUP_REMOVED lines=8> */
[----:B------:R-:W-:Y:S02]  /*b470*/  HADD2.F32 R33, -RZ, R35.H0_H0 ;  /* 0x20000023ff217230 */ /* 0x000fe40000004100 */
[CC--:B------:R-:W-:Y:S01]  /*b480*/  FMUL.FTZ R46, R32.reuse, R43.reuse ;  /* 0x0000002b202e7220 */ /* 0x0c0fe20000410000 */
[----:B------:R-:W-:Y:S02]  /*b490*/  HADD2.F32 R30, -RZ, R30.H1_H1 ;  /* 0x3000001eff1e7230 */ /* 0x000fe40000004100 */
[----:B------:R-:W-:Y:S01]  /*b4a0*/  FMUL.FTZ R48, R32, R40 ;  /* 0x0000002820307220 */ /* 0x000fe20000410000 */
[----:B------:R-:W-:Y:S01]  /*b4b0*/  F2FP.F16.E4M3.UNPACK_B R14, R14.H1 ;  /* 0x0000000eff0e723e */ /* 0x000fe200030006ff */
[C---:B------:R-:W-:Y:S01]  /*b4c0*/  FFMA.FTZ R32, R33.reuse, R40, -R46 ;  /* 0x0000002821207223 */ /* 0x040fe2000001082e */
[----:B------:R-:W-:Y:S01]  /*b4d0*/  F2FP.F16.E4M3.UNPACK_B R40, R20.H1 ;  /* 0x00000014ff28723e */ /* 0x000fe200030006ff */
[----:B------:R-:W-:Y:S01]  /*b4e0*/  FFMA.FTZ R33, R33, R43, R48 ;  /* 0x0000002b21217223 */ /* 0x000fe20000010030 */
[----:B------:R-:W-:Y:S01]  /*b4f0*/  F2FP.F16.E4M3.UNPACK_B R43, R21.H1 ;  /* 0x00000015ff2b723e */ /* 0x000fe200030006ff */
[C---:B------:R-:W-:Y:S01]  /*b500*/  FFMA.FTZ R31, R30.reuse, R38, -R45 ;  /* 0x000000261e1f7223 */ /* 0x040fe2000001082d */
[----:B------:R-:W-:Y:S01]  /*b510*/  FFMA.FTZ R30, R30, R41, R44 ;  /* 0x000000291e1e7223 */ /* 0x000fe2000001002c */
[----:B------:R-:W-:Y:S01]  /*b520*/  HADD2.F32 R41, -RZ, R39.H1_H1 ;  /* 0x30000027ff297230 */ /* 0x000fe20000004100 */
[----:B------:R-:W-:Y:S01]  /*b530*/  F2FP.SATFINITE.E4M3.F32.PACK_AB_MERGE_C R13, R24, R13, RZ ;  /* 0x0000000d180d723e */ /* 0x000fe200048070ff */
[----:B------:R-:W-:Y:S01]  /*b540*/  HADD2.F32 R45, -RZ, R42.H1_H1 ;  /* 0x3000002aff2d7230 */ /* 0x000fe20000004100 */
[----:B------:R-:W-:Y:S01]  /*b550*/  F2FP.SATFINITE.E4M3.F32.PACK_AB_MERGE_C R15, R28, R15, RZ ;  /* 0x0000000f1c0f723e */ /* 0x000fe200048070ff */
[----:B------:R-:W-:Y:S01]  /*b560*/  HADD2.F32 R38, -RZ, R35.H1_H1 ;  /* 0x30000023ff267230 */ /* 0x000fe20000004100 */
[----:B------:R-:W-:Y:S01]  /*b570*/  F2FP.SATFINITE.E4M3.F32.PACK_AB_MERGE_C R5, R12, R5, R13 ;  /* 0x000000050c05723e */ /* 0x000fe2000480700d */
[----:B------:R-:W-:Y:S01]  /*b580*/  HADD2.F32 R39, -RZ, R37.H1_H1 ;  /* 0x30000025ff277230 */ /* 0x000fe20000004100 */
[----:B------:R-:W-:Y:S01]  /*b590*/  F2FP.SATFINITE.E4M3.F32.PACK_AB_MERGE_C R9, R10, R9, R15 ;  /* 0x000000090a09723e */ /* 0x000fe2000480700f */
[----:B------:R-:W-:-:S02]  /*b5a0*/  HADD2.F32 R44, -RZ, R43.H0_H0 ;  /* 0x2000002bff2c7230 */ /* 0x000fc40000004100 */
[----:B------:R-:W-:Y:S02]  /*b5b0*/  HADD2.F32 R35, -RZ, R34.H0_H0 ;  /* 0x20000022ff237230 */ /* 0x000fe40000004100 */
[C---:B------:R-:W-:Y:S01]  /*b5c0*/  FMUL.FTZ R47, R39.reuse, R45 ;  /* 0x0000002d272f7220 */ /* 0x040fe20000410000 */
[----:B------:R-:W-:Y:S02]  /*b5d0*/  HADD2.F32 R42, -RZ, R40.H0_H0 ;  /* 0x20000028ff2a7230 */ /* 0x000fe40000004100 */
[----:B------:R-:W-:Y:S01]  /*b5e0*/  FMUL.FTZ R48, R39, R41 ;  /* 0x0000002927307220 */ /* 0x000fe20000410000 */
        /* <DEDUP_REMOVED lines=8> */
[C---:B------:R-:W-:Y:S01]  /*b670*/  FFMA.FTZ R35, R38.reuse, R41, -R47 ;  /* 0x0000002926237223 */ /* 0x040fe2000001082f */
[----:B------:R-:W-:Y:S01]  /*b680*/  FFMA.FTZ R52, R38, R45, R48 ;  /* 0x0000002d26347223 */ /* 0x000fe20000010030 */
[----:B------:R-:W-:Y:S01]  /*b690*/  F2FP.F16.E4M3.UNPACK_B R37, R20 ;  /* 0x00000014ff25723e */ /* 0x000fe200020006ff */
[----:B------:R-:W-:Y:S01]  /*b6a0*/  HADD2.F32 R29, -RZ, R29.H1_H1 ;  /* 0x3000001dff1d7230 */ /* 0x000fe20000004100 */
[----:B------:R-:W-:Y:S01]  /*b6b0*/  F2FP.F16.E4M3.UNPACK_B R38, R21 ;  /* 0x00000015ff26723e */ /* 0x000fe200020006ff */
[C---:B------:R-:W-:Y:S01]  /*b6c0*/  FMUL.FTZ R20, R34.reuse, R43 ;  /* 0x0000002b22147220 */ /* 0x040fe20000410000 */
[----:B------:R-:W-:Y:S01]  /*b6d0*/  FMUL.FTZ R34, R34, R40 ;  /* 0x0000002822227220 */ /* 0x000fe20000410000 */
[----:B------:R-:W-:-:S02]  /*b6e0*/  HADD2.F32 R21, -RZ, R27.H0_H0 ;  /* 0x2000001bff157230 */ /* 0x000fc40000004100 */
[--C-:B------:R-:W-:Y:S02]  /*b6f0*/  HADD2.F32 R39, -RZ, R38.reuse.H0_H0 ;  /* 0x20000026ff277230 */ /* 0x100fe40000004100 */
        /* <DEDUP_REMOVED lines=66> */
.L_x_1219:
[----:B------:R-:W-:Y:S05]  /*bb20*/  BSYNC B0 ;  /* 0x0000000000007941 */ /* 0x000fea0003800000 */
.L_x_1212:
        /* <DEDUP_REMOVED lines=8> */
.L_x_1209:
[----:B0-2---:R-:W-:Y:S01]  /*bbb0*/  IMAD.U32 R0, RZ, RZ, UR38 ;  /* 0x00000026ff007e24 */ /* 0x005fe2000f8e00ff */
[----:B------:R-:W-:-:S04]  /*bbc0*/  LOP3.LUT R22, R22, 0xfffffffe, RZ, 0xc0, !PT ;  /* 0xfffffffe16167812 */ /* 0x000fc800078ec0ff */
[----:B------:R-:W-:-:S13]  /*bbd0*/  ISETP.NE.AND P0, PT, R0, 0x3, PT ;  /* 0x000000030000780c */ /* 0x000fda0003f05270 */
[----:B------:R-:W-:Y:S01]  /*bbe0*/  @P0 LOP3.LUT R22, R22, 0x1, RZ, 0xfc, !PT ;  /* 0x0000000116160812 */ /* 0x000fe200078efcff */
[----:B------:R-:W-:Y:S06]  /*bbf0*/  @!P0 BRA `(.L_x_1231) ;  /* 0x0000000000048947 */ /* 0x000fec0003800000 */
[----:B------:R-:W-:Y:S01]  /*bc00*/  BPT.TRAP 0x1 ;  /* 0x000000040000795c */ /* 0x000fe20000300000 */
.L_x_1231:
[----:B-1----:R-:W-:Y:S01]  /*bc10*/  IMAD R3, R17, 0x8, R16 ;  /* 0x0000000811037824 */ /* 0x002fe200078e0210 */
[----:B------:R-:W-:-:S04]  /*bc20*/  SHF.L.U32 R0, R19, 0x1f, RZ ;  /* 0x0000001f13007819 */ /* 0x000fc800000006ff */
[----:B------:R0:W1:Y:S01]  /*bc30*/  SYNCS.PHASECHK.TRANS64.TRYWAIT P1, [R3+URZ+0x19c30], R0 ;  /* 0x019c3000030075a7 */ /* 0x000062000802017f */
[----:B------:R-:W-:Y:S05]  /*bc40*/  @!P0 BRA `(.L_x_1232) ;  /* 0x0000000000048947 */ /* 0x000fea0003800000 */
[----:B------:R-:W-:Y:S01]  /*bc50*/  BPT.TRAP 0x1 ;  /* 0x000000040000795c */ /* 0x000fe20000300000 */
.L_x_1232:
[----:B---3-5:R-:W2:Y:S02]  /*bc60*/  S2R R4, SR_TID.X ;  /* 0x0000000000047919 */ /* 0x028ea40000002100 */
[----:B--2---:R-:W-:-:S04]  /*bc70*/  LOP3.LUT R4, R4, 0x7f, RZ, 0xc0, !PT ;  /* 0x0000007f04047812 */ /* 0x004fc800078ec0ff */
[----:B------:R-:W-:Y:S01]  /*bc80*/  ISETP.NE.AND P0, PT, R4, RZ, PT ;  /* 0x000000ff0400720c */ /* 0x000fe20003f05270 */
[----:B-1----:R-:W-:-:S12]  /*bc90*/  @P1 BRA `(.L_x_1233) ;  /* 0x0000000000081947 */ /* 0x002fd80003800000 */
[----:B------:R-:W1:Y:S02]  /*bca0*/  SYNCS.PHASECHK.TRANS64.TRYWAIT P1, [R3+URZ+0x19c30], R0 ;  /* 0x019c3000030075a7 */ /* 0x000e64000802017f */
[----:B-1----:R-:W-:Y:S05]  /*bcb0*/  @!P1 BRA `(.L_x_1234) ;  /* 0x0000017400909947 */ /* 0x002fea0003800000 */
.L_x_1233:
[----:B------:R-:W-:Y:S05]  /*bcc0*/  WARPSYNC.ALL ;  /* 0x0000000000007948 */ /* 0x000fea0003800000 */
[----:B01----:R-:W-:Y:S01]  /*bcd0*/  VIADD R0, R16, 0x13800 ;  /* 0x0001380010007836 */ /* 0x003fe20000000000 */
[----:B------:R-:W-:Y:S01]  /*bce0*/  LOP3.LUT R6, R36, 0x10000, RZ, 0xfc, !PT ;  /* 0x0001000024067812 */ /* 0x000fe200078efcff */
[----:B------:R-:W-:Y:S01]  /*bcf0*/  IMAD.MOV.U32 R7, RZ, RZ, -0x3ffffff0 ;  /* 0xc0000010ff077424 */ /* 0x000fe200078e00ff */
[----:B------:R-:W0:Y:S01]  /*bd00*/  LDC R97, c[0x0][0x448] ;  /* 0x00011200ff617b82 */ /* 0x000e220000000800 */
[----:B------:R-:W-:Y:S01]  /*bd10*/  IMAD.MOV.U32 R5, RZ, RZ, -0x3ffffff0 ;  /* 0xc0000010ff057424 */ /* 0x000fe200078e00ff */
[----:B------:R-:W-:Y:S01]  /*bd20*/  SHF.R.U32.HI R0, RZ, 0x4, R0 ;  /* 0x00000004ff007819 */ /* 0x000fe20000011600 */
[----:B------:R-:W-:-:S02]  /*bd30*/  IMAD.MOV.U32 R11, RZ, RZ, -0x3ffffff0 ;  /* 0xc0000010ff0b7424 */ /* 0x000fc400078e00ff */
[----:B------:R-:W-:Y:S01]  /*bd40*/  IMAD.MOV.U32 R9, RZ, RZ, -0x3ffffff0 ;  /* 0xc0000010ff097424 */ /* 0x000fe200078e00ff */
[----:B------:R-:W-:Y:S02]  /*bd50*/  LOP3.LUT R0, R0, 0x3fff, RZ, 0xc0, !PT ;  /* 0x00003fff00007812 */ /* 0x000fe400078ec0ff */
[----:B------:R-:W-:Y:S01]  /*bd60*/  LOP3.LUT R22, R22, 0xffffffbf, RZ, 0xc0, !PT ;  /* 0xffffffbf16167812 */ /* 0x000fe200078ec0ff */
[----:B------:R-:W-:Y:S01]  /*bd70*/  @!P0 VIADD R3, R3, 0x19c40 ;  /* 0x00019c4003038836 */ /* 0x000fe20000000000 */
[----:B------:R-:W-:Y:S01]  /*bd80*/  LOP3.LUT R4, R0, 0x10000, RZ, 0xfc, !PT ;  /* 0x0001000000047812 */ /* 0x000fe200078efcff */
[----:B------:R-:W-:-:S04]  /*bd90*/  ULDC UR36, c[0x0][0x9dc] ;  /* 0x0002770000247ab9 */ /* 0x000fc80000000800 */
[----:B------:R1:W-:Y:S01]  /*bda0*/  STL [R1+0x14], R4 ;  /* 0x0000140401007387 */ /* 0x0003e20000100800 */
[----:B------:R-:W-:Y:S02]  /*bdb0*/  R2UR UR4, R6 ;  /* 0x00000000060472ca */ /* 0x000fe400000e0000 */
[----:B------:R-:W-:Y:S01]  /*bdc0*/  R2UR UR5, R7 ;  /* 0x00000000070572ca */ /* 0x000fe200000e0000 */
[----:B------:R-:W-:Y:S01]  /*bdd0*/  WARPGROUP.ARRIVE ;  /* 0x00000000000079c5 */ /* 0x000fe20000000000 */
[----:B------:R-:W-:Y:S01]  /*bde0*/  R2UR UR7, R5 ;  /* 0x00000000050772ca */ /* 0x000fe200000e0000 */
[----:B----4-:R-:W2:Y:S01]  /*bdf0*/  LDL R14, [R1+0x30] ;  /* 0x00003000010e7983 */ /* 0x010ea20000100800 */
[----:B-1----:R-:W-:-:S03]  /*be00*/  IMAD R4, R17, 0x300, R4 ;  /* 0x0000030011047824 */ /* 0x002fc600078e0204 */
[----:B------:R-:W2:Y:S02]  /*be10*/  LDL R95, [R1+0x10] ;  /* 0x00001000015f7983 */ /* 0x000ea40000100800 */
[----:B------:R-:W-:Y:S02]  /*be20*/  R2UR UR6, R4 ;  /* 0x00000000040672ca */ /* 0x000fe400000e0000 */
[----:B------:R-:W3:Y:S11]  /*be30*/  LDL R99, [R1] ;  /* 0x0000000001637983 */ /* 0x000ef60000100800 */
[----:B------:R-:W-:Y:S01]  /*be40*/  QGMMA.64x128x32.F32.E4M3.E4M3 R24, gdesc[UR4], RZ, !UPT, gsb0 ;  /* 0x01e00000041879f3 */ /* 0x000fe2000c0008ff */
[----:B------:R-:W-:-:S02]  /*be50*/  VIADD R10, R6, 0x180 ;  /* 0x00000180060a7836 */ /* 0x000fc40000000000 */
[----:B------:R-:W-:Y:S01]  /*be60*/  VIADD R8, R4, 0x100 ;  /* 0x0000010004087836 */ /* 0x000fe20000000000 */
[----:B------:R-:W-:Y:S02]  /*be70*/  R2UR UR5, R11 ;  /* 0x000000000b0572ca */ /* 0x000fe400000e0000 */
[----:B------:R-:W-:Y:S02]  /*be80*/  R2UR UR4, R10 ;  /* 0x000000000a0472ca */ /* 0x000fe400000e0000 */
[----:B------:R-:W-:Y:S02]  /*be90*/  R2UR UR6, R8 ;  /* 0x00000000080672ca */ /* 0x000fe400000e0000 */
[----:B------:R-:W-:Y:S01]  /*bea0*/  R2UR UR7, R9 ;  /* 0x00000000090772ca */ /* 0x000fe200000e0000 */
[----:B------:R-:W-:Y:S02]  /*beb0*/  VIADD R8, R6, 0x300 ;  /* 0x0000030006087836 */ /* 0x000fe40000000000 */
[----:B------:R-:W-:-:S02]  /*bec0*/  VIADD R4, R4, 0x200 ;  /* 0x0000020004047836 */ /* 0x000fc40000000000 */
[----:B------:R-:W-:Y:S02]  /*bed0*/  IMAD.MOV.U32 R9, RZ, RZ, -0x3ffffff0 ;  /* 0xc0000010ff097424 */ /* 0x000fe400078e00ff */
[----:B------:R-:W-:Y:S01]  /*bee0*/  IMAD.MOV.U32 R5, RZ, RZ, -0x3ffffff0 ;  /* 0xc0000010ff057424 */ /* 0x000fe200078e00ff */
[----:B------:R-:W-:Y:S02]  /*bef0*/  WARPGROUP.DEPBAR.LE gsb0, 0x0 ;  /* 0x00008000000079c5 */ /* 0x000fe40000010000 */
[----:B------:R-:W-:-:S06]  /*bf00*/  WARPGROUP.ARRIVE ;  /* 0x00000000000079c5 */ /* 0x000fcc0000000000 */
[----:B------:R-:W-:Y:S01]  /*bf10*/  QGMMA.64x128x32.F32.E4M3.E4M3 R24, gdesc[UR4], R24, gsb0 ;  /* 0x01e00000041879f3 */ /* 0x000fe20008000818 */
[----:B------:R-:W-:Y:S02]  /*bf20*/  R2UR UR4, R8 ;  /* 0x00000000080472ca */ /* 0x000fe400000e0000 */
[----:B------:R-:W-:Y:S02]  /*bf30*/  R2UR UR5, R9 ;  /* 0x00000000090572ca */ /* 0x000fe400000e0000 */
[----:B------:R-:W-:Y:S02]  /*bf40*/  R2UR UR6, R4 ;  /* 0x00000000040672ca */ /* 0x000fe400000e0000 */
[----:B------:R-:W-:Y:S02]  /*bf50*/  R2UR UR7, R5 ;  /* 0x00000000050772ca */ /* 0x000fe400000e0000 */
[----:B0-----:R-:W-:-:S13]  /*bf60*/  ISETP.NE.AND P1, PT, R97, 0x1, PT ;  /* 0x000000016100780c */ /* 0x001fda0003f25270 */
[----:B------:R-:W0:Y:S08]  /*bf70*/  @P1 LDC R5, c[0x0][0x44c] ;  /* 0x00011300ff051b82 */ /* 0x000e300000000800 */
[----:B------:R-:W1:Y:S01]  /*bf80*/  @P1 LDC R15, c[0x0][0x450] ;  /* 0x00011400ff0f1b82 */ /* 0x000e620000000800 */
[----:B------:R-:W-:Y:S02]  /*bf90*/  WARPGROUP.DEPBAR.LE gsb0, 0x0 ;  /* 0x00008000000079c5 */ /* 0x000fe40000010000 */
[----:B------:R-:W-:-:S06]  /*bfa0*/  WARPGROUP.ARRIVE ;  /* 0x00000000000079c5 */ /* 0x000fcc0000000000 */
[----:B------:R-:W-:Y:S01]  /*bfb0*/  QGMMA.64x128x32.F32.E4M3.E4M3 R24, gdesc[UR4], R24, gsb0 ;  /* 0x01e00000041879f3 */ /* 0x000fe20008000818 */
[----:B------:R-:W-:Y:S01]  /*bfc0*/  @P1 LOP3.LUT R22, R22, 0x40, RZ, 0xfc, !PT ;  /* 0x0000004016161812 */ /* 0x000fe200078efcff */
[----:B------:R-:W-:-:S03]  /*bfd0*/  ULOP3.LUT UR36, URZ, UR36, URZ, 0x33, !UPT ;  /* 0x000000243f247292 */ /* 0x000fc6000f8e333f */
[----:B------:R-:W-:Y:S01]  /*bfe0*/  LOP3.LUT R22, R22, 0xffffffdf, RZ, 0xc0, !PT ;  /* 0xffffffdf16167812 */ /* 0x000fe200078ec0ff */
[----:B------:R-:W-:Y:S02]  /*bff0*/  WARPGROUP.DEPBAR.LE gsb0, 0x0 ;  /* 0x00008000000079c5 */ /* 0x000fe40000010000 */
        /* <DEDUP_REMOVED lines=13> */
[----:B--2---:R-:W-:-:S04]  /*c0d0*/  IMAD.IADD R80, R14, 0x1, R95 ;  /* 0x000000010e507824 */ /* 0x004fc800078e025f */
[----:B0-----:R-:W-:-:S04]  /*c0e0*/  @P1 IMAD.HI.U32 R4, R80, R5, RZ ;  /* 0x0000000550041227 */ /* 0x001fc800078e00ff */
[C---:B------:R-:W-:Y:S01]  /*c0f0*/  FMUL.FTZ R13, R2.reuse, R24 ;  /* 0x00000018020d7220 */ /* 0x040fe20000410000 */
[----:B-1----:R-:W-:Y:S02]  /*c100*/  @P1 SHF.R.U32.HI R80, RZ, R15, R4 ;  /* 0x0000000fff501219 */ /* 0x002fe40000011604 */
[----:B------:R-:W0:Y:S01]  /*c110*/  LDC.64 R14, c[0x0][0x9e0] ;  /* 0x00027800ff0e7b82 */ /* 0x000e220000000a00 */
        /* <DEDUP_REMOVED lines=19> */
[----:B------:R-:W-:-:S02]  /*c250*/  IMAD.MOV.U32 R5, RZ, RZ, -0x80 ;  /* 0xffffff80ff057424 */ /* 0x000fc400078e00ff */
        /* <DEDUP_REMOVED lines=12> */
[----:B------:R-:W1:Y:S01]  /*c320*/  SHFL.IDX PT, R94, R80, RZ, 0x1c1f ;  /* 0x001c1fff505e7589 */ /* 0x000e6200000e0000 */
[C---:B------:R-:W-:Y:S01]  /*c330*/  FMUL.FTZ R53, R2.reuse, R56 ;  /* 0x0000003802357220 */ /* 0x040fe20000410000 */
[C---:B------:R-:W-:Y:S01]  /*c340*/  FMUL.FTZ R54, R2.reuse, R57 ;  /* 0x0000003902367220 */ /* 0x040fe20000410000 */
[----:B------:R-:W-:Y:S01]  /*c350*/  FMUL.FTZ R52, R2, R59 ;  /* 0x0000003b02347220 */ /* 0x000fe20000410000 */
[----:B------:R-:W-:-:S02]  /*c360*/  IMAD R84, R88, R5, 0x80 ;  /* 0x0000008058547424 */ /* 0x000fc400078e0205 */
        /* <DEDUP_REMOVED lines=16> */
[----:B------:R-:W-:Y:S01]  /*c470*/  FMUL.FTZ R86, R2, R86 ;  /* 0x0000005602567220 */ /* 0x000fe20000410000 */
[----:B---3--:R-:W-:Y:S01]  /*c480*/  IMAD R5, R99, -0x2, R5 ;  /* 0xfffffffe63057824 */ /* 0x008fe200078e0205 */
[----:B0-----:R-:W-:Y:S01]  /*c490*/  ISETP.GE.AND P1, PT, R15, 0x1, PT ;  /* 0x000000010f00780c */ /* 0x001fe20003f26270 */
[----:B------:R-:W0:Y:S01]  /*c4a0*/  MUFU.TANH R13, R13 ;  /* 0x0000000d000d7308 */ /* 0x000e220000002400 */
[----:B------:R-:W-:Y:S01]  /*c4b0*/  @!P0 PRMT R4, RZ, 0x654, R3 ;  /* 0x00000654ff048816 */ /* 0x000fe20000000003 */
[----:B------:R-:W-:Y:S01]  /*c4c0*/  IMAD.IADD R92, R157, 0x1, R84 ;  /* 0x000000019d5c7824 */ /* 0x000fe200078e0254 */
[----:B------:R-:W-:Y:S02]  /*c4d0*/  IADD3 R5, -R156, R5, R157 ;  /* 0x000000059c057210 */ /* 0x000fe40007ffe19d */
[----:B------:R2:W-:Y:S03]  /*c4e0*/  @!P0 SYNCS.ARRIVE.TRANS64.RED.A1T0 RZ, [R4+URZ], RZ ;  /* 0x000000ff04ff89a7 */ /* 0x0005e6000810043f */
[----:B------:R-:W3:Y:S01]  /*c4f0*/  MUFU.TANH R20, R20 ;  /* 0x0000001400147308 */ /* 0x000ee20000002400 */
[----:B------:R-:W-:-:S07]  /*c500*/  IMAD R92, R99, -0x2, R92 ;  /* 0xfffffffe635c7824 */ /* 0x000fce00078e025c */
[----:B------:R-:W4:Y:S01]  /*c510*/  MUFU.TANH R0, R0 ;  /* 0x0000000000007308 */ /* 0x000f220000002400 */
[----:B------:R-:W-:-:S07]  /*c520*/  IMAD.IADD R87, R5, 0x1, R14 ;  /* 0x0000000105577824 */ /* 0x000fce00078e020e */
        /* <DEDUP_REMOVED lines=59> */
[----:B------:R2:W0:Y:S08]  /*c8e0*/  MUFU.TANH R3, R86 ;  /* 0x0000005600037308 */ /* 0x0004300000002400 */
[----:B------:R-:W0:Y:S01]  /*c8f0*/  MUFU.TANH R79, R79 ;  /* 0x0000004f004f7308 */ /* 0x000e220000002400 */
[----:B------:R-:W-:Y:S01]  /*c900*/  VIADD R91, R5, UR36 ;  /* 0x00000024055b7c36 */ /* 0x000fe20008000000 */
[----:B------:R-:W-:-:S02]  /*c910*/  @P1 LOP3.LUT R22, R22, 0x20, RZ, 0xfc, !PT ;  /* 0x0000002016161812 */ /* 0x000fc400078efcff */
[----:B------:R-:W-:Y:S01]  /*c920*/  LEA R82, R88, 0xffffff80, 0x7 ;  /* 0xffffff8058527811 */ /* 0x000fe200078e38ff */
[----:B-1----:R-:W-:Y:S01]  /*c930*/  IMAD.IADD R85, R91, 0x1, R94 ;  /* 0x000000015b557824 */ /* 0x002fe200078e025e */
[----:B------:R-:W-:Y:S01]  /*c940*/  VIADDMNMX R90, R94, R87, R92, PT ;  /* 0x000000575e5a7246 */ /* 0x000fe2000380015c */
[----:B--234-:R-:W-:Y:S06]  /*c950*/  @!P1 BRA `(.L_x_1235) ;  /* 0x0000000000509947 */ /* 0x01cfec0003800000 */
[----:B------:R-:W-:Y:S01]  /*c960*/  IADD3 R93, -R156, R157, R94 ;  /* 0x0000009d9c5d7210 */ /* 0x000fe20007ffe15e */
[----:B------:R-:W-:Y:S03]  /*c970*/  BSSY B0, `(.L_x_1236) ;  /* 0x000000e000007945 */ /* 0x000fe60003800000 */
[----:B------:R-:W-:-:S13]  /*c980*/  ISETP.GT.AND P1, PT, R93, -0x1, PT ;  /* 0xffffffff5d00780c */ /* 0x000fda0003f24270 */
        /* <DEDUP_REMOVED lines=8> */
.L_x_1237:
[----:B------:R-:W-:-:S13]  /*ca10*/  ISETP.NE.AND P1, PT, R15, 0x1, PT ;  /* 0x000000010f00780c */ /* 0x000fda0003f25270 */
[----:B------:R-:W1:Y:S02]  /*ca20*/  @P1 LDC.64 R4, c[0x0][0x9e8] ;  /* 0x00027a00ff041b82 */ /* 0x000e640000000a00 */
[----:B-1----:R-:W-:-:S05]  /*ca30*/  @P1 IMAD.HI.U32 R4, R93, R4, RZ ;  /* 0x000000045d041227 */ /* 0x002fca00078e00ff */
[----:B------:R-:W-:-:S07]  /*ca40*/  @P1 SHF.R.U32.HI R93, RZ, R5, R4 ;  /* 0x00000005ff5d1219 */ /* 0x000fce0000011604 */
.L_x_1238:
[----:B------:R-:W-:Y:S05]  /*ca50*/  BSYNC B0 ;  /* 0x0000000000007941 */ /* 0x000fea0003800000 */
.L_x_1236:
[----:B------:R-:W-:-:S04]  /*ca60*/  IMAD R93, R93, R15, -R82 ;  /* 0x0000000f5d5d7224 */ /* 0x000fc800078e0a52 */
[----:B------:R-:W-:-:S05]  /*ca70*/  IMAD R4, R99, -0x2, R93 ;  /* 0xfffffffe63047824 */ /* 0x000fca00078e025d */
[----:B------:R-:W-:Y:S02]  /*ca80*/  VIMNMX R85, R85, R4, !PT ;  /* 0x0000000455557248 */ /* 0x000fe40007fe0100 */
[----:B------:R-:W-:-:S07]  /*ca90*/  VIADDMNMX R90, R4, R15, R90, PT ;  /* 0x0000000f045a7246 */ /* 0x000fce000380015a */
.L_x_1235:
[C---:B------:R-:W-:Y:S01]  /*caa0*/  ISETP.GE.AND P1, PT, R84.reuse, 0x2, PT ;  /* 0x000000025400780c */ /* 0x040fe20003f26270 */
[----:B------:R-:W1:Y:S01]  /*cab0*/  SHFL.IDX PT, R80, R80, 0x1, 0x1c1f ;  /* 0x003c1f0050507f89 */ /* 0x000e6200000e0000 */
[C---:B------:R-:W-:Y:S02]  /*cac0*/  ISETP.GE.AND P5, PT, R84.reuse, 0x9, PT ;  /* 0x000000095400780c */ /* 0x040fe40003fa6270 */
[----:B------:R-:W-:Y:S02]  /*cad0*/  ISETP.GT.AND P2, PT, R85, 0x1, !P1 ;  /* 0x000000015500780c */ /* 0x000fe40004f44270 */
[----:B------:R-:W-:Y:S02]  /*cae0*/  ISETP.GE.AND P3, PT, R84, 0xa, PT ;  /* 0x0000000a5400780c */ /* 0x000fe40003f66270 */
[----:B------:R-:W-:Y:S02]  /*caf0*/  ISETP.LT.OR P2, PT, R90, 0x2, P2 ;  /* 0x000000025a00780c */ /* 0x000fe40001741670 */
[----:B------:R-:W-:-:S02]  /*cb00*/  LOP3.LUT R22, R22, 0xf7ffffff, RZ, 0xc0, !PT ;  /* 0xf7ffffff16167812 */ /* 0x000fc400078ec0ff */
[----:B------:R-:W-:Y:S02]  /*cb10*/  FSEL R20, R20, -INF , !P2 ;  /* 0xff80000014147808 */ /* 0x000fe40005000000 */
[----:B------:R-:W-:Y:S02]  /*cb20*/  ISETP.GT.AND P2, PT, R85, 0x8, !P5 ;  /* 0x000000085500780c */ /* 0x000fe40006f44270 */
[----:B------:R-:W-:Y:S02]  /*cb30*/  ISETP.GE.AND P6, PT, R84, 0x71, PT ;  /* 0x000000715400780c */ /* 0x000fe40003fc6270 */
[----:B------:R-:W-:Y:S02]  /*cb40*/  ISETP.LT.OR P2, PT, R90, 0x9, P2 ;  /* 0x000000095a00780c */ /* 0x000fe40001741670 */
[----:B------:R-:W-:Y:S02]  /*cb50*/  @P3 LOP3.LUT R22, R22, 0x8000000, RZ, 0xfc, !PT ;  /* 0x0800000016163812 */ /* 0x000fe400078efcff */
[----:B0-----:R-:W-:-:S02]  /*cb60*/  FSEL R86, R25, -INF , !P2 ;  /* 0xff80000019567808 */ /* 0x001fc40005000000 */
[----:B------:R-:W-:Y:S01]  /*cb70*/  ISETP.GT.AND P2, PT, R85, 0x9, !P3 ;  /* 0x000000095500780c */ /* 0x000fe20005f44270 */
[----:B-1----:R-:W-:Y:S01]  /*cb80*/  IMAD.IADD R91, R91, 0x1, R80 ;  /* 0x000000015b5b7824 */ /* 0x002fe200078e0250 */
[----:B------:R-:W-:Y:S02]  /*cb90*/  ISETP.GE.AND P3, PT, R84, 0x11, PT ;  /* 0x000000115400780c */ /* 0x000fe40003f66270 */
[----:B------:R-:W-:Y:S02]  /*cba0*/  ISETP.LT.OR P2, PT, R90, 0xa, P2 ;  /* 0x0000000a5a00780c */ /* 0x000fe40001741670 */
[----:B------:R-:W-:Y:S02]  /*cbb0*/  LOP3.LUT R22, R22, 0xfbffffff, RZ, 0xc0, !PT ;  /* 0xfbffffff16167812 */ /* 0x000fe400078ec0ff */
[----:B------:R-:W-:Y:S02]  /*cbc0*/  FSEL R26, R26, -INF , !P2 ;  /* 0xff8000001a1a7808 */ /* 0x000fe40005000000 */
[----:B------:R-:W-:-:S02]  /*cbd0*/  ISETP.GT.AND P2, PT, R85, 0x10, !P3 ;  /* 0x000000105500780c */ /* 0x000fc40005f44270 */
[----:B------:R-:W-:Y:S02]  /*cbe0*/  ISETP.GE.AND P4, PT, R84, 0x1, PT ;  /* 0x000000015400780c */ /* 0x000fe40003f86270 */
[----:B------:R-:W-:Y:S02]  /*cbf0*/  ISETP.LT.OR P2, PT, R90, 0x11, P2 ;  /* 0x000000115a00780c */ /* 0x000fe40001741670 */
[----:B------:R-:W-:Y:S02]  /*cc00*/  @P3 LOP3.LUT R22, R22, 0x4000000, RZ, 0xfc, !PT ;  /* 0x0400000016163812 */ /* 0x000fe400078efcff */
[----:B------:R-:W-:Y:S02]  /*cc10*/  ISETP.GE.AND P3, PT, R84, 0x12, PT ;  /* 0x000000125400780c */ /* 0x000fe40003f66270 */
[----:B------:R-:W-:Y:S02]  /*cc20*/  LOP3.LUT R22, R22, 0xfdffffff, RZ, 0xc0, !PT ;  /* 0xfdffffff16167812 */ /* 0x000fe400078ec0ff */
[----:B------:R-:W-:-:S02]  /*cc30*/  FSEL R94, R29, -INF , !P2 ;  /* 0xff8000001d5e7808 */ /* 0x000fc40005000000 */
[----:B------:R-:W-:Y:S02]  /*cc40*/  ISETP.GT.AND P2, PT, R85, 0x11, !P3 ;  /* 0x000000115500780c */ /* 0x000fe40005f44270 */
[----:B------:R-:W-:Y:S02]  /*cc50*/  VIADDMNMX R92, R80, R87, R92, PT ;  /* 0x00000057505c7246 */ /* 0x000fe4000380015c */
        /* <DEDUP_REMOVED lines=134> */
[----:B------:R-:W-:Y:S02]  /*d4c0*/  ISETP.GT.AND P2, PT, R85, 0x70, !P6 ;  /* 0x000000705500780c */ /* 0x000fe40007744270 */
[----:B------:R-:W-:Y:S02]  /*d4d0*/  @P3 LOP3.LUT R22, R22, 0x2, RZ, 0xfc, !PT ;  /* 0x0000000216163812 */ /* 0x000fe400078efcff */
[----:B------:R-:W-:Y:S02]  /*d4e0*/  ISETP.LT.OR P2, PT, R90, 0x71, P2 ;  /* 0x000000715a00780c */ /* 0x000fe40001741670 */
[----:B------:R-:W-:Y:S02]  /*d4f0*/  ISETP.GE.AND P3, PT, R84, 0x72, PT ;  /* 0x000000725400780c */ /* 0x000fe40003f66270 */
[----:B------:R-:W-:-:S02]  /*d500*/  FSEL R120, R77, -INF , !P2 ;  /* 0xff8000004d787808 */ /* 0x000fc40005000000 */
        /* <DEDUP_REMOVED lines=10> */
[----:B------:R-:W-:-:S04]  /*d5b0*/  ISETP.GT.AND P3, PT, R85, RZ, !P4 ;  /* 0x000000ff5500720c */ /* 0x000fc80006764270 */
[----:B------:R-:W-:-:S04]  /*d5c0*/  ISETP.LT.OR P3, PT, R90, 0x1, P3 ;  /* 0x000000015a00780c */ /* 0x000fc80001f61670 */
[----:B------:R-:W-:Y:S02]  /*d5d0*/  FSEL R25, R13, -INF , !P3 ;  /* 0xff8000000d197808 */ /* 0x000fe40005800000 */
[----:B------:R-:W-:-:S13]  /*d5e0*/  ISETP.GE.AND P3, PT, R84, 0x7a, PT ;  /* 0x0000007a5400780c */ /* 0x000fda0003f66270 */
[----:B------:R-:W-:Y:S02]  /*d5f0*/  @P3 LOP3.LUT R22, R22, 0x20000000, RZ, 0xfc, !PT ;  /* 0x2000000016163812 */ /* 0x000fe400078efcff */
[----:B------:R-:W-:-:S04]  /*d600*/  ISETP.GT.AND P3, PT, R85, 0x79, !P3 ;  /* 0x000000795500780c */ /* 0x000fc80005f64270 */
[----:B------:R-:W-:-:S04]  /*d610*/  ISETP.LT.OR P3, PT, R90, 0x7a, P3 ;  /* 0x0000007a5a00780c */ /* 0x000fc80001f61670 */
[----:B------:R-:W-:Y:S02]  /*d620*/  FSEL R84, R83, -INF , !P3 ;  /* 0xff80000053547808 */ /* 0x000fe40005800000 */
[----:B------:R-:W-:-:S13]  /*d630*/  ISETP.GE.AND P3, PT, R15, 0x1, PT ;  /* 0x000000010f00780c */ /* 0x000fda0003f66270 */
[----:B------:R-:W-:Y:S05]  /*d640*/  @!P3 BRA `(.L_x_1239) ;  /* 0x000000000050b947 */ /* 0x000fea0003800000 */
[----:B------:R-:W-:Y:S01]  /*d650*/  IADD3 R13, -R156, R157, R80 ;  /* 0x0000009d9c0d7210 */ /* 0x000fe20007ffe150 */
[----:B------:R-:W-:Y:S03]  /*d660*/  BSSY B0, `(.L_x_1240) ;  /* 0x000000e000007945 */ /* 0x000fe60003800000 */
        /* <DEDUP_REMOVED lines=9> */
.L_x_1241:
[----:B------:R-:W-:-:S13]  /*d700*/  ISETP.NE.AND P3, PT, R15, 0x1, PT ;  /* 0x000000010f00780c */ /* 0x000fda0003f65270 */
[----:B------:R-:W0:Y:S02]  /*d710*/  @P3 LDC.64 R4, c[0x0][0x9e8] ;  /* 0x00027a00ff043b82 */ /* 0x000e240000000a00 */
[----:B0-----:R-:W-:-:S05]  /*d720*/  @P3 IMAD.HI.U32 R4, R13, R4, RZ ;  /* 0x000000040d043227 */ /* 0x001fca00078e00ff */
[----:B------:R-:W-:-:S07]  /*d730*/  @P3 SHF.R.U32.HI R13, RZ, R5, R4 ;  /* 0x00000005ff0d3219 */ /* 0x000fce0000011604 */
.L_x_1242:
[----:B------:R-:W-:Y:S05]  /*d740*/  BSYNC B0 ;  /* 0x0000000000007941 */ /* 0x000fea0003800000 */
.L_x_1240:
[----:B------:R-:W-:-:S04]  /*d750*/  IMAD R13, R13, R15, -R82 ;  /* 0x0000000f0d0d7224 */ /* 0x000fc800078e0a52 */
[----:B------:R-:W-:-:S05]  /*d760*/  IMAD R4, R99, -0x2, R13 ;  /* 0xfffffffe63047824 */ /* 0x000fca00078e020d */
[----:B------:R-:W-:Y:S02]  /*d770*/  VIMNMX R91, R91, R4, !PT ;  /* 0x000000045b5b7248 */ /* 0x000fe40007fe0100 */
[----:B------:R-:W-:-:S07]  /*d780*/  VIADDMNMX R92, R4, R15, R92, PT ;  /* 0x0000000f045c7246 */ /* 0x000fce000380015c */
.L_x_1239:
[C---:B------:R-:W-:Y:S01]  /*d790*/  ISETP.GT.AND P1, PT, R91.reuse, 0x1, !P1 ;  /* 0x000000015b00780c */ /* 0x040fe20004f24270 */
[----:B------:R-:W-:Y:S01]  /*d7a0*/  ULDC UR4, c[0x0][0x988] ;  /* 0x0002620000047ab9 */ /* 0x000fe20000000800 */
[----:B------:R-:W-:Y:S01]  /*d7b0*/  ISETP.GT.AND P5, PT, R91, 0x8, !P5 ;  /* 0x000000085b00780c */ /* 0x000fe20006fa4270 */
[----:B------:R-:W-:Y:S01]  /*d7c0*/  IMAD.U32 R65, RZ, RZ, UR4 ;  /* 0x00000004ff417e24 */ /* 0x000fe2000f8e00ff */
[C---:B------:R-:W-:Y:S02]  /*d7d0*/  ISETP.LT.OR P1, PT, R92.reuse, 0x2, P1 ;  /* 0x000000025c00780c */ /* 0x040fe40000f21670 */
[----:B------:R-:W-:Y:S02]  /*d7e0*/  ISETP.LT.OR P5, PT, R92, 0x9, P5 ;  /* 0x000000095c00780c */ /* 0x000fe40002fa1670 */
[----:B------:R-:W-:Y:S02]  /*d7f0*/  FSEL R4, R12, -INF , !P1 ;  /* 0xff8000000c047808 */ /* 0x000fe40004800000 */
[----:B------:R-:W-:-:S02]  /*d800*/  LOP3.LUT P1, RZ, R22, 0x8000000, RZ, 0xc0, !PT ;  /* 0x0800000016ff7812 */ /* 0x000fc4000782c0ff */
[----:B------:R-:W-:Y:S02]  /*d810*/  FSEL R80, R21, -INF , !P5 ;  /* 0xff80000015507808 */ /* 0x000fe40006800000 */
[----:B------:R-:W-:Y:S02]  /*d820*/  ISETP.GT.AND P1, PT, R91, 0x9, !P1 ;  /* 0x000000095b00780c */ /* 0x000fe40004f24270 */
[----:B------:R-:W-:Y:S02]  /*d830*/  LOP3.LUT P5, RZ, R22, 0x4000000, RZ, 0xc0, !PT ;  /* 0x0400000016ff7812 */ /* 0x000fe400078ac0ff */
[----:B------:R-:W-:Y:S02]  /*d840*/  ISETP.LT.OR P1, PT, R92, 0xa, P1 ;  /* 0x0000000a5c00780c */ /* 0x000fe40000f21670 */
[----:B------:R-:W-:Y:S02]  /*d850*/  LOP3.LUT P3, RZ, R22, 0x2000000, RZ, 0xc0, !PT ;  /* 0x0200000016ff7812 */ /* 0x000fe4000786c0ff */
[----:B------:R-:W-:-:S02]  /*d860*/  FSEL R24, R24, -INF , !P1 ;  /* 0xff80000018187808 */ /* 0x000fc40004800000 */
[----:B------:R-:W-:Y:S02]  /*d870*/  ISETP.GT.AND P1, PT, R91, 0x10, !P5 ;  /* 0x000000105b00780c */ /* 0x000fe40006f24270 */
[----:B------:R-:W-:Y:S02]  /*d880*/  FMNMX.FTZ R5, R25, R20, !PT ;  /* 0x0000001419057209 */ /* 0x000fe40007810000 */
[----:B------:R-:W-:Y:S02]  /*d890*/  ISETP.LT.OR P1, PT, R92, 0x11, P1 ;  /* 0x000000115c00780c */ /* 0x000fe40000f21670 */
[----:B------:R-:W-:Y:S02]  /*d8a0*/  FMNMX.FTZ R5, R86, R5, !PT ;  /* 0x0000000556057209 */ /* 0x000fe40007810000 */
        /* <DEDUP_REMOVED lines=14> */
[----:B------:R-:W-:Y:S02]  /*d990*/  LOP3.LUT P5, RZ, R22, 0x8000, RZ, 0xc0, !PT ;  /* 0x0000800016ff7812 */ /* 0x000fe400078ac0ff */
[----:B------:R-:W-:Y:S02]  /*d9a0*/  ISETP.GT.AND P1, PT, R91, 0x19, !P1 ;  /* 0x000000195b00780c */ /* 0x000fe40004f24270 */
[----:B------:R-:W-:Y:S02]  /*d9b0*/  FMNMX.FTZ R5, R98, R5, !PT ;  /* 0x0000000562057209 */ /* 0x000fe40007810000 */
[----:B------:R-:W-:Y:S02]  /*d9c0*/  ISETP.LT.OR P1, PT, R92, 0x1a, P1 ;  /* 0x0000001a5c00780c */ /* 0x000fe40000f21670 */
[----:B------:R-:W-:Y:S02]  /*d9d0*/  FMNMX.FTZ R5, R38, R5, !PT ;  /* 0x0000000526057209 */ /* 0x000fe40007810000 */
[----:B------:R-:W-:-:S02]  /*d9e0*/  FSEL R32, R32, -INF , !P1 ;  /* 0xff80000020207808 */ /* 0x000fc40004800000 */
[C---:B------:R-:W-:Y:S02]  /*d9f0*/  LOP3.LUT P1, RZ, R22.reuse, 0x400000, RZ, 0xc0, !PT ;  /* 0x0040000016ff7812 */ /* 0x040fe4000782c0ff */
[----:B------:R-:W-:Y:S02]  /*da00*/  LOP3.LUT P3, RZ, R22, 0x4000, RZ, 0xc0, !PT ;  /* 0x0000400016ff7812 */ /* 0x000fe4000786c0ff */
        /* <DEDUP_REMOVED lines=27> */
[----:B------:R-:W-:-:S02]  /*dbc0*/  ISETP.GT.AND P4, PT, R91, RZ, !P4 ;  /* 0x000000ff5b00720c */ /* 0x000fc40006784270 */
[----:B------:R-:W-:Y:S02]  /*dbd0*/  ISETP.GT.AND P1, PT, R91, 0x30, !P1 ;  /* 0x000000305b00780c */ /* 0x000fe40004f24270 */
[----:B------:R-:W-:Y:S02]  /*dbe0*/  FMNMX.FTZ R5, R62, R5, !PT ;  /* 0x000000053e057209 */ /* 0x000fe40007810000 */
[C---:B------:R-:W-:Y:S02]  /*dbf0*/  ISETP.LT.OR P1, PT, R92.reuse, 0x31, P1 ;  /* 0x000000315c00780c */ /* 0x040fe40000f21670 */
[----:B------:R-:W-:Y:S02]  /*dc00*/  ISETP.LT.OR P4, PT, R92, 0x1, P4 ;  /* 0x000000015c00780c */ /* 0x000fe40002781670 */
[----:B------:R-:W-:Y:S02]  /*dc10*/  FSEL R128, R43, -INF , !P1 ;  /* 0xff8000002b807808 */ /* 0x000fe40004800000 */
[----:B------:R-:W-:-:S02]  /*dc20*/  LOP3.LUT P1, RZ, R22, 0x20000, RZ, 0xc0, !PT ;  /* 0x0002000016ff7812 */ /* 0x000fc4000782c0ff */
[----:B------:R-:W-:Y:S02]  /*dc30*/  FMNMX.FTZ R5, R112, R5, !PT ;  /* 0x0000000570057209 */ /* 0x000fe40007810000 */
[----:B------:R-:W-:Y:S02]  /*dc40*/  ISETP.GT.AND P1, PT, R91, 0x31, !P1 ;  /* 0x000000315b00780c */ /* 0x000fe40004f24270 */
[----:B------:R-:W-:Y:S02]  /*dc50*/  FSEL R0, R0, -INF , !P4 ;  /* 0xff80000000007808 */ /* 0x000fe40006000000 */
        /* <DEDUP_REMOVED lines=10> */
[----:B------:R-:W-:Y:S02]  /*dd00*/  ISETP.GT.AND P1, PT, R91, 0x39, !P5 ;  /* 0x000000395b00780c */ /* 0x000fe40006f24270 */
[----:B------:R-:W-:Y:S02]  /*dd10*/  FMNMX.FTZ R5, R70, R5, !PT ;  /* 0x0000000546057209 */ /* 0x000fe40007810000 */
[----:B------:R-:W-:Y:S02]  /*dd20*/  ISETP.LT.OR P1, PT, R92, 0x3a, P1 ;  /* 0x0000003a5c00780c */ /* 0x000fe40000f21670 */
[----:B------:R-:W-:Y:S02]  /*dd30*/  FMNMX.FTZ R29, R24, R29, !PT ;  /* 0x0000001d181d7209 */ /* 0x000fe40007810000 */
        /* <DEDUP_REMOVED lines=27> */
[----:B------:R-:W-:Y:S01]  /*def0*/  LOP3.LUT P1, RZ, R22, 0x400, RZ, 0xc0, !PT ;  /* 0x0000040016ff7812 */ /* 0x000fe2000782c0ff */
[----:B------:R-:W0:Y:S01]  /*df00*/  SHFL.BFLY PT, R5, R12, 0x2, 0x1f ;  /* 0x0c401f000c057f89 */ /* 0x000e2200000e0000 */
        /* <DEDUP_REMOVED lines=16> */
[----:B0-----:R-:W-:Y:S02]  /*e010*/  FMNMX.FTZ R21, R12, R5, !PT ;  /* 0x000000050c157209 */ /* 0x001fe40007810000 */
[----:B------:R-:W-:Y:S02]  /*e020*/  ISETP.LT.OR P1, PT, R92, 0x59, P1 ;  /* 0x000000595c00780c */ /* 0x000fe40000f21670 */
[----:B------:R-:W-:Y:S01]  /*e030*/  FMNMX.FTZ R35, R132, R35, !PT ;  /* 0x0000002384237209 */ /* 0x000fe20007810000 */
[----:B------:R-:W0:Y:S01]  /*e040*/  SHFL.BFLY PT, R144, R21, 0x1, 0x1f ;  /* 0x0c201f0015907f89 */ /* 0x000e2200000e0000 */
        /* <DEDUP_REMOVED lines=15> */
[C---:B------:R-:W-:Y:S02]  /*e140*/  LOP3.LUT P1, RZ, R22.reuse, 0x8, RZ, 0xc0, !PT ;  /* 0x0000000816ff7812 */ /* 0x040fe4000782c0ff */
[----:B------:R-:W-:Y:S02]  /*e150*/  LOP3.LUT P3, RZ, R22, 0x2, RZ, 0xc0, !PT ;  /* 0x0000000216ff7812 */ /* 0x000fe4000786c0ff */
[----:B------:R-:W-:Y:S02]  /*e160*/  ISETP.GT.AND P1, PT, R91, 0x61, !P1 ;  /* 0x000000615b00780c */ /* 0x000fe40004f24270 */
[----:B------:R-:W-:Y:S02]  /*e170*/  FMNMX.FTZ R39, R138, R37, !PT ;  /* 0x000000258a277209 */ /* 0x000fe40007810000 */
[----:B------:R-:W-:-:S02]  /*e180*/  ISETP.LT.OR P1, PT, R92, 0x62, P1 ;  /* 0x000000625c00780c */ /* 0x000fc40000f21670 */
[----:B------:R-:W-:Y:S02]  /*e190*/  FMNMX.FTZ R39, R64, R39, !PT ;  /* 0x0000002740277209 */ /* 0x000fe40007810000 */
[----:B------:R-:W-:Y:S02]  /*e1a0*/  FSEL R68, R68, -INF , !P1 ;  /* 0xff80000044447808 */ /* 0x000fe40004800000 */
[----:B------:R-:W-:Y:S02]  /*e1b0*/  ISETP.GT.AND P1, PT, R91, 0x68, !P5 ;  /* 0x000000685b00780c */ /* 0x000fe40006f24270 */
[----:B0-----:R-:W-:Y:S02]  /*e1c0*/  FMNMX.FTZ R13, R21, R144, !PT ;  /* 0x00000090150d7209 */ /* 0x001fe40007810000 */
[----:B------:R-:W-:Y:S02]  /*e1d0*/  ISETP.LT.OR P1, PT, R92, 0x69, P1 ;  /* 0x000000695c00780c */ /* 0x000fe40000f21670 */
[----:B------:R-:W-:Y:S01]  /*e1e0*/  FMNMX.FTZ R39, R140, R39, !PT ;  /* 0x000000278c277209 */ /* 0x000fe20007810000 */
[----:B------:R-:W-:-:S01]  /*e1f0*/  FFMA.FTZ R5, R13, R65, -8 ;  /* 0xc10000000d057423 */ /* 0x000fc20000010041 */
[----:B------:R-:W-:-:S02]  /*e200*/  FSEL R142, R71, -INF , !P1 ;  /* 0xff800000478e7808 */ /* 0x000fc40004800000 */
[C---:B------:R-:W-:Y:S02]  /*e210*/  ISETP.GT.AND P1, PT, R91.reuse, 0x69, !P3 ;  /* 0x000000695b00780c */ /* 0x040fe40005f24270 */
[----:B------:R-:W-:Y:S02]  /*e220*/  LOP3.LUT P5, RZ, R22, 0x10000000, RZ, 0xc0, !PT ;  /* 0x1000000016ff7812 */ /* 0x000fe400078ac0ff */
[----:B------:R-:W-:Y:S02]  /*e230*/  ISETP.LT.OR P1, PT, R92, 0x6a, P1 ;  /* 0x0000006a5c00780c */ /* 0x000fe40000f21670 */
[----:B------:R-:W-:Y:S02]  /*e240*/  ISETP.GT.AND P6, PT, R91, 0x70, !P6 ;  /* 0x000000705b00780c */ /* 0x000fe400077c4270 */
[----:B------:R-:W-:Y:S02]  /*e250*/  FSEL R72, R72, -INF , !P1 ;  /* 0xff80000048487808 */ /* 0x000fe40004800000 */
[----:B------:R-:W-:-:S02]  /*e260*/  FSETP.NEU.FTZ.AND P1, PT, R13, -INF , PT ;  /* 0xff8000000d00780b */ /* 0x000fc40003f3d000 */
[----:B------:R-:W-:Y:S02]  /*e270*/  FMNMX.FTZ R39, R68, R39, !PT ;  /* 0x0000002744277209 */ /* 0x000fe40007810000 */
[----:B------:R-:W-:Y:S02]  /*e280*/  FSEL R5, R5, RZ, P1 ;  /* 0x000000ff05057208 */ /* 0x000fe40000800000 */
[----:B------:R-:W-:Y:S02]  /*e290*/  ISETP.LT.OR P6, PT, R92, 0x71, P6 ;  /* 0x000000715c00780c */ /* 0x000fe400037c1670 */
[----:B------:R-:W-:Y:S01]  /*e2a0*/  ISETP.GT.AND P1, PT, R91, 0x71, !P5 ;  /* 0x000000715b00780c */ /* 0x000fe20006f24270 */
[----:B------:R-:W-:-:S01]  /*e2b0*/  FFMA.FTZ R12, R25, R65, -R5 ;  /* 0x00000041190c7223 */ /* 0x000fc20000010805 */
[----:B------:R-:W-:Y:S01]  /*e2c0*/  FMNMX.FTZ R41, R142, R39, !PT ;  /* 0x000000278e297209 */ /* 0x000fe20007810000 */
[----:B------:R-:W-:-:S01]  /*e2d0*/  FFMA.FTZ R25, R86, R65, -R5 ;  /* 0x0000004156197223 */ /* 0x000fc20000010805 */
[----:B------:R-:W-:Y:S01]  /*e2e0*/  LOP3.LUT P3, RZ, R22, 0x20000000, RZ, 0xc0, !PT ;  /* 0x2000000016ff7812 */ /* 0x000fe2000786c0ff */
[----:B------:R-:W-:-:S01]  /*e2f0*/  FFMA.FTZ R86, R54, R65, -R5 ;  /* 0x0000004136567223 */ /* 0x000fc20000010805 */
[----:B------:R-:W-:Y:S01]  /*e300*/  FSEL R76, R76, -INF , !P6 ;  /* 0xff8000004c4c7808 */ /* 0x000fe20007000000 */
[----:B------:R0:W-:Y:S01]  /*e310*/  MUFU.EX2 R21, R12 ;  /* 0x0000000c00157308 */ /* 0x0001e20000000800 */
[C---:B------:R-:W-:Y:S01]  /*e320*/  ISETP.GT.AND P2, PT, R91.reuse, 0x78, !P2 ;  /* 0x000000785b00780c */ /* 0x040fe20005744270 */
[-CC-:B------:R-:W-:Y:S01]  /*e330*/  FFMA.FTZ R94, R94, R65.reuse, -R5.reuse ;  /* 0x000000415e5e7223 */ /* 0x180fe20000010805 */
[----:B------:R-:W-:Y:S01]  /*e340*/  ISETP.LT.OR P1, PT, R92, 0x72, P1 ;  /* 0x000000725c00780c */ /* 0x000fe20000f21670 */
[--C-:B------:R-:W-:Y:S01]  /*e350*/  FFMA.FTZ R96, R96, R65, -R5.reuse ;  /* 0x0000004160607223 */ /* 0x100fe20000010805 */
[----:B------:R-:W-:Y:S01]  /*e360*/  FMNMX.FTZ R41, R72, R41, !PT ;  /* 0x0000002948297209 */ /* 0x000fe20007810000 */
[-CC-:B------:R-:W-:Y:S01]  /*e370*/  FFMA.FTZ R20, R20, R65.reuse, -R5.reuse ;  /* 0x0000004114147223 */ /* 0x180fe20000010805 */
[----:B------:R-:W-:Y:S01]  /*e380*/  ISETP.GT.AND P3, PT, R91, 0x79, !P3 ;  /* 0x000000795b00780c */ /* 0x000fe20005f64270 */
[----:B------:R1:W-:Y:S01]  /*e390*/  MUFU.EX2 R27, R94 ;  /* 0x0000005e001b7308 */ /* 0x0003e20000000800 */
[----:B------:R-:W-:Y:S01]  /*e3a0*/  ISETP.LT.OR P2, PT, R92, 0x79, P2 ;  /* 0x000000795c00780c */ /* 0x000fe20001741670 */
[-CC-:B------:R-:W-:Y:S01]  /*e3b0*/  FFMA.FTZ R26, R26, R65.reuse, -R5.reuse ;  /* 0x000000411a1a7223 */ /* 0x180fe20000010805 */
[----:B------:R-:W-:Y:S01]  /*e3c0*/  FSEL R74, R74, -INF , !P1 ;  /* 0xff8000004a4a7808 */ /* 0x000fe20004800000 */
[--C-:B------:R-:W-:Y:S01]  /*e3d0*/  FFMA.FTZ R30, R30, R65, -R5.reuse ;  /* 0x000000411e1e7223 */ /* 0x100fe20000010805 */
[----:B------:R-:W-:Y:S01]  /*e3e0*/  FMNMX.FTZ R41, R76, R41, !PT ;  /* 0x000000294c297209 */ /* 0x000fe20007810000 */
[-CC-:B------:R-:W-:Y:S01]  /*e3f0*/  FFMA.FTZ R34, R34, R65.reuse, -R5.reuse ;  /* 0x0000004122227223 */ /* 0x180fe20000010805 */
[----:B------:R-:W-:Y:S01]  /*e400*/  ISETP.LT.OR P3, PT, R92, 0x7a, P3 ;  /* 0x0000007a5c00780c */ /* 0x000fe20001f61670 */
[----:B------:R2:W-:Y:S01]  /*e410*/  MUFU.EX2 R29, R96 ;  /* 0x00000060001d7308 */ /* 0x0005e20000000800 */
[----:B------:R-:W-:Y:S01]  /*e420*/  FSEL R54, R3, -INF , !P2 ;  /* 0xff80000003367808 */ /* 0x000fe20005000000 */
[--C-:B------:R-:W-:Y:S01]  /*e430*/  FFMA.FTZ R98, R98, R65, -R5.reuse ;  /* 0x0000004162627223 */ /* 0x100fe20000010805 */
[----:B------:R-:W-:Y:S01]  /*e440*/  FMNMX.FTZ R41, R74, R41, !PT ;  /* 0x000000294a297209 */ /* 0x000fe20007810000 */
[-CC-:B------:R-:W-:Y:S01]  /*e450*/  FFMA.FTZ R38, R38, R65.reuse, -R5.reuse ;  /* 0x0000004126267223 */ /* 0x180fe20000010805 */
[----:B------:R-:W-:Y:S01]  /*e460*/  FSEL R92, R79, -INF , !P3 ;  /* 0xff8000004f5c7808 */ /* 0x000fe20005800000 */
[--C-:B------:R-:W-:Y:S01]  /*e470*/  FFMA.FTZ R100, R100, R65, -R5.reuse ;  /* 0x0000004164647223 */ /* 0x100fe20000010805 */
[----:B------:R-:W-:Y:S01]  /*e480*/  FMNMX.FTZ R41, R54, R41, !PT ;  /* 0x0000002936297209 */ /* 0x000fe20007810000 */
[-CC-:B------:R-:W-:Y:S01]  /*e490*/  FFMA.FTZ R42, R42, R65.reuse, -R5.reuse ;  /* 0x000000412a2a7223 */ /* 0x180fe20000010805 */
[----:B------:R-:W-:-:S01]  /*e4a0*/  FFMA.FTZ R102, R102, R65, -R5 ;  /* 0x0000004166667223 */ /* 0x000fc20000010805 */
[--C-:B------:R-:W-:Y:S01]  /*e4b0*/  FFMA.FTZ R46, R46, R65, -R5.reuse ;  /* 0x000000412e2e7223 */ /* 0x100fe20000010805 */
[----:B0-----:R-:W-:Y:S01]  /*e4c0*/  FMNMX.FTZ R12, R92, R41, !PT ;  /* 0x000000295c0c7209 */ /* 0x001fe20007810000 */
[-CC-:B------:R-:W-:Y:S01]  /*e4d0*/  FFMA.FTZ R104, R104, R65.reuse, -R5.reuse ;  /* 0x0000004168687223 */ /* 0x180fe20000010805 */
[----:B------:R-:W-:-:S01]  /*e4e0*/  FFMA.FTZ R50, R50, R65, -R5 ;  /* 0x0000004132327223 */ /* 0x000fc20000010805 */
[-CC-:B------:R-:W-:Y:S01]  /*e4f0*/  FFMA.FTZ R106, R106, R65.reuse, -R5.reuse ;  /* 0x000000416a6a7223 */ /* 0x180fe20000010805 */
[----:B------:R-:W-:-:S01]  /*e500*/  FFMA.FTZ R3, R108, R65, -R5 ;  /* 0x000000416c037223 */ /* 0x000fc20000010805 */
[----:B------:R-:W0:Y:S01]  /*e510*/  SHFL.BFLY PT, R45, R12, 0x2, 0x1f ;  /* 0x0c401f000c2d7f89 */ /* 0x000e2200000e0000 */
        /* <DEDUP_REMOVED lines=8> */
[----:B-1----:R-:W-:-:S01]  /*e5a0*/  FFMA.FTZ R94, R118, R65, -R5 ;  /* 0x00000041765e7223 */ /* 0x002fc20000010805 */
[-CC-:B------:R-:W-:Y:S01]  /*e5b0*/  FFMA.FTZ R49, R120, R65.reuse, -R5.reuse ;  /* 0x0000004178317223 */ /* 0x180fe20000010805 */
[----:B--2---:R-:W-:-:S01]  /*e5c0*/  FFMA.FTZ R96, R122, R65, -R5 ;  /* 0x000000417a607223 */ /* 0x004fc20000010805 */
[----:B------:R-:W-:Y:S01]  /*e5d0*/  MUFU.EX2 R20, R20 ;  /* 0x0000001400147308 */ /* 0x000fe20000000800 */
[----:B------:R-:W-:-:S07]  /*e5e0*/  ISETP.NE.AND P5, PT, R97, 0x1, PT ;  /* 0x000000016100780c */ /* 0x000fce0003fa5270 */
[----:B------:R-:W-:Y:S01]  /*e5f0*/  MUFU.EX2 R25, R25 ;  /* 0x0000001900197308 */ /* 0x000fe20000000800 */
[----:B0-----:R-:W-:-:S07]  /*e600*/  FMNMX.FTZ R51, R12, R45, !PT ;  /* 0x0000002d0c337209 */ /* 0x001fce0007810000 */
[----:B------:R-:W0:Y:S01]  /*e610*/  MUFU.EX2 R26, R26 ;  /* 0x0000001a001a7308 */ /* 0x000e220000000800 */
[----:B------:R-:W1:Y:S07]  /*e620*/  SHFL.BFLY PT, R12, R51, 0x1, 0x1f ;  /* 0x0c201f00330c7f89 */ /* 0x000e6e00000e0000 */
[----:B------:R-:W-:Y:S08]  /*e630*/  MUFU.EX2 R30, R30 ;  /* 0x0000001e001e7308 */ /* 0x000ff00000000800 */
[----:B------:R-:W2:Y:S01]  /*e640*/  MUFU.EX2 R34, R34 ;  /* 0x0000002200227308 */ /* 0x000ea20000000800 */
[----:B0-----:R-:W-:-:S04]  /*e650*/  F2FP.SATFINITE.E4M3.F32.PACK_AB_MERGE_C R148, R26, R25, RZ ;  /* 0x000000191a94723e */ /* 0x001fc800048070ff */
[----:B------:R-:W-:-:S03]  /*e660*/  F2FP.SATFINITE.E4M3.F32.PACK_AB_MERGE_C R148, R20, R21, R148 ;  /* 0x000000151494723e */ /* 0x000fc60004807094 */
[----:B------:R-:W-:Y:S01]  /*e670*/  MUFU.EX2 R31, R98 ;  /* 0x00000062001f7308 */ /* 0x000fe20000000800 */
[----:B-1----:R-:W-:Y:S01]  /*e680*/  FMNMX.FTZ R12, R51, R12, !PT ;  /* 0x0000000c330c7209 */ /* 0x002fe20007810000 */
[-CC-:B------:R-:W-:Y:S01]  /*e690*/  FFMA.FTZ R51, R78, R65.reuse, -R5.reuse ;  /* 0x000000414e337223 */ /* 0x180fe20000010805 */
[----:B------:R-:W-:-:S02]  /*e6a0*/  FFMA.FTZ R78, R84, R65, -R5 ;  /* 0x00000041544e7223 */ /* 0x000fc40000010805 */
[C---:B------:R-:W-:Y:S01]  /*e6b0*/  FSETP.NEU.FTZ.AND P1, PT, R12.reuse, -INF , PT ;  /* 0xff8000000c00780b */ /* 0x040fe20003f3d000 */
[----:B------:R-:W-:-:S02]  /*e6c0*/  FFMA.FTZ R53, R12, R65, -8 ;  /* 0xc10000000c357423 */ /* 0x000fc40000010041 */
[----:B------:R-:W-:Y:S01]  /*e6d0*/  MUFU.EX2 R38, R38 ;  /* 0x0000002600267308 */ /* 0x000fe20000000800 */
[----:B--2---:R-:W-:Y:S02]  /*e6e0*/  F2FP.SATFINITE.E4M3.F32.PACK_AB_MERGE_C R150, R34, R29, RZ ;  /* 0x0000001d2296723e */ /* 0x004fe400048070ff */
[----:B------:R-:W-:-:S02]  /*e6f0*/  FSEL R5, R53, RZ, P1 ;  /* 0x000000ff35057208 */ /* 0x000fc40000800000 */
[----:B------:R-:W-:-:S03]  /*e700*/  F2FP.SATFINITE.E4M3.F32.PACK_AB_MERGE_C R150, R30, R27, R150 ;  /* 0x0000001b1e96723e */ /* 0x000fc60004807096 */
[-CC-:B------:R-:W-:Y:S01]  /*e710*/  FFMA.FTZ R0, R0, R65.reuse, -R5.reuse ;  /* 0x0000004100007223 */ /* 0x180fe20000010805 */
[----:B------:R-:W-:-:S01]  /*e720*/  FFMA.FTZ R53, R4, R65, -R5 ;  /* 0x0000004104357223 */ /* 0x000fc20000010805 */
[-CC-:B------:R-:W-:Y:S01]  /*e730*/  FFMA.FTZ R4, R80, R65.reuse, -R5.reuse ;  /* 0x0000004150047223 */ /* 0x180fe20000010805 */
[----:B------:R-:W-:-:S01]  /*e740*/  FFMA.FTZ R55, R24, R65, -R5 ;  /* 0x0000004118377223 */ /* 0x000fc20000010805 */
[----:B------:R-:W-:Y:S01]  /*e750*/  FFMA.FTZ R24, R82, R65, -R5 ;  /* 0x0000004152187223 */ /* 0x000fe20000010805 */
[----:B------:R-:W-:-:S01]  /*e760*/  FADD.FTZ R80, R21, R20 ;  /* 0x0000001415507221 */ /* 0x000fc20000010000 */
[----:B------:R-:W-:Y:S01]  /*e770*/  MUFU.EX2 R0, R0 ;  /* 0x0000000000007308 */ /* 0x000fe20000000800 */
[----:B------:R-:W-:-:S01]  /*e780*/  FFMA.FTZ R57, R28, R65, -R5 ;  /* 0x000000411c397223 */ /* 0x000fc20000010805 */
[----:B------:R-:W-:Y:S01]  /*e790*/  FFMA.FTZ R59, R90, R65, -R5 ;  /* 0x000000415a3b7223 */ /* 0x000fe20000010805 */
[----:B------:R-:W-:-:S01]  /*e7a0*/  FADD.FTZ R73, R25, R80 ;  /* 0x0000005019497221 */ /* 0x000fc20000010000 */
[-CC-:B------:R-:W-:Y:S01]  /*e7b0*/  FFMA.FTZ R32, R32, R65.reuse, -R5.reuse ;  /* 0x0000004120207223 */ /* 0x180fe20000010805 */
[----:B------:R-:W-:-:S01]  /*e7c0*/  FFMA.FTZ R28, R124, R65, -R5 ;  /* 0x000000417c1c7223 */ /* 0x000fc20000010805 */
[----:B------:R-:W-:Y:S01]  /*e7d0*/  FFMA.FTZ R61, R36, R65, -R5 ;  /* 0x00000041243d7223 */ /* 0x000fe20000010805 */
[----:B------:R-:W-:-:S01]  /*e7e0*/  FADD.FTZ R80, R26, R73 ;  /* 0x000000491a507221 */ /* 0x000fc20000010000 */
[----:B------:R-:W0:Y:S01]  /*e7f0*/  MUFU.EX2 R53, R53 ;  /* 0x0000003500357308 */ /* 0x000e220000000800 */
[----:B------:R-:W-:-:S01]  /*e800*/  FFMA.FTZ R36, R126, R65, -R5 ;  /* 0x000000417e247223 */ /* 0x000fc20000010805 */
[----:B------:R-:W-:Y:S01]  /*e810*/  FFMA.FTZ R63, R40, R65, -R5 ;  /* 0x00000041283f7223 */ /* 0x000fe20000010805 */
[----:B------:R-:W-:-:S01]  /*e820*/  FADD.FTZ R77, R27, R80 ;  /* 0x000000501b4d7221 */ /* 0x000fc20000010000 */
[-CC-:B------:R-:W-:Y:S01]  /*e830*/  FFMA.FTZ R40, R128, R65.reuse, -R5.reuse ;  /* 0x0000004180287223 */ /* 0x180fe20000010805 */
[----:B------:R-:W-:-:S01]  /*e840*/  FFMA.FTZ R67, R44, R65, -R5 ;  /* 0x000000412c437223 */ /* 0x000fc20000010805 */
[----:B------:R-:W-:Y:S01]  /*e850*/  FFMA.FTZ R44, R130, R65, -R5 ;  /* 0x00000041822c7223 */ /* 0x000fe20000010805 */
[----:B------:R-:W-:-:S01]  /*e860*/  FADD.FTZ R82, R30, R77 ;  /* 0x0000004d1e527221 */ /* 0x000fc20000010000 */
[----:B------:R-:W1:Y:S01]  /*e870*/  MUFU.EX2 R4, R4 ;  /* 0x0000000400047308 */ /* 0x000e620000000800 */
[----:B------:R-:W-:-:S01]  /*e880*/  FFMA.FTZ R69, R48, R65, -R5 ;  /* 0x0000004130457223 */ /* 0x000fc20000010805 */
[----:B------:R-:W-:Y:S01]  /*e890*/  FFMA.FTZ R48, R132, R65, -R5 ;  /* 0x0000004184307223 */ /* 0x000fe20000010805 */
[----:B------:R-:W-:-:S01]  /*e8a0*/  FADD.FTZ R77, R29, R82 ;  /* 0x000000521d4d7221 */ /* 0x000fc20000010000 */
        /* <DEDUP_REMOVED lines=13> */
[----:B-1----:R-:W-:-:S07]  /*e980*/  FADD.FTZ R80, R4, R75 ;  /* 0x0000004b04507221 */ /* 0x002fce0000010000 */
        /* <DEDUP_REMOVED lines=18> */
[----:B-1----:R-:W-:-:S01]  /*eab0*/  FADD.FTZ R27, R33, R34 ;  /* 0x00000022211b7221 */ /* 0x002fc20000010000 */
[----:B------:R-:W1:Y:S06]  /*eac0*/  @P5 LDC R24, c[0x0][0x44c] ;  /* 0x00011300ff185b82 */ /* 0x000e6c0000000800 */
[----:B------:R-:W3:Y:S01]  /*ead0*/  MUFU.EX2 R61, R61 ;  /* 0x0000003d003d7308 */ /* 0x000ee20000000800 */
[----:B--2---:R-:W-:-:S01]  /*eae0*/  FADD.FTZ R26, R28, R21 ;  /* 0x000000151c1a7221 */ /* 0x004fc20000010000 */
[----:B------:R-:W-:-:S06]  /*eaf0*/  FFMA.FTZ R21, R64, R65, -R5 ;  /* 0x0000004140157223 */ /* 0x000fcc0000010805 */
[----:B------:R-:W2:Y:S01]  /*eb00*/  MUFU.EX2 R36, R36 ;  /* 0x0000002400247308 */ /* 0x000ea20000000800 */
[C---:B0-----:R-:W-:Y:S01]  /*eb10*/  F2FP.SATFINITE.E4M3.F32.PACK_AB_MERGE_C R144, R42.reuse, R33, RZ ;  /* 0x000000212a90723e */ /* 0x041fe200048070ff */
[----:B------:R-:W-:-:S03]  /*eb20*/  FADD.FTZ R42, R42, R27 ;  /* 0x0000001b2a2a7221 */ /* 0x000fc60000010000 */
[----:B------:R-:W-:-:S03]  /*eb30*/  F2FP.SATFINITE.E4M3.F32.PACK_AB_MERGE_C R144, R38, R31, R144 ;  /* 0x0000001f2690723e */ /* 0x000fc60004807090 */
[----:B------:R-:W0:Y:S01]  /*eb40*/  MUFU.EX2 R35, R102 ;  /* 0x0000006600237308 */ /* 0x000e220000000800 */
[----:B---3--:R-:W-:-:S01]  /*eb50*/  FADD.FTZ R27, R61, R26 ;  /* 0x0000001a3d1b7221 */ /* 0x008fc20000010000 */
[----:B------:R-:W-:Y:S01]  /*eb60*/  FFMA.FTZ R26, R140, R65, -R5 ;  /* 0x000000418c1a7223 */ /* 0x000fe20000010805 */
[----:B-1----:R-:W-:-:S05]  /*eb70*/  @P5 IMAD.HI.U32 R24, R95, R24, RZ ;  /* 0x000000185f185227 */ /* 0x002fca00078e00ff */
[----:B------:R-:W1:Y:S01]  /*eb80*/  MUFU.EX2 R63, R63 ;  /* 0x0000003f003f7308 */ /* 0x000e620000000800 */
[----:B--2---:R-:W-:-:S07]  /*eb90*/  FADD.FTZ R30, R36, R27 ;  /* 0x0000001b241e7221 */ /* 0x004fce0000010000 */
[----:B------:R-:W2:Y:S01]  /*eba0*/  MUFU.EX2 R46, R46 ;  /* 0x0000002e002e7308 */ /* 0x000ea20000000800 */
[----:B0-----:R-:W-:-:S07]  /*ebb0*/  FADD.FTZ R29, R35, R42 ;  /* 0x0000002a231d7221 */ /* 0x001fce0000010000 */
[----:B------:R-:W0:Y:S01]  /*ebc0*/  MUFU.EX2 R40, R40 ;  /* 0x0000002800287308 */ /* 0x000e220000000800 */
[----:B-1----:R-:W-:-:S01]  /*ebd0*/  FADD.FTZ R27, R63, R30 ;  /* 0x0000001e3f1b7221 */ /* 0x002fc20000010000 */
[----:B------:R-:W-:-:S04]  /*ebe0*/  F2FP.SATFINITE.E4M3.F32.PACK_AB_MERGE_C R36, R63, R36, RZ ;  /* 0x000000243f24723e */ /* 0x000fc800048070ff */
[----:B------:R-:W-:Y:S02]  /*ebf0*/  F2FP.SATFINITE.E4M3.F32.PACK_AB_MERGE_C R145, R61, R28, R36 ;  /* 0x0000001c3d91723e */ /* 0x000fe40004807024 */
[----:B------:R-:W-:Y:S01]  /*ec00*/  MUFU.EX2 R37, R104 ;  /* 0x0000006800257308 */ /* 0x000fe20000000800 */
[----:B--2---:R-:W-:-:S01]  /*ec10*/  FADD.FTZ R34, R46, R29 ;  /* 0x0000001d2e227221 */ /* 0x004fc20000010000 */
[----:B------:R-:W-:-:S06]  /*ec20*/  FFMA.FTZ R29, R142, R65, -R5 ;  /* 0x000000418e1d7223 */ /* 0x000fcc0000010805 */
[----:B------:R-:W1:Y:S01]  /*ec30*/  MUFU.EX2 R50, R50 ;  /* 0x0000003200327308 */ /* 0x000e620000000800 */
[----:B0-----:R-:W-:-:S01]  /*ec40*/  FADD.FTZ R30, R40, R27 ;  /* 0x0000001b281e7221 */ /* 0x001fc20000010000 */
[-CC-:B------:R-:W-:Y:S01]  /*ec50*/  FFMA.FTZ R27, R68, R65.reuse, -R5.reuse ;  /* 0x00000041441b7223 */ /* 0x180fe20000010805 */
[----:B------:R-:W-:-:S05]  /*ec60*/  FFMA.FTZ R5, R92, R65, -R5 ;  /* 0x000000415c057223 */ /* 0x000fca0000010805 */
[----:B------:R-:W0:Y:S08]  /*ec70*/  MUFU.EX2 R67, R67 ;  /* 0x0000004300437308 */ /* 0x000e300000000800 */
[----:B------:R-:W-:Y:S01]  /*ec80*/  MUFU.EX2 R3, R3 ;  /* 0x0000000300037308 */ /* 0x000fe20000000800 */
[----:B-1----:R-:W-:Y:S01]  /*ec90*/  F2FP.SATFINITE.E4M3.F32.PACK_AB_MERGE_C R146, R50, R37, RZ ;  /* 0x000000253292723e */ /* 0x002fe200048070ff */
[----:B------:R-:W-:-:S03]  /*eca0*/  FADD.FTZ R37, R37, R34 ;  /* 0x0000002225257221 */ /* 0x000fc60000010000 */
[----:B------:R-:W-:Y:S01]  /*ecb0*/  F2FP.SATFINITE.E4M3.F32.PACK_AB_MERGE_C R146, R46, R35, R146 ;  /* 0x000000232e92723e */ /* 0x000fe20004807092 */
[----:B------:R-:W-:-:S02]  /*ecc0*/  FADD.FTZ R50, R50, R37 ;  /* 0x0000002532327221 */ /* 0x000fc40000010000 */
[----:B------:R-:W1:Y:S01]  /*ecd0*/  MUFU.EX2 R58, R58 ;  /* 0x0000003a003a7308 */ /* 0x000e620000000800 */
[----:B0-----:R-:W-:-:S07]  /*ece0*/  FADD.FTZ R31, R67, R30 ;  /* 0x0000001e431f7221 */ /* 0x001fce0000010000 */
[----:B------:R-:W0:Y:S08]  /*ecf0*/  MUFU.EX2 R44, R44 ;  /* 0x0000002c002c7308 */ /* 0x000e300000000800 */
[----:B------:R-:W-:Y:S01]  /*ed00*/  MUFU.EX2 R39, R106 ;  /* 0x0000006a00277308 */ /* 0x000fe20000000800 */
[----:B-1----:R-:W-:-:S07]  /*ed10*/  F2FP.SATFINITE.E4M3.F32.PACK_AB_MERGE_C R140, R58, R3, RZ ;  /* 0x000000033a8c723e */ /* 0x002fce00048070ff */
        /* <DEDUP_REMOVED lines=9> */
[----:B------:R-:W-:-:S04]  /*edb0*/  F2FP.SATFINITE.E4M3.F32.PACK_AB_MERGE_C R44, R69, R44, RZ ;  /* 0x0000002c452c723e */ /* 0x000fc800048070ff */
[----:B------:R-:W-:Y:S02]  /*edc0*/  F2FP.SATFINITE.E4M3.F32.PACK_AB_MERGE_C R147, R67, R40, R44 ;  /* 0x000000284393723e */ /* 0x000fe4000480702c */
[----:B------:R-:W0:Y:S01]  /*edd0*/  MUFU.EX2 R52, R52 ;  /* 0x0000003400347308 */ /* 0x000e220000000800 */
[----:B--2---:R-:W-:-:S01]  /*ede0*/  FADD.FTZ R30, R48, R31 ;  /* 0x0000001f301e7221 */ /* 0x004fc20000010000 */
[----:B------:R-:W-:-:S04]  /*edf0*/  FADD.FTZ R31, R3, R86 ;  /* 0x00000056031f7221 */ /* 0x000fc80000010000 */
[----:B------:R-:W-:Y:S02]  /*ee00*/  FADD.FTZ R58, R58, R31 ;  /* 0x0000001f3a3a7221 */ /* 0x000fe40000010000 */
[----:B------:R-:W2:Y:S01]  /*ee10*/  MUFU.EX2 R73, R73 ;  /* 0x0000004900497308 */ /* 0x000ea20000000800 */
[----:B-1----:R-:W-:-:S07]  /*ee20*/  FADD.FTZ R3, R71, R30 ;  /* 0x0000001e47037221 */ /* 0x002fce0000010000 */
[----:B------:R-:W1:Y:S01]  /*ee30*/  MUFU.EX2 R56, R56 ;  /* 0x0000003800387308 */ /* 0x000e620000000800 */
[----:B0-----:R-:W-:-:S07]  /*ee40*/  FADD.FTZ R4, R52, R3 ;  /* 0x0000000334047221 */ /* 0x001fce0000010000 */
[----:B------:R-:W-:Y:S01]  /*ee50*/  MUFU.EX2 R43, R43 ;  /* 0x0000002b002b7308 */ /* 0x000fe20000000800 */
[----:B--2---:R-:W-:-:S01]  /*ee60*/  FADD.FTZ R31, R73, R4 ;  /* 0x00000004491f7221 */ /* 0x004fc20000010000 */
[----:B------:R-:W-:-:S04]  /*ee70*/  F2FP.SATFINITE.E4M3.F32.PACK_AB_MERGE_C R52, R73, R52, RZ ;  /* 0x000000344934723e */ /* 0x000fc800048070ff */
[----:B------:R-:W-:Y:S02]  /*ee80*/  F2FP.SATFINITE.E4M3.F32.PACK_AB_MERGE_C R141, R71, R48, R52 ;  /* 0x00000030478d723e */ /* 0x000fe40004807034 */
[----:B------:R-:W0:Y:S01]  /*ee90*/  MUFU.EX2 R66, R66 ;  /* 0x0000004200427308 */ /* 0x000e220000000800 */
[----:B-1----:R-:W-:-:S07]  /*eea0*/  FADD.FTZ R4, R56, R31 ;  /* 0x0000001f38047221 */ /* 0x002fce0000010000 */
[----:B------:R-:W1:Y:S08]  /*eeb0*/  MUFU.EX2 R25, R25 ;  /* 0x0000001900197308 */ /* 0x000e700000000800 */
[----:B------:R-:W-:Y:S01]  /*eec0*/  MUFU.EX2 R41, R41 ;  /* 0x0000002900297308 */ /* 0x000fe20000000800 */
[----:B0-----:R-:W-:-:S07]  /*eed0*/  F2FP.SATFINITE.E4M3.F32.PACK_AB_MERGE_C R142, R66, R43, RZ ;  /* 0x0000002b428e723e */ /* 0x001fce00048070ff */
[----:B------:R-:W0:Y:S01]  /*eee0*/  MUFU.EX2 R62, R62 ;  /* 0x0000003e003e7308 */ /* 0x000e220000000800 */
[----:B-1----:R-:W-:-:S07]  /*eef0*/  FADD.FTZ R31, R25, R4 ;  /* 0x00000004191f7221 */ /* 0x002fce0000010000 */
[----:B------:R-:W1:Y:S08]  /*ef00*/  MUFU.EX2 R20, R20 ;  /* 0x0000001400147308 */ /* 0x000e700000000800 */
[----:B------:R-:W-:Y:S01]  /*ef10*/  MUFU.EX2 R47, R47 ;  /* 0x0000002f002f7308 */ /* 0x000fe20000000800 */
[----:B0-----:R-:W-:Y:S01]  /*ef20*/  F2FP.SATFINITE.E4M3.F32.PACK_AB_MERGE_C R142, R62, R41, R142 ;  /* 0x000000293e8e723e */ /* 0x001fe2000480708e */
[----:B------:R-:W-:-:S04]  /*ef30*/  FADD.FTZ R41, R41, R58 ;  /* 0x0000003a29297221 */ /* 0x000fc80000010000 */
[----:B------:R-:W-:Y:S02]  /*ef40*/  FADD.FTZ R62, R62, R41 ;  /* 0x000000293e3e7221 */ /* 0x000fe40000010000 */
[----:B------:R-:W0:Y:S01]  /*ef50*/  MUFU.EX2 R94, R94 ;  /* 0x0000005e005e7308 */ /* 0x000e220000000800 */
[----:B-1----:R-:W-:-:S01]  /*ef60*/  FADD.FTZ R0, R20, R31 ;  /* 0x0000001f14007221 */ /* 0x002fc20000010000 */
[----:B------:R-:W-:Y:S01]  /*ef70*/  FADD.FTZ R43, R43, R62 ;  /* 0x0000003e2b2b7221 */ /* 0x000fe20000010000 */
[----:B------:R-:W1:Y:S03]  /*ef80*/  @P5 LDC R31, c[0x0][0x450] ;  /* 0x00011400ff1f5b82 */ /* 0x000e660000000800 */
[----:B------:R-:W-:-:S02]  /*ef90*/  FADD.FTZ R66, R66, R43 ;  /* 0x0000002b42427221 */ /* 0x000fc40000010000 */
[----:B------:R-:W2:Y:S08]  /*efa0*/  MUFU.EX2 R21, R21 ;  /* 0x0000001500157308 */ /* 0x000eb00000000800 */
[----:B------:R-:W-:Y:S01]  /*efb0*/  MUFU.EX2 R45, R114 ;  /* 0x00000072002d7308 */ /* 0x000fe20000000800 */
[----:B0-----:R-:W-:-:S07]  /*efc0*/  F2FP.SATFINITE.E4M3.F32.PACK_AB_MERGE_C R4, R94, R47, RZ ;  /* 0x0000002f5e04723e */ /* 0x001fce00048070ff */
[----:B------:R-:W0:Y:S01]  /*efd0*/  MUFU.EX2 R70, R70 ;  /* 0x0000004600467308 */ /* 0x000e220000000800 */
[C---:B--2---:R-:W-:Y:S01]  /*efe0*/  F2FP.SATFINITE.E4M3.F32.PACK_AB_MERGE_C R20, R21.reuse, R20, RZ ;  /* 0x000000141514723e */ /* 0x044fe200048070ff */
[----:B------:R-:W-:-:S03]  /*eff0*/  FADD.FTZ R21, R21, R0 ;  /* 0x0000000015157221 */ /* 0x000fc60000010000 */
[----:B------:R-:W-:-:S03]  /*f000*/  F2FP.SATFINITE.E4M3.F32.PACK_AB_MERGE_C R143, R25, R56, R20 ;  /* 0x00000038198f723e */ /* 0x000fc60004807014 */
[----:B------:R-:W2:Y:S08]  /*f010*/  MUFU.EX2 R26, R26 ;  /* 0x0000001a001a7308 */ /* 0x000eb00000000800 */
[----:B------:R-:W3:Y:S01]  /*f020*/  MUFU.EX2 R27, R27 ;  /* 0x0000001b001b7308 */ /* 0x000ee20000000800 */
[----:B0-----:R-:W-:Y:S01]  /*f030*/  F2FP.SATFINITE.E4M3.F32.PACK_AB_MERGE_C R136, R70, R45, R4 ;  /* 0x0000002d4688723e */ /* 0x001fe20004807004 */
[----:B------:R-:W-:Y:S01]  /*f040*/  FADD.FTZ R45, R45, R66 ;  /* 0x000000422d2d7221 */ /* 0x000fe20000010000 */
[----:B------:R-:W-:Y:S01]  /*f050*/  IMAD.MOV.U32 R4, RZ, RZ, R95 ;  /* 0x000000ffff047224 */ /* 0x000fe200078e005f */
[----:B-1----:R-:W-:-:S02]  /*f060*/  @P5 SHF.R.U32.HI R4, RZ, R31, R24 ;  /* 0x0000001fff045219 */ /* 0x002fc40000011618 */
[----:B------:R-:W-:-:S01]  /*f070*/  FADD.FTZ R70, R70, R45 ;  /* 0x0000002d46467221 */ /* 0x000fc20000010000 */
[----:B------:R-:W-:Y:S01]  /*f080*/  ISETP.GE.AND P5, PT, R15, 0x1, PT ;  /* 0x000000010f00780c */ /* 0x000fe20003fa6270 */
[----:B------:R-:W0:Y:S01]  /*f090*/  MUFU.EX2 R29, R29 ;  /* 0x0000001d001d7308 */ /* 0x000e220000000800 */
[----:B--2---:R-:W-:-:S01]  /*f0a0*/  FADD.FTZ R0, R26, R21 ;  /* 0x000000151a007221 */ /* 0x004fc20000010000 */
[----:B------:R-:W-:Y:S01]  /*f0b0*/  FADD.FTZ R47, R47, R70 ;  /* 0x000000462f2f7221 */ /* 0x000fe20000010000 */
[----:B------:R-:W-:-:S03]  /*f0c0*/  IMAD.IADD R89, R89, 0x1, R4 ;  /* 0x0000000159597824 */ /* 0x000fc600078e0204 */
[----:B------:R-:W-:Y:S01]  /*f0d0*/  FADD.FTZ R94, R94, R47 ;  /* 0x0000002f5e5e7221 */ /* 0x000fe20000010000 */
[----:B------:R-:W-:Y:S01]  /*f0e0*/  IMAD.IADD R14, R89, 0x1, R14 ;  /* 0x00000001590e7824 */ /* 0x000fe200078e020e */
[----:B------:R-:W-:Y:S01]  /*f0f0*/  MUFU.EX2 R51, R51 ;  /* 0x0000003300337308 */ /* 0x000fe20000000800 */
[----:B---3--:R-:W-:-:S07]  /*f100*/  FADD.FTZ R0, R27, R0 ;  /* 0x000000001b007221 */ /* 0x008fce0000010000 */
[----:B------:R-:W1:Y:S01]  /*f110*/  MUFU.EX2 R78, R78 ;  /* 0x0000004e004e7308 */ /* 0x000e620000000800 */
[----:B0-----:R-:W-:-:S07]  /*f120*/  FADD.FTZ R21, R29, R0 ;  /* 0x000000001d157221 */ /* 0x001fce0000010000 */
[----:B------:R-:W0:Y:S08]  /*f130*/  MUFU.EX2 R72, R72 ;  /* 0x0000004800487308 */ /* 0x000e300000000800 */
[----:B------:R-:W-:Y:S01]  /*f140*/  MUFU.EX2 R49, R49 ;  /* 0x0000003100317308 */ /* 0x000fe20000000800 */
[----:B-1----:R-:W-:-:S07]  /*f150*/  F2FP.SATFINITE.E4M3.F32.PACK_AB_MERGE_C R0, R78, R51, RZ ;  /* 0x000000334e00723e */ /* 0x002fce00048070ff */
[----:B------:R-:W1:Y:S01]  /*f160*/  MUFU.EX2 R96, R96 ;  /* 0x0000006000607308 */ /* 0x000e620000000800 */
[C---:B0-----:R-:W-:Y:S01]  /*f170*/  F2FP.SATFINITE.E4M3.F32.PACK_AB_MERGE_C R29, R72.reuse, R29, RZ ;  /* 0x0000001d481d723e */ /* 0x041fe200048070ff */
[----:B------:R-:W-:-:S03]  /*f180*/  FADD.FTZ R72, R72, R21 ;  /* 0x0000001548487221 */ /* 0x000fc60000010000 */
[----:B------:R-:W-:-:S03]  /*f190*/  F2FP.SATFINITE.E4M3.F32.PACK_AB_MERGE_C R137, R27, R26, R29 ;  /* 0x0000001a1b89723e */ /* 0x000fc6000480701d */
[----:B------:R-:W0:Y:S08]  /*f1a0*/  MUFU.EX2 R3, R76 ;  /* 0x0000004c00037308 */ /* 0x000e300000000800 */
[----:B------:R-:W2:Y:S01]  /*f1b0*/  MUFU.EX2 R74, R74 ;  /* 0x0000004a004a7308 */ /* 0x000ea20000000800 */
[----:B-1----:R-:W-:Y:S01]  /*f1c0*/  F2FP.SATFINITE.E4M3.F32.PACK_AB_MERGE_C R138, R96, R49, R0 ;  /* 0x00000031608a723e */ /* 0x002fe20004807000 */
[----:B------:R-:W-:-:S04]  /*f1d0*/  FADD.FTZ R49, R49, R94 ;  /* 0x0000005e31317221 */ /* 0x000fc80000010000 */
[----:B------:R-:W-:Y:S02]  /*f1e0*/  FADD.FTZ R96, R96, R49 ;  /* 0x0000003160607221 */ /* 0x000fe40000010000 */
[----:B------:R-:W-:Y:S01]  /*f1f0*/  MUFU.EX2 R54, R54 ;  /* 0x0000003600367308 */ /* 0x000fe20000000800 */
[----:B0-----:R-:W-:-:S01]  /*f200*/  FADD.FTZ R21, R3, R72 ;  /* 0x0000004803157221 */ /* 0x001fc20000010000 */
        /* <DEDUP_REMOVED lines=9> */
[----:B------:R-:W-:Y:S06]  /*f2a0*/  @!P5 BRA `(.L_x_1243) ;  /* 0x000000000048d947 */ /* 0x000fec0003800000 */
        /* <DEDUP_REMOVED lines=11> */
.L_x_1245:
[----:B------:R-:W-:-:S13]  /*f360*/  ISETP.NE.AND P1, PT, R15, 0x1, PT ;  /* 0x000000010f00780c */ /* 0x000fda0003f25270 */
[----:B------:R-:W0:Y:S02]  /*f370*/  @P1 LDC.64 R20, c[0x0][0x9e8] ;  /* 0x00027a00ff141b82 */ /* 0x000e240000000a00 */
[----:B0-----:R-:W-:-:S05]  /*f380*/  @P1 IMAD.HI.U32 R20, R5, R20, RZ ;  /* 0x0000001405141227 */ /* 0x001fca00078e00ff */
[----:B------:R-:W-:-:S07]  /*f390*/  @P1 SHF.R.U32.HI R5, RZ, R21, R20 ;  /* 0x00000015ff051219 */ /* 0x000fce0000011614 */
.L_x_1246:
[----:B------:R-:W-:Y:S05]  /*f3a0*/  BSYNC B0 ;  /* 0x0000000000007941 */ /* 0x000fea0003800000 */
.L_x_1244:
[----:B------:R-:W-:-:S05]  /*f3b0*/  IMAD R5, R5, R15, R15 ;  /* 0x0000000f05057224 */ /* 0x000fca00078e020f */
[----:B------:R-:W-:-:S07]  /*f3c0*/  VIMNMX R14, R14, R5, PT ;  /* 0x000000050e0e7248 */ /* 0x000fce0003fe0100 */
.L_x_1243:
[----:B------:R-:W2:Y:S01]  /*f3d0*/  LDL R15, [R1+0x34] ;  /* 0x00003400010f7983 */ /* 0x000ea20000100800 */
[----:B------:R-:W-:Y:S01]  /*f3e0*/  SHF.R.S32.HI R5, RZ, 0x1f, R14 ;  /* 0x0000001fff057819 */ /* 0x000fe2000001140e */
[----:B------:R-:W-:Y:S01]  /*f3f0*/  ULDC UR46, c[0x0][0x9e4] ;  /* 0x00027900002e7ab9 */ /* 0x000fe20000000800 */
[----:B------:R-:W-:Y:S01]  /*f400*/  ULDC UR41, c[0x0][0x9e4] ;  /* 0x0002790000297ab9 */ /* 0x000fe20000000800 */
[----:B------:R-:W-:Y:S01]  /*f410*/  ULDC UR40, c[0x0][0x988] ;  /* 0x0002620000287ab9 */ /* 0x000fe20000000800 */
[----:B------:R-:W-:Y:S01]  /*f420*/  LEA.HI R5, R5, R14, RZ, 0x7 ;  /* 0x0000000e05057211 */ /* 0x000fe200078f38ff */
[----:B------:R-:W-:Y:S01]  /*f430*/  ULDC UR45, c[0x0][0x988] ;  /* 0x00026200002d7ab9 */ /* 0x000fe20000000800 */
[----:B------:R-:W-:Y:S01]  /*f440*/  ULDC UR44, c[0x0][0x988] ;  /* 0x00026200002c7ab9 */ /* 0x000fe20000000800 */
[----:B------:R-:W-:Y:S01]  /*f450*/  ULDC UR39, c[0x0][0x9e0] ;  /* 0x0002780000277ab9 */ /* 0x000fe20000000800 */
[----:B------:R-:W-:Y:S01]  /*f460*/  SHF.R.S32.HI R5, RZ, 0x7, R5 ;  /* 0x00000007ff057819 */ /* 0x000fe20000011405 */
[----:B------:R-:W-:Y:S01]  /*f470*/  ULDC UR47, c[0x0][0x9e0] ;  /* 0x00027800002f7ab9 */ /* 0x000fe20000000800 */
[----:B------:R-:W-:Y:S01]  /*f480*/  BSSY B1, `(.L_x_1247) ;  /* 0x0000398000017945 */ /* 0x000fe20003800000 */
        /* <DEDUP_REMOVED lines=24> */
[----:B--2---:R-:W-:-:S04]  /*f610*/  VIMNMX R15, R15, R5, !PT ;  /* 0x000000050f0f7248 */ /* 0x004fc80007fe0100 */
[----:B------:R-:W-:Y:S01]  /*f620*/  ISETP.GE.AND P1, PT, R0, R15, PT ;  /* 0x0000000f0000720c */ /* 0x000fe20003f26270 */
[----:B------:R0:W-:-:S12]  /*f630*/  STL [R1+0x20], R15 ;  /* 0x0000200f01007387 */ /* 0x0001d80000100800 */
[----:B0-----:R-:W-:Y:S05]  /*f640*/  @!P1 BRA `(.L_x_1248) ;  /* 0x0000003400ec9947 */ /* 0x001fea0003800000 */
[----:B------:R-:W-:Y:S01]  /*f650*/  BSSY B0, `(.L_x_1249) ;  /* 0x0000376000007945 */ /* 0x000fe20003800000 */
[----:B------:R-:W-:-:S07]  /*f660*/  IMAD.MOV.U32 R135, RZ, RZ, RZ ;  /* 0x000000ffff877224 */ /* 0x000fce00078e00ff */
.L_x_1269:
[----:B------:R-:W-:Y:S02]  /*f670*/  IMAD.U32 R5, RZ, RZ, UR38 ;  /* 0x00000026ff057e24 */ /* 0x000fe4000f8e00ff */
[----:B------:R-:W-:-:S03]  /*f680*/  VIADD R155, R17, 0x1 ;  /* 0x00000001119b7836 */ /* 0x000fc60000000000 */
[----:B------:R-:W-:Y:S02]  /*f690*/  ISETP.NE.AND P2, PT, R5, 0x3, PT ;  /* 0x000000030500780c */ /* 0x000fe40003f45270 */
[----:B------:R-:W-:-:S04]  /*f6a0*/  ISETP.NE.AND P1, PT, R155, 0x2, PT ;  /* 0x000000029b00780c */ /* 0x000fc80003f25270 */
[----:B------:R-:W-:Y:S02]  /*f6b0*/  SEL R154, RZ, 0x1, P1 ;  /* 0x00000001ff9a7807 */ /* 0x000fe40000800000 */
[----:B------:R-:W-:Y:S02]  /*f6c0*/  SEL R155, R155, RZ, P1 ;  /* 0x000000ff9b9b7207 */ /* 0x000fe40000800000 */
[----:B------:R-:W-:-:S03]  /*f6d0*/  LOP3.LUT R154, R19, R154, RZ, 0x3c, !PT ;  /* 0x0000009a139a7212 */ /* 0x000fc600078e3cff */
[----:B------:R-:W-:Y:S05]  /*f6e0*/  @!P2 BRA `(.L_x_1250) ;  /* 0x000000000004a947 */ /* 0x000fea0003800000 */
[----:B------:R-:W-:Y:S01]  /*f6f0*/  BPT.TRAP 0x1 ;  /* 0x000000040000795c */ /* 0x000fe20000300000 */
.L_x_1250:
[----:B------:R-:W-:Y:S01]  /*f700*/  IMAD R5, R155, 0x8, R16 ;  /* 0x000000089b057824 */ /* 0x000fe200078e0210 */
[----:B------:R-:W-:-:S04]  /*f710*/  SHF.L.U32 R14, R154, 0x1f, RZ ;  /* 0x0000001f9a0e7819 */ /* 0x000fc800000006ff */
[----:B------:R0:W1:Y:S01]  /*f720*/  SYNCS.PHASECHK.TRANS64.TRYWAIT P1, [R5+URZ+0x19c30], R14 ;  /* 0x019c300e050075a7 */ /* 0x000062000802017f */
[----:B------:R-:W-:Y:S05]  /*f730*/  @!P2 BRA `(.L_x_1251) ;  /* 0x000000000004a947 */ /* 0x000fea0003800000 */
[----:B------:R-:W-:Y:S01]  /*f740*/  BPT.TRAP 0x1 ;  /* 0x000000040000795c */ /* 0x000fe20000300000 */
.L_x_1251:
[----:B------:R-:W2:Y:S01]  /*f750*/  LDL R15, [R1+0x14] ;  /* 0x00001400010f7983 */ /* 0x000ea20000100800 */
[----:B------:R-:W-:Y:S01]  /*f760*/  BSSY B2, `(.L_x_1252) ;  /* 0x0000006000027945 */ /* 0x000fe20003800000 */
[----:B------:R-:W-:Y:S02]  /*f770*/  IMAD.MOV.U32 R21, RZ, RZ, -0x3ffffff0 ;  /* 0xc0000010ff157424 */ /* 0x000fe400078e00ff */
[----:B--2---:R-:W-:Y:S01]  /*f780*/  IMAD R20, R155, 0x300, R15 ;  /* 0x000003009b147824 */ /* 0x004fe200078e020f */
[----:B-1----:R-:W-:Y:S06]  /*f790*/  @P1 BRA `(.L_x_1253) ;  /* 0x0000000000081947 */ /* 0x002fec0003800000 */
[----:B------:R-:W1:Y:S02]  /*f7a0*/  SYNCS.PHASECHK.TRANS64.TRYWAIT P1, [R5+URZ+0x19c30], R14 ;  /* 0x019c300e050075a7 */ /* 0x000e64000802017f */
[----:B-1----:R-:W-:Y:S05]  /*f7b0*/  @!P1 BRA `(.L_x_1254) ;  /* 0x0000013800e49947 */ /* 0x002fea0003800000 */
.L_x_1253:
[----:B------:R-:W-:Y:S05]  /*f7c0*/  BSYNC B2 ;  /* 0x0000000000027941 */ /* 0x000fea0003800000 */
.L_x_1252:
[C---:B------:R-:W-:Y:S01]  /*f7d0*/  R2UR UR6, R20.reuse ;  /* 0x00000000140672ca */ /* 0x040fe200000e0000 */
[----:B------:R-:W-:Y:S01]  /*f7e0*/  WARPGROUP.ARRIVE ;  /* 0x00000000000079c5 */ /* 0x000fe20000000000 */
[----:B------:R-:W-:Y:S01]  /*f7f0*/  R2UR UR7, R21 ;  /* 0x00000000150772ca */ /* 0x000fe200000e0000 */
[----:B01----:R-:W-:Y:S01]  /*f800*/  VIADD R14, R20, 0x100 ;  /* 0x00000100140e7836 */ /* 0x003fe20000000000 */
[----:B------:R-:W-:Y:S01]  /*f810*/  R2UR UR4, R6 ;  /* 0x00000000060472ca */ /* 0x000fe200000e0000 */
[----:B------:R-:W-:Y:S01]  /*f820*/  IMAD.MOV.U32 R15, RZ, RZ, -0x3ffffff0 ;  /* 0xc0000010ff0f7424 */ /* 0x000fe200078e00ff */
[----:B------:R-:W-:Y:S01]  /*f830*/  R2UR UR5, R7 ;  /* 0x00000000070572ca */ /* 0x000fe200000e0000 */
[----:B------:R-:W-:Y:S01]  /*f840*/  VIADD R20, R20, 0x200 ;  /* 0x0000020014147836 */ /* 0x000fe20000000000 */
[----:B------:R-:W-:Y:S01]  /*f850*/  R2UR UR10, R14 ;  /* 0x000000000e0a72ca */ /* 0x000fe200000e0000 */
[----:B------:R-:W-:Y:S01]  /*f860*/  IMAD.MOV.U32 R21, RZ, RZ, -0x3ffffff0 ;  /* 0xc0000010ff157424 */ /* 0x000fe200078e00ff */
[----:B------:R-:W-:Y:S01]  /*f870*/  R2UR UR11, R15 ;  /* 0x000000000f0b72ca */ /* 0x000fe200000e0000 */
[----:B------:R-:W-:Y:S01]  /*f880*/  IMAD.U32 R15, RZ, RZ, UR38 ;  /* 0x00000026ff0f7e24 */ /* 0x000fe2000f8e00ff */
[----:B------:R-:W-:-:S02]  /*f890*/  R2UR UR8, R10 ;  /* 0x000000000a0872ca */ /* 0x000fc400000e0000 */
[----:B------:R-:W-:Y:S02]  /*f8a0*/  R2UR UR9, R11 ;  /* 0x000000000b0972ca */ /* 0x000fe400000e0000 */
[----:B------:R-:W-:Y:S02]  /*f8b0*/  R2UR UR14, R20 ;  /* 0x00000000140e72ca */ /* 0x000fe400000e0000 */
[----:B------:R-:W-:Y:S01]  /*f8c0*/  R2UR UR15, R21 ;  /* 0x00000000150f72ca */ /* 0x000fe200000e0000 */
[----:B------:R-:W-:Y:S01]  /*f8d0*/  QGMMA.64x128x32.F32.E4M3.E4M3 R24, gdesc[UR4], RZ, !UPT, gsb0 ;  /* 0x01e00000041879f3 */ /* 0x000fe2000c0008ff */
[----:B------:R-:W-:Y:S02]  /*f8e0*/  R2UR UR12, R8 ;  /* 0x00000000080c72ca */ /* 0x000fe400000e0000 */
[----:B------:R-:W-:Y:S02]  /*f8f0*/  R2UR UR13, R9 ;  /* 0x00000000090d72ca */ /* 0x000fe400000e0000 */
[----:B------:R-:W-:Y:S01]  /*f900*/  ISETP.NE.AND P2, PT, R15, 0x3, PT ;  /* 0x000000030f00780c */ /* 0x000fe20003f45270 */
[----:B------:R-:W-:-:S02]  /*f910*/  WARPGROUP.DEPBAR.LE gsb0, 0x0 ;  /* 0x00008000000079c5 */ /* 0x000fc40000010000 */
[----:B------:R-:W-:-:S06]  /*f920*/  WARPGROUP.ARRIVE ;  /* 0x00000000000079c5 */ /* 0x000fcc0000000000 */
[----:B------:R-:W-:Y:S03]  /*f930*/  QGMMA.64x128x32.F32.E4M3.E4M3 R24, gdesc[UR8], R24, gsb0 ;  /* 0x01e00000081879f3 */ /* 0x000fe60008000818 */
[----:B------:R-:W-:Y:S02]  /*f940*/  WARPGROUP.DEPBAR.LE gsb0, 0x0 ;  /* 0x00008000000079c5 */ /* 0x000fe40000010000 */
[----:B------:R-:W-:-:S07]  /*f950*/  WARPGROUP.ARRIVE ;  /* 0x00000000000079c5 */ /* 0x000fce0000000000 */
[----:B------:R-:W-:Y:S03]  /*f960*/  QGMMA.64x128x32.F32.E4M3.E4M3 R24, gdesc[UR12], R24, gsb0 ;  /* 0x01e000000c1879f3 */ /* 0x000fe60008000818 */
[----:B------:R-:W-:Y:S02]  /*f970*/  WARPGROUP.DEPBAR.LE gsb0, 0x0 ;  /* 0x00008000000079c5 */ /* 0x000fe40000010000 */
[----:B------:R-:W-:Y:S05]  /*f980*/  @!P2 BRA `(.L_x_1255) ;  /* 0x000000000004a947 */ /* 0x000fea0003800000 */
[----:B------:R-:W-:Y:S01]  /*f990*/  BPT.TRAP 0x1 ;  /* 0x000000040000795c */ /* 0x000fe20000300000 */
.L_x_1255:
[----:B------:R-:W-:Y:S01]  /*f9a0*/  SHF.L.U32 R14, R19, 0x1f, RZ ;  /* 0x0000001f130e7819 */ /* 0x000fe200000006ff */
[----:B------:R-:W-:-:S04]  /*f9b0*/  IMAD R19, R17, 0x8, R16 ;  /* 0x0000000811137824 */ /* 0x000fc800078e0210 */
[----:B------:R0:W1:Y:S01]  /*f9c0*/  SYNCS.PHASECHK.TRANS64.TRYWAIT P1, [R19+URZ+0x19c50], R14 ;  /* 0x019c500e130075a7 */ /* 0x000062000802017f */
[----:B------:R-:W-:Y:S05]  /*f9d0*/  @!P2 BRA `(.L_x_1256) ;  /* 0x000000000004a947 */ /* 0x000fea0003800000 */
[----:B------:R-:W-:Y:S01]  /*f9e0*/  BPT.TRAP 0x1 ;  /* 0x000000040000795c */ /* 0x000fe20000300000 */
.L_x_1256:
[----:B------:R-:W-:Y:S04]  /*f9f0*/  BSSY B2, `(.L_x_1257) ;  /* 0x0000004000027945 */ /* 0x000fe80003800000 */
[----:B-1----:R-:W-:Y:S05]  /*fa00*/  @P1 BRA `(.L_x_1258) ;  /* 0x0000000000081947 */ /* 0x002fea0003800000 */
[----:B------:R-:W1:Y:S02]  /*fa10*/  SYNCS.PHASECHK.TRANS64.TRYWAIT P1, [R19+URZ+0x19c50], R14 ;  /* 0x019c500e130075a7 */ /* 0x000e64000802017f */
[----:B-1----:R-:W-:Y:S05]  /*fa20*/  @!P1 BRA `(.L_x_1259) ;  /* 0x00000138005c9947 */ /* 0x002fea0003800000 */
.L_x_1258:
[----:B------:R-:W-:Y:S05]  /*fa30*/  BSYNC B2 ;  /* 0x0000000000027941 */ /* 0x000fea0003800000 */
.L_x_1257:
[----:B01----:R-:W-:Y:S01]  /*fa40*/  VIADD R14, R16, 0x3000 ;  /* 0x00003000100e7836 */ /* 0x003fe20000000000 */
[----:B------:R-:W-:Y:S01]  /*fa50*/  WARPGROUP.ARRIVE ;  /* 0x00000000000079c5 */ /* 0x000fe20000000000 */
[----:B------:R-:W-:Y:S01]  /*fa60*/  IMAD.MOV.U32 R15, RZ, RZ, 0x40000040 ;  /* 0x40000040ff0f7424 */ /* 0x000fe200078e00ff */
[----:B------:R-:W-:Y:S02]  /*fa70*/  LOP3.LUT P4, RZ, R22, 0x20, RZ, 0xc0, !PT ;  /* 0x0000002016ff7812 */ /* 0x000fe4000788c0ff */
[----:B------:R-:W-:Y:S02]  /*fa80*/  SHF.R.U32.HI R14, RZ, 0x4, R14 ;  /* 0x00000004ff0e7819 */ /* 0x000fe4000001160e */
[----:B------:R-:W-:Y:S02]  /*fa90*/  R2UR UR7, R15 ;  /* 0x000000000f0772ca */ /* 0x000fe400000e0000 */
[----:B------:R-:W-:-:S04]  /*faa0*/  LOP3.LUT R14, R14, 0x3fff, RZ, 0xc0, !PT ;  /* 0x00003fff0e0e7812 */ /* 0x000fc800078ec0ff */
[----:B------:R-:W-:-:S05]  /*fab0*/  LOP3.LUT R14, R14, 0x10000, RZ, 0xfc, !PT ;  /* 0x000100000e0e7812 */ /* 0x000fca00078efcff */
[----:B------:R-:W-:-:S05]  /*fac0*/  IMAD R14, R17, 0x300, R14 ;  /* 0x00000300110e7824 */ /* 0x000fca00078e020e */
[----:B------:R-:W-:-:S13]  /*fad0*/  R2UR UR6, R14 ;  /* 0x000000000e0672ca */ /* 0x000fda00000e0000 */
[----:B------:R-:W-:Y:S01]  /*fae0*/  QGMMA.64x96x32.F32.E4M3.E4M3 R88, R148, gdesc[UR4], R88, gsb0 ;  /* 0x0160000494587df3 */ /* 0x000fe20008000858 */
[----:B------:R-:W-:Y:S02]  /*faf0*/  VIADD R20, R14, 0x2 ;  /* 0x000000020e147836 */ /* 0x000fe40000000000 */
[----:B------:R-:W-:-:S03]  /*fb00*/  IMAD.MOV.U32 R21, RZ, RZ, 0x40000040 ;  /* 0x40000040ff157424 */ /* 0x000fc600078e00ff */
[----:B------:R-:W-:Y:S02]  /*fb10*/  R2UR UR6, R20 ;  /* 0x00000000140672ca */ /* 0x000fe400000e0000 */
[----:B------:R-:W-:Y:S01]  /*fb20*/  R2UR UR7, R21 ;  /* 0x00000000150772ca */ /* 0x000fe200000e0000 */
[C---:B------:R-:W-:Y:S02]  /*fb30*/  VIADD R20, R14.reuse, 0x4 ;  /* 0x000000040e147836 */ /* 0x040fe40000000000 */
[----:B------:R-:W-:Y:S01]  /*fb40*/  IMAD.MOV.U32 R21, RZ, RZ, 0x40000040 ;  /* 0x40000040ff157424 */ /* 0x000fe200078e00ff */
[----:B------:R-:W-:Y:S02]  /*fb50*/  WARPGROUP.DEPBAR.LE gsb0, 0x0 ;  /* 0x00008000000079c5 */ /* 0x000fe40000010000 */
[----:B------:R-:W-:Y:S01]  /*fb60*/  WARPGROUP.ARRIVE ;  /* 0x00000000000079c5 */ /* 0x000fe20000000000 */
[----:B------:R-:W2:Y:S01]  /*fb70*/  LDL R150, [R1+0x10] ;  /* 0x0000100001967983 */ /* 0x000ea20000100800 */
[----:B------:R-:W-:Y:S01]  /*fb80*/  VIADD R14, R14, 0x6 ;  /* 0x000000060e0e7836 */ /* 0x000fe20000000000 */
[----:B------:R-:W0:Y:S02]  /*fb90*/  LDC R149, c[0x0][0x448] ;  /* 0x00011200ff957b82 */ /* 0x000e240000000800 */
[----:B------:R-:W2:Y:S02]  /*fba0*/  LDL R151, [R1+0x30] ;  /* 0x0000300001977983 */ /* 0x000ea40000100800 */
[----:B------:R-:W-:Y:S01]  /*fbb0*/  QGMMA.64x96x32.F32.E4M3.E4M3 R88, R144, gdesc[UR4], R88, gsb0 ;  /* 0x0160000490587df3 */ /* 0x000fe20008000858 */
[----:B------:R-:W-:Y:S01]  /*fbc0*/  R2UR UR6, R20 ;  /* 0x00000000140672ca */ /* 0x000fe200000e0000 */
[----:B------:R-:W-:Y:S01]  /*fbd0*/  IMAD.MOV.U32 R15, RZ, RZ, 0x40000040 ;  /* 0x40000040ff0f7424 */ /* 0x000fe200078e00ff */
[----:B------:R-:W-:Y:S01]  /*fbe0*/  R2UR UR7, R21 ;  /* 0x00000000150772ca */ /* 0x000fe200000e0000 */
        /* <DEDUP_REMOVED lines=17> */
[----:B0-----:R-:W-:Y:S01]  /*fd00*/  ISETP.NE.AND P1, PT, R149, 0x1, PT ;  /* 0x000000019500780c */ /* 0x001fe20003f25270 */
        /* <DEDUP_REMOVED lines=8> */
[----:B------:R-:W-:Y:S01]  /*fd90*/  @!P0 VIADD R5, R5, 0x19c40 ;  /* 0x00019c4005058836 */ /* 0x000fe20000000000 */
[----:B------:R-:W0:Y:S03]  /*fda0*/  MUFU.TANH R17, R17 ;  /* 0x0000001100117308 */ /* 0x000e260000002400 */
[----:B------:R-:W1:Y:S01]  /*fdb0*/  @P1 LDC R45, c[0x0][0x44c] ;  /* 0x00011300ff2d1b82 */ /* 0x000e620000000800 */
[----:B------:R-:W-:-:S02]  /*fdc0*/  WARPGROUP.DEPBAR.LE gsb0, 0x0 ;  /* 0x00008000000079c5 */ /* 0x000fc40000010000 */
[----:B------:R-:W-:Y:S01]  /*fdd0*/  WARPGROUP.ARRIVE ;  /* 0x00000000000079c5 */ /* 0x000fe20000000000 */
[C---:B------:R-:W-:Y:S01]  /*fde0*/  FMUL.FTZ R78, R2.reuse, R83 ;  /* 0x00000053024e7220 */ /* 0x040fe20000410000 */
[----:B------:R-:W-:Y:S01]  /*fdf0*/  FMUL.FTZ R42, R2, R47 ;  /* 0x0000002f022a7220 */ /* 0x000fe20000410000 */
[----:B------:R-:W3:Y:S03]  /*fe00*/  MUFU.TANH R20, R20 ;  /* 0x0000001400147308 */ /* 0x000ee60000002400 */
        /* <DEDUP_REMOVED lines=11> */
[----:B------:R-:W4:Y:S01]  /*fec0*/  @P1 LDC R44, c[0x0][0x450] ;  /* 0x00011400ff2c1b82 */ /* 0x000f220000000800 */
        /* <DEDUP_REMOVED lines=13> */
[----:B------:R-:W0:Y:S01]  /*ffa0*/  MUFU.TANH R21, R21 ;  /* 0x0000001500157308 */ /* 0x000e220000002400 */
[----:B------:R-:W-:Y:S01]  /*ffb0*/  @!P0 PRMT R5, RZ, 0x654, R5 ;  /* 0x00000654ff058816 */ /* 0x000fe20000000005 */
[----:B------:R-:W-:-:S06]  /*ffc0*/  FMUL.FTZ R86, R2, R86 ;  /* 0x0000005602567220 */ /* 0x000fcc0000410000 */
        /* <DEDUP_REMOVED lines=11> */
[----:B------:R-:W5:Y:S01]  /*10080*/  LDL R140, [R1] ;  /* 0x00000000018c7983 */ /* 0x000f620000100800 */
[----:B------:R-:W-:Y:S01]  /*10090*/  WARPGROUP.ARRIVE ;  /* 0x00000000000079c5 */ /* 0x000fe20000000000 */
[C---:B------:R-:W-:Y:S01]  /*100a0*/  FMUL.FTZ R75, R2.reuse, R79 ;  /* 0x0000004f024b7220 */ /* 0x040fe20000410000 */
[C---:B------:R-:W-:Y:S02]  /*100b0*/  FMUL.FTZ R50, R2.reuse, R53 ;  /* 0x0000003502327220 */ /* 0x040fe40000410000 */
[----:B------:R-:W0:Y:S02]  /*100c0*/  MUFU.TANH R14, R14 ;  /* 0x0000000e000e7308 */ /* 0x000e240000002400 */
[----:B------:R-:W-:Y:S01]  /*100d0*/  QGMMA.64x96x32.F32.E4M3.E4M3 R88, R136, gdesc[UR4], R88, gsb0 ;  /* 0x0160000488587df3 */ /* 0x000fe20008000858 */
        /* <DEDUP_REMOVED lines=14> */
[----:B------:R-:W0:Y:S08]  /*101c0*/  MUFU.TANH R24, R24 ;  /* 0x0000001800187308 */ /* 0x000e300000002400 */
[----:B------:R-:W0:Y:S08]  /*101d0*/  MUFU.TANH R26, R26 ;  /* 0x0000001a001a7308 */ /* 0x000e300000002400 */
[----:B------:R-:W0:Y:S08]  /*101e0*/  MUFU.TANH R29, R29 ;  /* 0x0000001d001d7308 */ /* 0x000e300000002400 */
[----:B------:R-:W0:Y:S08]  /*101f0*/  MUFU.TANH R31, R31 ;  /* 0x0000001f001f7308 */ /* 0x000e300000002400 */
[----:B------:R-:W0:Y:S01]  /*10200*/  MUFU.TANH R34, R34 ;  /* 0x0000002200227308 */ /* 0x000e220000002400 */
[----:B--2---:R-:W-:-:S07]  /*10210*/  IMAD.IADD R81, R151, 0x1, R150 ;  /* 0x0000000197517824 */ /* 0x004fce00078e0296 */
[----:B------:R-:W2:Y:S01]  /*10220*/  MUFU.TANH R36, R36 ;  /* 0x0000002400247308 */ /* 0x000ea20000002400 */
[----:B-1----:R-:W-:-:S04]  /*10230*/  @P1 IMAD.HI.U32 R45, R81, R45, RZ ;  /* 0x0000002d512d1227 */ /* 0x002fc800078e00ff */
[----:B------:R-:W-:Y:S01]  /*10240*/  IMAD.MOV.U32 R84, RZ, RZ, R81 ;  /* 0x000000ffff547224 */ /* 0x000fe200078e0051 */
[----:B----4-:R-:W-:Y:S01]  /*10250*/  @P1 SHF.R.U32.HI R84, RZ, R44, R45 ;  /* 0x0000002cff541219 */ /* 0x010fe2000001162d */
[----:B------:R-:W-:Y:S01]  /*10260*/  IMAD.SHL.U32 R81, R0, 0x80, RZ ;  /* 0x0000008000517824 */ /* 0x000fe200078e00ff */
[----:B------:R-:W1:Y:S04]  /*10270*/  MUFU.TANH R39, R39 ;  /* 0x0000002700277308 */ /* 0x000e680000002400 */
[----:B------:R-:W-:-:S04]  /*10280*/  IADD3 R44, -R81, 0x1, RZ ;  /* 0x00000001512c7810 */ /* 0x000fc80007ffe1ff */
[----:B------:R-:W4:Y:S08]  /*10290*/  MUFU.TANH R41, R41 ;  /* 0x0000002900297308 */ /* 0x000f300000002400 */
[----:B------:R-:W0:Y:S08]  /*102a0*/  MUFU.TANH R42, R42 ;  /* 0x0000002a002a7308 */ /* 0x000e300000002400 */
[----:B------:R-:W0:Y:S08]  /*102b0*/  MUFU.TANH R43, R43 ;  /* 0x0000002b002b7308 */ /* 0x000e300000002400 */
[----:B------:R-:W0:Y:S01]  /*102c0*/  MUFU.TANH R46, R46 ;  /* 0x0000002e002e7308 */ /* 0x000e220000002400 */
[----:B------:R-:W-:-:S02]  /*102d0*/  WARPGROUP.DEPBAR.LE gsb0, 0x0 ;  /* 0x00008000000079c5 */ /* 0x000fc40000010000 */
[----:B------:R-:W3:Y:S05]  /*102e0*/  SHFL.IDX PT, R138, R84, RZ, 0x1c1f ;  /* 0x001c1fff548a7589 */ /* 0x000eea00000e0000 */
[----:B------:R-:W0:Y:S01]  /*102f0*/  MUFU.TANH R47, R47 ;  /* 0x0000002f002f7308 */ /* 0x000e220000002400 */
[----:B------:R2:W-:Y:S07]  /*10300*/  @!P0 SYNCS.ARRIVE.TRANS64.RED.A1T0 RZ, [R5+URZ], RZ ;  /* 0x000000ff05ff89a7 */ /* 0x0005ee000810043f */
        /* <DEDUP_REMOVED lines=22> */
[----:B-----5:R-:W-:-:S07]  /*10470*/  IMAD R44, R140, -0x2, R44 ;  /* 0xfffffffe8c2c7824 */ /* 0x020fce00078e022c */
[----:B------:R-:W0:Y:S01]  /*10480*/  MUFU.TANH R72, R72 ;  /* 0x0000004800487308 */ /* 0x000e220000002400 */
[----:B------:R-:W-:-:S07]  /*10490*/  IADD3 R44, -R156, R44, R157 ;  /* 0x0000002c9c2c7210 */ /* 0x000fce0007ffe19d */
        /* <DEDUP_REMOVED lines=13> */
[----:B------:R-:W-:-:S07]  /*10570*/  VIADD R87, R44, UR36 ;  /* 0x000000242c577c36 */ /* 0x000fce0008000000 */
[----:B--2---:R2:W0:Y:S01]  /*10580*/  MUFU.TANH R5, R86 ;  /* 0x0000005600057308 */ /* 0x0044220000002400 */
[----:B---3--:R-:W-:Y:S02]  /*10590*/  IMAD.IADD R137, R87, 0x1, R138 ;  /* 0x0000000157897824 */ /* 0x008fe400078e028a */
[----:B--2---:R-:W-:-:S04]  /*105a0*/  VIADD R86, R44, UR39 ;  /* 0x000000272c567c36 */ /* 0x004fc80008000000 */
[----:B------:R-:W-:Y:S01]  /*105b0*/  IMAD.IADD R136, R86, 0x1, R138 ;  /* 0x0000000156887824 */ /* 0x000fe200078e028a */
[----:B-1--4-:R-:W-:Y:S06]  /*105c0*/  @!P4 BRA `(.L_x_1260) ;  /* 0x000000000058c947 */ /* 0x012fec0003800000 */
[----:B------:R-:W-:Y:S01]  /*105d0*/  IADD3 R138, -R156, R157, R138 ;  /* 0x0000009d9c8a7210 */ /* 0x000fe20007ffe18a */
[----:B------:R-:W-:Y:S03]  /*105e0*/  BSSY B2, `(.L_x_1261) ;  /* 0x0000010000027945 */ /* 0x000fe60003800000 */
        /* <DEDUP_REMOVED lines=10> */
.L_x_1262:
[----:B------:R-:W-:-:S05]  /*10690*/  IMAD.U32 R139, RZ, RZ, UR46 ;  /* 0x0000002eff8b7e24 */ /* 0x000fca000f8e00ff */
[----:B------:R-:W-:-:S13]  /*106a0*/  ISETP.NE.AND P1, PT, R139, 0x1, PT ;  /* 0x000000018b00780c */ /* 0x000fda0003f25270 */
[----:B------:R-:W1:Y:S02]  /*106b0*/  @P1 LDC.64 R44, c[0x0][0x9e8] ;  /* 0x00027a00ff2c1b82 */ /* 0x000e640000000a00 */
[----:B-1----:R-:W-:-:S05]  /*106c0*/  @P1 IMAD.HI.U32 R44, R138, R44, RZ ;  /* 0x0000002c8a2c1227 */ /* 0x002fca00078e00ff */
[----:B------:R-:W-:-:S07]  /*106d0*/  @P1 SHF.R.U32.HI R138, RZ, R45, R44 ;  /* 0x0000002dff8a1219 */ /* 0x000fce000001162c */
.L_x_1263:
[----:B------:R-:W-:Y:S05]  /*106e0*/  BSYNC B2 ;  /* 0x0000000000027941 */ /* 0x000fea0003800000 */
.L_x_1261:
[----:B------:R-:W-:-:S04]  /*106f0*/  IMAD R138, R138, R139, -R81 ;  /* 0x0000008b8a8a7224 */ /* 0x000fc800078e0a51 */
[----:B------:R-:W-:-:S05]  /*10700*/  IMAD R138, R140, -0x2, R138 ;  /* 0xfffffffe8c8a7824 */ /* 0x000fca00078e028a */
[----:B------:R-:W-:Y:S02]  /*10710*/  VIMNMX R137, R137, R138, !PT ;  /* 0x0000008a89897248 */ /* 0x000fe40007fe0100 */
[----:B------:R-:W-:-:S07]  /*10720*/  VIADDMNMX R136, R138, R139, R136, PT ;  /* 0x0000008b8a887246 */ /* 0x000fce0003800188 */
.L_x_1260:
        /* <DEDUP_REMOVED lines=101> */
[----:B------:R-:W-:Y:S01]  /*10d80*/  IADD3 R84, -R156, R157, R84 ;  /* 0x0000009d9c547210 */ /* 0x000fe20007ffe154 */
[----:B------:R-:W-:Y:S03]  /*10d90*/  BSSY B2, `(.L_x_1265) ;  /* 0x0000010000027945 */ /* 0x000fe60003800000 */
        /* <DEDUP_REMOVED lines=10> */
.L_x_1266:
[----:B------:R-:W-:-:S05]  /*10e40*/  IMAD.U32 R65, RZ, RZ, UR46 ;  /* 0x0000002eff417e24 */ /* 0x000fca000f8e00ff */
[----:B------:R-:W-:-:S13]  /*10e50*/  ISETP.NE.AND P1, PT, R65, 0x1, PT ;  /* 0x000000014100780c */ /* 0x000fda0003f25270 */
[----:B------:R-:W0:Y:S02]  /*10e60*/  @P1 LDC.64 R44, c[0x0][0x9e8] ;  /* 0x00027a00ff2c1b82 */ /* 0x000e240000000a00 */
[----:B0-----:R-:W-:-:S05]  /*10e70*/  @P1 IMAD.HI.U32 R44, R84, R44, RZ ;  /* 0x0000002c542c1227 */ /* 0x001fca00078e00ff */
[----:B------:R-:W-:-:S07]  /*10e80*/  @P1 SHF.R.U32.HI R84, RZ, R45, R44 ;  /* 0x0000002dff541219 */ /* 0x000fce000001162c */
.L_x_1267:
[----:B------:R-:W-:Y:S05]  /*10e90*/  BSYNC B2 ;  /* 0x0000000000027941 */ /* 0x000fea0003800000 */
.L_x_1265:
[----:B------:R-:W-:-:S04]  /*10ea0*/  IMAD R81, R84, R65, -R81 ;  /* 0x0000004154517224 */ /* 0x000fc800078e0a51 */
[----:B------:R-:W-:-:S05]  /*10eb0*/  IMAD R81, R140, -0x2, R81 ;  /* 0xfffffffe8c517824 */ /* 0x000fca00078e0251 */
[----:B------:R-:W-:Y:S02]  /*10ec0*/  VIMNMX R87, R87, R81, !PT ;  /* 0x0000005157577248 */ /* 0x000fe40007fe0100 */
[----:B------:R-:W-:-:S07]  /*10ed0*/  VIADDMNMX R86, R81, R65, R86, PT ;  /* 0x0000004151567246 */ /* 0x000fce0003800156 */
.L_x_1264:
[C---:B------:R-:W-:Y:S01]  /*10ee0*/  ISETP.GT.AND P1, PT, R87.reuse, 0x1, P3 ;  /* 0x000000015700780c */ /* 0x040fe20001f24270 */
[----:B------:R-:W-:Y:S01]  /*10ef0*/  IMAD.U32 R65, RZ, RZ, UR45 ;  /* 0x0000002dff417e24 */ /* 0x000fe2000f8e00ff */
[C---:B------:R-:W-:Y:S01]  /*10f00*/  ISETP.GT.AND P2, PT, R87.reuse, 0x8, P3 ;  /* 0x000000085700780c */ /* 0x040fe20001f44270 */
[----:B------:R-:W-:Y:S01]  /*10f10*/  IMAD.U32 R136, RZ, RZ, UR38 ;  /* 0x00000026ff887e24 */ /* 0x000fe2000f8e00ff */
[C---:B------:R-:W-:Y:S02]  /*10f20*/  ISETP.LT.OR P1, PT, R86.reuse, 0x2, P1 ;  /* 0x000000025600780c */ /* 0x040fe40000f21670 */
[----:B------:R-:W-:Y:S02]  /*10f30*/  ISETP.LT.OR P2, PT, R86, 0x9, P2 ;  /* 0x000000095600780c */ /* 0x000fe40001741670 */
[----:B------:R-:W-:Y:S02]  /*10f40*/  FSEL R20, R20, -INF , !P1 ;  /* 0xff80000014147808 */ /* 0x000fe40004800000 */
[----:B------:R-:W-:-:S02]  /*10f50*/  ISETP.GT.AND P1, PT, R87, 0x9, P3 ;  /* 0x000000095700780c */ /* 0x000fc40001f24270 */
[----:B------:R-:W-:Y:S02]  /*10f60*/  FSEL R25, R25, -INF , !P2 ;  /* 0xff80000019197808 */ /* 0x000fe40005000000 */
[----:B------:R-:W-:Y:S02]  /*10f70*/  ISETP.LT.OR P1, PT, R86, 0xa, P1 ;  /* 0x0000000a5600780c */ /* 0x000fe40000f21670 */
[C---:B------:R-:W-:Y:S02]  /*10f80*/  ISETP.GT.AND P2, PT, R87.reuse, 0x10, P3 ;  /* 0x000000105700780c */ /* 0x040fe40001f44270 */
[----:B------:R-:W-:Y:S02]  /*10f90*/  FSEL R26, R26, -INF , !P1 ;  /* 0xff8000001a1a7808 */ /* 0x000fe40004800000 */
[----:B------:R-:W-:Y:S02]  /*10fa0*/  ISETP.GT.AND P1, PT, R87, 0x11, P3 ;  /* 0x000000115700780c */ /* 0x000fe40001f24270 */
[----:B------:R-:W-:-:S02]  /*10fb0*/  ISETP.LT.OR P2, PT, R86, 0x11, P2 ;  /* 0x000000115600780c */ /* 0x000fc40001741670 */
[----:B------:R-:W-:Y:S02]  /*10fc0*/  ISETP.LT.OR P1, PT, R86, 0x12, P1 ;  /* 0x000000125600780c */ /* 0x000fe40000f21670 */
[----:B------:R-:W-:Y:S02]  /*10fd0*/  FSEL R29, R29, -INF , !P2 ;  /* 0xff8000001d1d7808 */ /* 0x000fe40005000000 */
[----:B------:R-:W-:Y:S02]  /*10fe0*/  FSEL R30, R30, -INF , !P1 ;  /* 0xff8000001e1e7808 */ /* 0x000fe40004800000 */
[C---:B------:R-:W-:Y:S02]  /*10ff0*/  ISETP.GT.AND P1, PT, R87.reuse, 0x19, P3 ;  /* 0x000000195700780c */ /* 0x040fe40001f24270 */
[----:B------:R-:W-:Y:S02]  /*11000*/  ISETP.GT.AND P2, PT, R87, 0x18, P3 ;  /* 0x000000185700780c */ /* 0x000fe40001f44270 */
[----:B------:R-:W-:-:S02]  /*11010*/  ISETP.LT.OR P1, PT, R86, 0x1a, P1 ;  /* 0x0000001a5600780c */ /* 0x000fc40000f21670 */
[----:B------:R-:W-:Y:S02]  /*11020*/  ISETP.LT.OR P2, PT, R86, 0x19, P2 ;  /* 0x000000195600780c */ /* 0x000fe40001741670 */
[----:B------:R-:W-:Y:S02]  /*11030*/  FSEL R34, R34, -INF , !P1 ;  /* 0xff80000022227808 */ /* 0x000fe40004800000 */
[----:B------:R-:W-:Y:S02]  /*11040*/  ISETP.GT.AND P1, PT, R87, 0x21, P3 ;  /* 0x000000215700780c */ /* 0x000fe40001f24270 */
[----:B------:R-:W-:Y:S02]  /*11050*/  FSEL R33, R33, -INF , !P2 ;  /* 0xff80000021217808 */ /* 0x000fe40005000000 */
[----:B------:R-:W-:Y:S02]  /*11060*/  ISETP.LT.OR P1, PT, R86, 0x22, P1 ;  /* 0x000000225600780c */ /* 0x000fe40000f21670 */
[----:B------:R-:W-:-:S02]  /*11070*/  ISETP.GT.AND P2, PT, R87, 0x20, P3 ;  /* 0x000000205700780c */ /* 0x000fc40001f44270 */
[----:B------:R-:W-:Y:S02]  /*11080*/  FSEL R44, R38, -INF , !P1 ;  /* 0xff800000262c7808 */ /* 0x000fe40004800000 */
[----:B------:R-:W-:Y:S02]  /*11090*/  FMNMX.FTZ R38, R14, R13, !PT ;  /* 0x0000000d0e267209 */ /* 0x000fe40007810000 */
[----:B------:R-:W-:Y:S02]  /*110a0*/  ISETP.LT.OR P2, PT, R86, 0x21, P2 ;  /* 0x000000215600780c */ /* 0x000fe40001741670 */
[----:B------:R-:W-:Y:S02]  /*110b0*/  FMNMX.FTZ R38, R17, R38, !PT ;  /* 0x0000002611267209 */ /* 0x000fe40007810000 */
[----:B------:R-:W-:Y:S02]  /*110c0*/  FSEL R37, R37, -INF , !P2 ;  /* 0xff80000025257808 */ /* 0x000fe40005000000 */
[----:B------:R-:W-:-:S02]  /*110d0*/  FMNMX.FTZ R38, R21, R38, !PT ;  /* 0x0000002615267209 */ /* 0x000fc40007810000 */
[C---:B------:R-:W-:Y:S02]  /*110e0*/  ISETP.GT.AND P2, PT, R87.reuse, 0x28, P3 ;  /* 0x000000285700780c */ /* 0x040fe40001f44270 */
[----:B------:R-:W-:Y:S02]  /*110f0*/  FMNMX.FTZ R38, R24, R38, !PT ;  /* 0x0000002618267209 */ /* 0x000fe40007810000 */
[----:B------:R-:W-:Y:S02]  /*11100*/  ISETP.GT.AND P1, PT, R87, 0x29, P3 ;  /* 0x000000295700780c */ /* 0x000fe40001f24270 */
[----:B------:R-:W-:Y:S02]  /*11110*/  FMNMX.FTZ R38, R27, R38, !PT ;  /* 0x000000261b267209 */ /* 0x000fe40007810000 */
[----:B------:R-:W-:Y:S02]  /*11120*/  ISETP.LT.OR P2, PT, R86, 0x29, P2 ;  /* 0x000000295600780c */ /* 0x000fe40001741670 */
[----:B------:R-:W-:-:S02]  /*11130*/  FMNMX.FTZ R38, R28, R38, !PT ;  /* 0x000000261c267209 */ /* 0x000fc40007810000 */
[----:B------:R-:W-:Y:S02]  /*11140*/  ISETP.LT.OR P1, PT, R86, 0x2a, P1 ;  /* 0x0000002a5600780c */ /* 0x000fe40000f21670 */
[----:B------:R-:W-:Y:S02]  /*11150*/  FMNMX.FTZ R38, R31, R38, !PT ;  /* 0x000000261f267209 */ /* 0x000fe40007810000 */
[----:B------:R-:W-:Y:S02]  /*11160*/  FSEL R41, R41, -INF , !P2 ;  /* 0xff80000029297808 */ /* 0x000fe40005000000 */
        /* <DEDUP_REMOVED lines=39> */
[----:B------:R-:W-:Y:S02]  /*113e0*/  ISETP.GT.AND P2, PT, R87, 0x48, P3 ;  /* 0x000000485700780c */ /* 0x000fe40001f44270 */
        /* <DEDUP_REMOVED lines=10> */
[C---:B------:R-:W-:Y:S01]  /*11490*/  ISETP.GT.AND P2, PT, R87.reuse, 0x50, P3 ;  /* 0x000000505700780c */ /* 0x040fe20001f44270 */
[----:B------:R-:W0:Y:S01]  /*114a0*/  SHFL.BFLY PT, R45, R38, 0x2, 0x1f ;  /* 0x0c401f00262d7f89 */ /* 0x000e2200000e0000 */
[----:B------:R-:W-:-:S02]  /*114b0*/  ISETP.GT.AND P1, PT, R87, 0x51, P3 ;  /* 0x000000515700780c */ /* 0x000fc40001f24270 */
[----:B------:R-:W-:Y:S02]  /*114c0*/  LOP3.LUT R22, R22, 0xbfffffff, RZ, 0xc0, !PT ;  /* 0xbfffffff16167812 */ /* 0x000fe400078ec0ff */
[C---:B------:R-:W-:Y:S02]  /*114d0*/  ISETP.LT.OR P2, PT, R86.reuse, 0x51, P2 ;  /* 0x000000515600780c */ /* 0x040fe40001741670 */
[----:B------:R-:W-:Y:S02]  /*114e0*/  ISETP.LT.OR P1, PT, R86, 0x52, P1 ;  /* 0x000000525600780c */ /* 0x000fe40000f21670 */
[----:B------:R-:W-:Y:S02]  /*114f0*/  @P0 LOP3.LUT R22, R22, 0x40000000, RZ, 0xfc, !PT ;  /* 0x4000000016160812 */ /* 0x000fe400078efcff */
[----:B------:R-:W-:Y:S02]  /*11500*/  ISETP.GT.AND P0, PT, R87, RZ, P3 ;  /* 0x000000ff5700720c */ /* 0x000fe40001f04270 */
[----:B------:R-:W-:-:S02]  /*11510*/  FSEL R63, R63, -INF , !P2 ;  /* 0xff8000003f3f7808 */ /* 0x000fc40005000000 */
[----:B------:R-:W-:Y:S02]  /*11520*/  FSEL R64, R64, -INF , !P1 ;  /* 0xff80000040407808 */ /* 0x000fe40004800000 */
[C---:B------:R-:W-:Y:S02]  /*11530*/  ISETP.GT.AND P2, PT, R87.reuse, 0x58, P3 ;  /* 0x000000585700780c */ /* 0x040fe40001f44270 */
[----:B------:R-:W-:Y:S02]  /*11540*/  ISETP.GT.AND P1, PT, R87, 0x59, P3 ;  /* 0x000000595700780c */ /* 0x000fe40001f24270 */
[C---:B------:R-:W-:Y:S02]  /*11550*/  ISETP.LT.OR P2, PT, R86.reuse, 0x59, P2 ;  /* 0x000000595600780c */ /* 0x040fe40001741670 */
[----:B------:R-:W-:Y:S02]  /*11560*/  ISETP.LT.OR P1, PT, R86, 0x5a, P1 ;  /* 0x0000005a5600780c */ /* 0x000fe40000f21670 */
[----:B------:R-:W-:-:S02]  /*11570*/  LOP3.LUT R22, R22, 0xfffffff7, RZ, 0xc0, !PT ;  /* 0xfffffff716167812 */ /* 0x000fc400078ec0ff */
[----:B0-----:R-:W-:Y:S02]  /*11580*/  FMNMX.FTZ R38, R38, R45, !PT ;  /* 0x0000002d26267209 */ /* 0x001fe40007810000 */
[----:B------:R-:W-:Y:S02]  /*11590*/  FSEL R67, R67, -INF , !P2 ;  /* 0xff80000043437808 */ /* 0x000fe40005000000 */
[----:B------:R-:W-:Y:S01]  /*115a0*/  FSEL R68, R68, -INF , !P1 ;  /* 0xff80000044447808 */ /* 0x000fe20004800000 */
[----:B------:R-:W0:Y:S01]  /*115b0*/  SHFL.BFLY PT, R45, R38, 0x1, 0x1f ;  /* 0x0c201f00262d7f89 */ /* 0x000e2200000e0000 */
[C---:B------:R-:W-:Y:S02]  /*115c0*/  ISETP.GT.AND P2, PT, R87.reuse, 0x60, P3 ;  /* 0x000000605700780c */ /* 0x040fe40001f44270 */
[----:B------:R-:W-:Y:S02]  /*115d0*/  ISETP.GT.AND P1, PT, R87, 0x61, P3 ;  /* 0x000000615700780c */ /* 0x000fe40001f24270 */
[----:B------:R-:W-:-:S02]  /*115e0*/  @P0 LOP3.LUT R22, R22, 0x8, RZ, 0xfc, !PT ;  /* 0x0000000816160812 */ /* 0x000fc400078efcff */
[----:B------:R-:W-:Y:S02]  /*115f0*/  ISETP.GT.AND P0, PT, R87, 0x79, P3 ;  /* 0x000000795700780c */ /* 0x000fe40001f04270 */
[C---:B------:R-:W-:Y:S02]  /*11600*/  ISETP.LT.OR P2, PT, R86.reuse, 0x61, P2 ;  /* 0x000000615600780c */ /* 0x040fe40001741670 */
[----:B------:R-:W-:Y:S02]  /*11610*/  ISETP.LT.OR P1, PT, R86, 0x62, P1 ;  /* 0x000000625600780c */ /* 0x000fe40000f21670 */
[----:B------:R-:W-:Y:S02]  /*11620*/  FSEL R69, R69, -INF , !P2 ;  /* 0xff80000045457808 */ /* 0x000fe40005000000 */
[----:B------:R-:W-:Y:S02]  /*11630*/  FSEL R70, R70, -INF , !P1 ;  /* 0xff80000046467808 */ /* 0x000fe40004800000 */
[----:B------:R-:W-:-:S02]  /*11640*/  ISETP.GT.AND P4, PT, R87, 0x68, P3 ;  /* 0x000000685700780c */ /* 0x000fc40001f84270 */
[C---:B------:R-:W-:Y:S02]  /*11650*/  ISETP.GT.AND P5, PT, R87.reuse, 0x69, P3 ;  /* 0x000000695700780c */ /* 0x040fe40001fa4270 */
[C---:B------:R-:W-:Y:S02]  /*11660*/  ISETP.GT.AND P6, PT, R87.reuse, 0x70, P3 ;  /* 0x000000705700780c */ /* 0x040fe40001fc4270 */
[C---:B------:R-:W-:Y:S02]  /*11670*/  ISETP.GT.AND P2, PT, R87.reuse, 0x71, P3 ;  /* 0x000000715700780c */ /* 0x040fe40001f44270 */
[----:B------:R-:W-:Y:S02]  /*11680*/  ISETP.GT.AND P1, PT, R87, 0x78, P3 ;  /* 0x000000785700780c */ /* 0x000fe40001f24270 */
[C---:B------:R-:W-:Y:S02]  /*11690*/  LOP3.LUT P3, RZ, R22.reuse, 0x8, RZ, 0xc0, !PT ;  /* 0x0000000816ff7812 */ /* 0x040fe4000786c0ff */
[----:B------:R-:W-:-:S02]  /*116a0*/  LOP3.LUT R22, R22, 0xfffffffd, RZ, 0xc0, !PT ;  /* 0xfffffffd16167812 */ /* 0x000fc400078ec0ff */
[----:B0-----:R-:W-:Y:S02]  /*116b0*/  FMNMX.FTZ R38, R38, R45, !PT ;  /* 0x0000002d26267209 */ /* 0x001fe40007810000 */
[----:B------:R-:W-:Y:S02]  /*116c0*/  @P0 LOP3.LUT R22, R22, 0x2, RZ, 0xfc, !PT ;  /* 0x0000000216160812 */ /* 0x000fe400078efcff */
[----:B------:R-:W-:Y:S01]  /*116d0*/  ISETP.LT.OR P0, PT, R86, 0x69, P4 ;  /* 0x000000695600780c */ /* 0x000fe20002701670 */
[----:B------:R-:W-:-:S01]  /*116e0*/  FFMA.FTZ R84, R38, R65, -8 ;  /* 0xc100000026547423 */ /* 0x000fc20000010041 */
[C---:B------:R-:W-:Y:S02]  /*116f0*/  LOP3.LUT P4, RZ, R22.reuse, 0x2, RZ, 0xc0, !PT ;  /* 0x0000000216ff7812 */ /* 0x040fe4000788c0ff */
[----:B------:R-:W-:Y:S02]  /*11700*/  LOP3.LUT R22, R22, 0xffffffef, RZ, 0xc0, !PT ;  /* 0xffffffef16167812 */ /* 0x000fe400078ec0ff */
[----:B------:R-:W-:-:S02]  /*11710*/  ISETP.LT.OR P3, PT, R86, 0x1, P3 ;  /* 0x000000015600780c */ /* 0x000fc40001f61670 */
[C---:B------:R-:W-:Y:S02]  /*11720*/  ISETP.LT.OR P6, PT, R86.reuse, 0x71, P6 ;  /* 0x000000715600780c */ /* 0x040fe400037c1670 */
[----:B------:R-:W-:Y:S02]  /*11730*/  FSEL R15, R15, -INF , !P3 ;  /* 0xff8000000f0f7808 */ /* 0x000fe40005800000 */
[----:B------:R-:W-:Y:S02]  /*11740*/  ISETP.LT.OR P2, PT, R86, 0x72, P2 ;  /* 0x000000725600780c */ /* 0x000fe40001741670 */
[----:B------:R-:W-:Y:S02]  /*11750*/  @P0 LOP3.LUT R22, R22, 0x10, RZ, 0xfc, !PT ;  /* 0x0000001016160812 */ /* 0x000fe400078efcff */
[----:B------:R-:W-:Y:S02]  /*11760*/  ISETP.LT.OR P0, PT, R86, 0x6a, P5 ;  /* 0x0000006a5600780c */ /* 0x000fe40002f01670 */
[----:B------:R-:W-:-:S02]  /*11770*/  FSETP.NEU.FTZ.AND P5, PT, R38, -INF , PT ;  /* 0xff8000002600780b */ /* 0x000fc40003fbd000 */
[----:B------:R-:W-:Y:S02]  /*11780*/  FSEL R75, R75, -INF , !P0 ;  /* 0xff8000004b4b7808 */ /* 0x000fe40004000000 */
[----:B------:R-:W-:Y:S02]  /*11790*/  FSEL R45, R38, RZ, P5 ;  /* 0x000000ff262d7208 */ /* 0x000fe40002800000 */
[----:B------:R-:W-:Y:S02]  /*117a0*/  FSEL R84, R84, RZ, P5 ;  /* 0x000000ff54547208 */ /* 0x000fe40002800000 */
[----:B------:R-:W-:Y:S01]  /*117b0*/  LOP3.LUT P5, RZ, R22, 0x10, RZ, 0xc0, !PT ;  /* 0x0000001016ff7812 */ /* 0x000fe200078ac0ff */
[----:B------:R-:W-:-:S01]  /*117c0*/  FADD.FTZ R13, -R45, R13 ;  /* 0x0000000d2d0d7221 */ /* 0x000fc20000010100 */
[----:B------:R-:W-:Y:S01]  /*117d0*/  FMNMX.FTZ R45, R15, R12, !PT ;  /* 0x0000000c0f2d7209 */ /* 0x000fe20007810000 */
[----:B------:R-:W-:-:S01]  /*117e0*/  FFMA.FTZ R43, R43, R65, -R84 ;  /* 0x000000412b2b7223 */ /* 0x000fc20000010854 */
[----:B------:R-:W-:Y:S01]  /*117f0*/  FSEL R74, R74, -INF , !P5 ;  /* 0xff8000004a4a7808 */ /* 0x000fe20006800000 */
[----:B------:R-:W-:-:S01]  /*11800*/  FFMA.FTZ R14, R14, R65, -R84 ;  /* 0x000000410e0e7223 */ /* 0x000fc20000010854 */
[----:B------:R-:W-:Y:S01]  /*11810*/  FMNMX.FTZ R45, R20, R45, !PT ;  /* 0x0000002d142d7209 */ /* 0x000fe20007810000 */
[----:B------:R-:W-:-:S01]  /*11820*/  FFMA.FTZ R17, R17, R65, -R84 ;  /* 0x0000004111117223 */ /* 0x000fc20000010854 */
[----:B------:R-:W-:Y:S01]  /*11830*/  FSEL R76, R76, -INF , !P6 ;  /* 0xff8000004c4c7808 */ /* 0x000fe20007000000 */
[----:B------:R-:W-:-:S01]  /*11840*/  FFMA.FTZ R21, R21, R65, -R84 ;  /* 0x0000004115157223 */ /* 0x000fc20000010854 */
[----:B------:R-:W-:Y:S01]  /*11850*/  FMNMX.FTZ R45, R25, R45, !PT ;  /* 0x0000002d192d7209 */ /* 0x000fe20007810000 */
[----:B------:R-:W-:-:S01]  /*11860*/  FFMA.FTZ R24, R24, R65, -R84 ;  /* 0x0000004118187223 */ /* 0x000fc20000010854 */
[----:B------:R-:W-:Y:S01]  /*11870*/  ISETP.LT.OR P1, PT, R86, 0x79, P1 ;  /* 0x000000795600780c */ /* 0x000fe20000f21670 */
        /* <DEDUP_REMOVED lines=19> */
[-CC-:B------:R-:W-:Y:S01]  /*119b0*/  FFMA.FTZ R50, R50, R65.reuse, -R84.reuse ;  /* 0x0000004132327223 */ /* 0x180fe20000010854 */
        /* <DEDUP_REMOVED lines=22> */
[----:B------:R-:W-:Y:S01]  /*11b20*/  MUFU.EX2 R85, R43 ;  /* 0x0000002b00557308 */ /* 0x000fe20000000800 */
[----:B------:R-:W-:Y:S01]  /*11b30*/  FMUL.FTZ R13, R13, R65 ;  /* 0x000000410d0d7220 */ /* 0x000fe20000410000 */
[----:B------:R-:W-:-:S02]  /*11b40*/  ISETP.NE.AND P5, PT, R136, 0x3, PT ;  /* 0x000000038800780c */ /* 0x000fc40003fa5270 */
[----:B------:R-:W-:Y:S02]  /*11b50*/  FMNMX.FTZ R45, R51, R45, !PT ;  /* 0x0000002d332d7209 */ /* 0x000fe40007810000 */
[----:B------:R-:W-:Y:S02]  /*11b60*/  LOP3.LUT P0, RZ, R22, 0x40000000, RZ, 0xc0, !PT ;  /* 0x4000000016ff7812 */ /* 0x000fe4000780c0ff */
[----:B------:R-:W-:Y:S01]  /*11b70*/  FMNMX.FTZ R45, R52, R45, !PT ;  /* 0x0000002d342d7209 */ /* 0x000fe20007810000 */
[----:B------:R-:W-:Y:S03]  /*11b80*/  MUFU.EX2 R14, R14 ;  /* 0x0000000e000e7308 */ /* 0x000fe60000000800 */
[----:B------:R-:W-:-:S04]  /*11b90*/  FMNMX.FTZ R45, R55, R45, !PT ;  /* 0x0000002d372d7209 */ /* 0x000fc80007810000 */
[----:B------:R-:W-:Y:S01]  /*11ba0*/  FMNMX.FTZ R45, R56, R45, !PT ;  /* 0x0000002d382d7209 */ /* 0x000fe20007810000 */
[----:B------:R-:W0:Y:S03]  /*11bb0*/  MUFU.EX2 R13, R13 ;  /* 0x0000000d000d7308 */ /* 0x000e260000000800 */
[----:B------:R-:W-:-:S04]  /*11bc0*/  FMNMX.FTZ R45, R59, R45, !PT ;  /* 0x0000002d3b2d7209 */ /* 0x000fc80007810000 */
[----:B------:R-:W-:Y:S01]  /*11bd0*/  FMNMX.FTZ R45, R60, R45, !PT ;  /* 0x0000002d3c2d7209 */ /* 0x000fe20007810000 */
[----:B------:R-:W1:Y:S03]  /*11be0*/  MUFU.EX2 R17, R17 ;  /* 0x0000001100117308 */ /* 0x000e660000000800 */
[----:B------:R-:W-:-:S04]  /*11bf0*/  FMNMX.FTZ R45, R63, R45, !PT ;  /* 0x0000002d3f2d7209 */ /* 0x000fc80007810000 */
[----:B------:R-:W-:Y:S01]  /*11c00*/  FMNMX.FTZ R45, R64, R45, !PT ;  /* 0x0000002d402d7209 */ /* 0x000fe20007810000 */
[----:B------:R-:W-:Y:S01]  /*11c10*/  MUFU.EX2 R21, R21 ;  /* 0x0000001500157308 */ /* 0x000fe20000000800 */
[----:B0-----:R-:W-:-:S02]  /*11c20*/  FFMA.FTZ R4, R13, R4, R14 ;  /* 0x000000040d047223 */ /* 0x001fc4000001000e */
[----:B------:R-:W-:-:S04]  /*11c30*/  FMNMX.FTZ R45, R67, R45, !PT ;  /* 0x0000002d432d7209 */ /* 0x000fc80007810000 */
[----:B------:R-:W-:Y:S01]  /*11c40*/  FMNMX.FTZ R45, R68, R45, !PT ;  /* 0x0000002d442d7209 */ /* 0x000fe20007810000 */
[----:B------:R-:W-:Y:S01]  /*11c50*/  MUFU.EX2 R24, R24 ;  /* 0x0000001800187308 */ /* 0x000fe20000000800 */
[----:B-1----:R-:W-:-:S02]  /*11c60*/  FADD.FTZ R4, R17, R4 ;  /* 0x0000000411047221 */ /* 0x002fc40000010000 */
[----:B------:R-:W-:-:S04]  /*11c70*/  FMNMX.FTZ R45, R69, R45, !PT ;  /* 0x0000002d452d7209 */ /* 0x000fc80007810000 */
[----:B------:R-:W-:Y:S01]  /*11c80*/  FMNMX.FTZ R45, R70, R45, !PT ;  /* 0x0000002d462d7209 */ /* 0x000fe20007810000 */
[----:B------:R-:W-:Y:S03]  /*11c90*/  MUFU.EX2 R27, R27 ;  /* 0x0000001b001b7308 */ /* 0x000fe60000000800 */
        /* <DEDUP_REMOVED lines=8> */
[----:B------:R-:W-:Y:S04]  /*11d20*/  MUFU.EX2 R32, R32 ;  /* 0x0000002000207308 */ /* 0x000fe80000000800 */
[----:B------:R-:W0:Y:S04]  /*11d30*/  SHFL.BFLY PT, R81, R45, 0x2, 0x1f ;  /* 0x0c401f002d517f89 */ /* 0x000e2800000e0000 */
[----:B------:R-:W-:Y:S08]  /*11d40*/  MUFU.EX2 R35, R35 ;  /* 0x0000002300237308 */ /* 0x000ff00000000800 */
[----:B------:R-:W-:Y:S08]  /*11d50*/  MUFU.EX2 R36, R36 ;  /* 0x0000002400247308 */ /* 0x000ff00000000800 */
[----:B------:R-:W-:Y:S01]  /*11d60*/  MUFU.EX2 R39, R39 ;  /* 0x0000002700277308 */ /* 0x000fe20000000800 */
[----:B0-----:R-:W-:-:S07]  /*11d70*/  FMNMX.FTZ R81, R45, R81, !PT ;  /* 0x000000512d517209 */ /* 0x001fce0007810000 */
[----:B------:R-:W-:Y:S01]  /*11d80*/  MUFU.EX2 R40, R40 ;  /* 0x0000002800287308 */ /* 0x000fe20000000800 */
[----:B------:R-:W0:Y:S07]  /*11d90*/  SHFL.BFLY PT, R43, R81, 0x1, 0x1f ;  /* 0x0c201f00512b7f89 */ /* 0x000e2e00000e0000 */
[----:B------:R-:W-:Y:S08]  /*11da0*/  MUFU.EX2 R46, R46 ;  /* 0x0000002e002e7308 */ /* 0x000ff00000000800 */
[----:B------:R-:W-:Y:S08]  /*11db0*/  MUFU.EX2 R49, R49 ;  /* 0x0000003100317308 */ /* 0x000ff00000000800 */
[----:B------:R-:W-:Y:S01]  /*11dc0*/  MUFU.EX2 R50, R50 ;  /* 0x0000003200327308 */ /* 0x000fe20000000800 */
[----:B0-----:R-:W-:-:S04]  /*11dd0*/  FMNMX.FTZ R43, R81, R43, !PT ;  /* 0x0000002b512b7209 */ /* 0x001fc80007810000 */
[----:B------:R-:W-:-:S03]  /*11de0*/  FSETP.NEU.FTZ.AND P1, PT, R43, -INF , PT ;  /* 0xff8000002b00780b */ /* 0x000fc60003f3d000 */
[----:B------:R-:W-:Y:S01]  /*11df0*/  MUFU.EX2 R53, R53 ;  /* 0x0000003500357308 */ /* 0x000fe20000000800 */
[----:B------:R-:W-:-:S05]  /*11e00*/  FSEL R45, R43, RZ, P1 ;  /* 0x000000ff2b2d7208 */ /* 0x000fca0000800000 */
[----:B------:R-:W-:Y:S01]  /*11e10*/  FADD.FTZ R12, -R45, R12 ;  /* 0x0000000c2d0c7221 */ /* 0x000fe20000010100 */
[----:B------:R-:W-:-:S01]  /*11e20*/  FFMA.FTZ R45, R43, R65, -8 ;  /* 0xc10000002b2d7423 */ /* 0x000fc20000010041 */
[----:B------:R-:W-:Y:S02]  /*11e30*/  MUFU.EX2 R54, R54 ;  /* 0x0000003600367308 */ /* 0x000fe40000000800 */
[----:B------:R-:W-:Y:S02]  /*11e40*/  FMUL.FTZ R12, R12, R65 ;  /* 0x000000410c0c7220 */ /* 0x000fe40000410000 */
[----:B------:R-:W-:-:S04]  /*11e50*/  FSEL R86, R45, RZ, P1 ;  /* 0x000000ff2d567208 */ /* 0x000fc80000800000 */
[----:B------:R-:W-:Y:S01]  /*11e60*/  MUFU.EX2 R12, R12 ;  /* 0x0000000c000c7308 */ /* 0x000fe20000000800 */
[----:B------:R-:W-:-:S01]  /*11e70*/  FFMA.FTZ R15, R15, R65, -R86 ;  /* 0x000000410f0f7223 */ /* 0x000fc20000010856 */
[-CC-:B------:R-:W-:Y:S01]  /*11e80*/  FFMA.FTZ R20, R20, R65.reuse, -R86.reuse ;  /* 0x0000004114147223 */ /* 0x180fe20000010856 */
[----:B------:R-:W-:-:S01]  /*11e90*/  FFMA.FTZ R25, R25, R65, -R86 ;  /* 0x0000004119197223 */ /* 0x000fc20000010856 */
[-CC-:B------:R-:W-:Y:S01]  /*11ea0*/  FFMA.FTZ R26, R26, R65.reuse, -R86.reuse ;  /* 0x000000411a1a7223 */ /* 0x180fe20000010856 */
[----:B------:R-:W-:-:S01]  /*11eb0*/  FFMA.FTZ R29, R29, R65, -R86 ;  /* 0x000000411d1d7223 */ /* 0x000fc20000010856 */
[-CC-:B------:R-:W-:Y:S01]  /*11ec0*/  FFMA.FTZ R30, R30, R65.reuse, -R86.reuse ;  /* 0x000000411e1e7223 */ /* 0x180fe20000010856 */
[----:B------:R-:W-:-:S01]  /*11ed0*/  FFMA.FTZ R33, R33, R65, -R86 ;  /* 0x0000004121217223 */ /* 0x000fc20000010856 */
        /* <DEDUP_REMOVED lines=17> */
[----:B0-----:R-:W-:-:S01]  /*11ff0*/  FFMA.FTZ R3, R12, R3, R15 ;  /* 0x000000030c037223 */ /* 0x001fc2000001000f */
[-CC-:B------:R-:W-:Y:S01]  /*12000*/  FFMA.FTZ R64, R64, R65.reuse, -R86.reuse ;  /* 0x0000004140407223 */ /* 0x180fe20000010856 */
[----:B------:R-:W-:-:S01]  /*12010*/  FFMA.FTZ R67, R67, R65, -R86 ;  /* 0x0000004143437223 */ /* 0x000fc20000010856 */
[-CC-:B------:R-:W-:Y:S01]  /*12020*/  FFMA.FTZ R68, R68, R65.reuse, -R86.reuse ;  /* 0x0000004144447223 */ /* 0x180fe20000010856 */
[----:B------:R-:W-:-:S01]  /*12030*/  FFMA.FTZ R69, R69, R65, -R86 ;  /* 0x0000004145457223 */ /* 0x000fc20000010856 */
[-CC-:B------:R-:W-:Y:S01]  /*12040*/  FFMA.FTZ R70, R70, R65.reuse, -R86.reuse ;  /* 0x0000004146467223 */ /* 0x180fe20000010856 */
[----:B------:R-:W-:-:S01]  /*12050*/  FFMA.FTZ R74, R74, R65, -R86 ;  /* 0x000000414a4a7223 */ /* 0x000fc20000010856 */
[----:B------:R-:W0:Y:S01]  /*12060*/  MUFU.EX2 R26, R26 ;  /* 0x0000001a001a7308 */ /* 0x000e220000000800 */
[----:B-1----:R-:W-:-:S01]  /*12070*/  FADD.FTZ R45, R20, R3 ;  /* 0x00000003142d7221 */ /* 0x002fc20000010000 */
[----:B------:R-:W-:Y:S01]  /*12080*/  FADD.FTZ R3, R21, R4 ;  /* 0x0000000415037221 */ /* 0x000fe20000010000 */
[----:B------:R-:W-:-:S01]  /*12090*/  FFMA.FTZ R75, R75, R65, -R86 ;  /* 0x000000414b4b7223 */ /* 0x000fc20000010856 */
[-CC-:B------:R-:W-:Y:S01]  /*120a0*/  FFMA.FTZ R76, R76, R65.reuse, -R86.reuse ;  /* 0x000000414c4c7223 */ /* 0x180fe20000010856 */
[----:B------:R-:W-:-:S01]  /*120b0*/  FFMA.FTZ R78, R78, R65, -R86 ;  /* 0x000000414e4e7223 */ /* 0x000fc20000010856 */
[----:B------:R-:W-:Y:S01]  /*120c0*/  FADD.FTZ R3, R24, R3 ;  /* 0x0000000318037221 */ /* 0x000fe20000010000 */
[----:B------:R-:W-:-:S01]  /*120d0*/  FFMA.FTZ R5, R5, R65, -R86 ;  /* 0x0000004105057223 */ /* 0x000fc20000010856 */
[----:B------:R-:W1:Y:S01]  /*120e0*/  MUFU.EX2 R29, R29 ;  /* 0x0000001d001d7308 */ /* 0x000e620000000800 */
[----:B--2---:R-:W-:-:S01]  /*120f0*/  FADD.FTZ R4, R25, R45 ;  /* 0x0000002d19047221 */ /* 0x004fc20000010000 */
[----:B------:R-:W-:Y:S01]  /*12100*/  FADD.FTZ R3, R27, R3 ;  /* 0x000000031b037221 */ /* 0x000fe20000010000 */
[----:B------:R-:W-:-:S03]  /*12110*/  FFMA.FTZ R82, R82, R65, -R86 ;  /* 0x0000004152527223 */ /* 0x000fc60000010856 */
        /* <DEDUP_REMOVED lines=95> */
[----:B--2---:R-:W-:-:S03]  /*12710*/  FADD.FTZ R4, R84, R3 ;  /* 0x0000000354047221 */ /* 0x004fc60000010000 */
[----:B0-----:R-:W-:Y:S01]  /*12720*/  FADD.FTZ R3, R82, R45 ;  /* 0x0000002d52037221 */ /* 0x001fe20000010000 */
[----:B------:R-:W-:Y:S06]  /*12730*/  @!P5 BRA `(.L_x_1268) ;  /* 0x000000000004d947 */ /* 0x000fec0003800000 */
[----:B------:R-:W-:Y:S01]  /*12740*/  BPT.TRAP 0x1 ;  /* 0x000000040000795c */ /* 0x000fe20000300000 */
.L_x_1268:
[----:B------:R-:W2:Y:S01]  /*12750*/  LDL R45, [R1+0x18] ;  /* 0x00001800012d7983 */ /* 0x000ea20000100800 */
[----:B------:R-:W-:-:S05]  /*12760*/  VIADD R19, R19, 0x19c60 ;  /* 0x00019c6013137836 */ /* 0x000fca0000000000 */
[----:B--2---:R-:W-:Y:S02]  /*12770*/  PRMT R19, R45, 0x654, R19 ;  /* 0x000006542d137816 */ /* 0x004fe40000000013 */
[----:B------:R-:W2:Y:S01]  /*12780*/  LDL R45, [R1+0x20] ;  /* 0x00002000012d7983 */ /* 0x000ea20000100800 */
[----:B------:R-:W-:Y:S01]  /*12790*/  F2FP.SATFINITE.E4M3.F32.PACK_AB_MERGE_C R21, R24, R21, RZ ;  /* 0x000000151815723e */ /* 0x000fe200048070ff */
[----:B------:R0:W-:Y:S01]  /*127a0*/  SYNCS.ARRIVE.TRANS64.RED.A1T0 RZ, [R19+URZ], RZ ;  /* 0x000000ff13ff79a7 */ /* 0x0001e2000810043f */
[----:B------:R-:W-:Y:S01]  /*127b0*/  F2FP.SATFINITE.E4M3.F32.PACK_AB_MERGE_C R25, R26, R25, RZ ;  /* 0x000000191a19723e */ /* 0x000fe200048070ff */
[----:B------:R-:W-:Y:S01]  /*127c0*/  FMUL.FTZ R88, R88, R13 ;  /* 0x0000000d58587220 */ /* 0x000fe20000410000 */
        /* <DEDUP_REMOVED lines=75> */
[----:B------:R-:W-:Y:S01]  /*12c80*/  F2FP.SATFINITE.E4M3.F32.PACK_AB_MERGE_C R136, R72, R71, R73 ;  /* 0x000000474888723e */ /* 0x000fe20004807049 */
[----:B0-----:R-:W-:Y:S01]  /*12c90*/  IMAD.MOV.U32 R19, RZ, RZ, R154 ;  /* 0x000000ffff137224 */ /* 0x001fe200078e009a */
[----:B------:R-:W-:Y:S01]  /*12ca0*/  F2FP.SATFINITE.E4M3.F32.PACK_AB_MERGE_C R137, R70, R69, R74 ;  /* 0x000000454689723e */ /* 0x000fe2000480704a */
[----:B------:R-:W-:Y:S01]  /*12cb0*/  IMAD.MOV.U32 R17, RZ, RZ, R155 ;  /* 0x000000ffff117224 */ /* 0x000fe200078e009b */
[----:B------:R-:W-:Y:S01]  /*12cc0*/  F2FP.SATFINITE.E4M3.F32.PACK_AB_MERGE_C R138, R80, R79, R83 ;  /* 0x0000004f508a723e */ /* 0x000fe20004807053 */
[----:B------:R-:W-:Y:S01]  /*12cd0*/  IMAD.MOV.U32 R148, RZ, RZ, R21 ;  /* 0x000000ffff947224 */ /* 0x000fe200078e0015 */
[----:B------:R-:W-:Y:S01]  /*12ce0*/  F2FP.SATFINITE.E4M3.F32.PACK_AB_MERGE_C R139, R78, R76, R5 ;  /* 0x0000004c4e8b723e */ /* 0x000fe20004807005 */
[----:B------:R-:W-:-:S02]  /*12cf0*/  IMAD.MOV.U32 R149, RZ, RZ, R25 ;  /* 0x000000ffff957224 */ /* 0x000fc400078e0019 */
[----:B------:R-:W-:Y:S02]  /*12d00*/  IMAD.MOV.U32 R150, RZ, RZ, R31 ;  /* 0x000000ffff967224 */ /* 0x000fe400078e001f */
[----:B------:R-:W-:Y:S02]  /*12d10*/  IMAD.MOV.U32 R151, RZ, RZ, R33 ;  /* 0x000000ffff977224 */ /* 0x000fe400078e0021 */
[----:B------:R-:W-:Y:S02]  /*12d20*/  IMAD.MOV.U32 R144, RZ, RZ, R39 ;  /* 0x000000ffff907224 */ /* 0x000fe400078e0027 */
[----:B------:R-:W-:Y:S02]  /*12d30*/  IMAD.MOV.U32 R145, RZ, RZ, R41 ;  /* 0x000000ffff917224 */ /* 0x000fe400078e0029 */
[----:B------:R-:W-:Y:S02]  /*12d40*/  IMAD.MOV.U32 R146, RZ, RZ, R49 ;  /* 0x000000ffff927224 */ /* 0x000fe400078e0031 */
[----:B------:R-:W-:-:S02]  /*12d50*/  IMAD.MOV.U32 R147, RZ, RZ, R51 ;  /* 0x000000ffff937224 */ /* 0x000fc400078e0033 */
[----:B------:R-:W-:Y:S02]  /*12d60*/  IMAD.MOV.U32 R140, RZ, RZ, R57 ;  /* 0x000000ffff8c7224 */ /* 0x000fe400078e0039 */
[----:B------:R-:W-:Y:S01]  /*12d70*/  IMAD.MOV.U32 R141, RZ, RZ, R59 ;  /* 0x000000ffff8d7224 */ /* 0x000fe200078e003b */
[C---:B--2---:R-:W-:Y:S01]  /*12d80*/  ISETP.GT.AND P1, PT, R0.reuse, R45, PT ;  /* 0x0000002d0000720c */ /* 0x044fe20003f24270 */
[----:B------:R-:W-:-:S12]  /*12d90*/  VIADD R0, R0, 0xffffffff ;  /* 0xffffffff00007836 */ /* 0x000fd80000000000 */
[----:B------:R-:W-:Y:S05]  /*12da0*/  @P1 BRA `(.L_x_1269) ;  /* 0xffffffc800301947 */ /* 0x000fea000383ffff */
[----:B------:R-:W-:Y:S05]  /*12db0*/  BSYNC B0 ;  /* 0x0000000000007941 */ /* 0x000fea0003800000 */
.L_x_1249:
[----:B------:R-:W-:Y:S02]  /*12dc0*/  IMAD.MOV.U32 R12, RZ, RZ, R43 ;  /* 0x000000ffff0c7224 */ /* 0x000fe400078e002b */
[----:B------:R-:W-:Y:S02]  /*12dd0*/  IMAD.MOV.U32 R13, RZ, RZ, R38 ;  /* 0x000000ffff0d7224 */ /* 0x000fe400078e0026 */
[----:B------:R-:W-:Y:S02]  /*12de0*/  IMAD.MOV.U32 R17, RZ, RZ, R155 ;  /* 0x000000ffff117224 */ /* 0x000fe400078e009b */
[----:B------:R-:W-:-:S07]  /*12df0*/  IMAD.MOV.U32 R19, RZ, RZ, R154 ;  /* 0x000000ffff137224 */ /* 0x000fce00078e009a */
.L_x_1248:
[----:B------:R-:W-:Y:S05]  /*12e00*/  BSYNC B1 ;  /* 0x0000000000017941 */ /* 0x000fea0003800000 */
.L_x_1247:
[----:B------:R-:W2:Y:S01]  /*12e10*/  LDL R5, [R1+0x10] ;  /* 0x0000100001057983 */ /* 0x000ea20000100800 */
[----:B------:R-:W0:Y:S01]  /*12e20*/  LDC R14, c[0x0][0x448] ;  /* 0x00011200ff0e7b82 */ /* 0x000e220000000800 */
[----:B------:R-:W-:Y:S01]  /*12e30*/  LOP3.LUT R22, R22, 0xffffffdf, RZ, 0xc0, !PT ;  /* 0xffffffdf16167812 */ /* 0x000fe200078ec0ff */
[----:B------:R-:W-:Y:S01]  /*12e40*/  ULDC UR4, c[0x0][0x9dc] ;  /* 0x0002770000047ab9 */ /* 0x000fe20000000800 */
[----:B------:R-:W-:-:S05]  /*12e50*/  IADD3 R20, R157, 0x1, -R156 ;  /* 0x000000019d147810 */ /* 0x000fca0007ffe89c */
[----:B------:R-:W1:Y:S01]  /*12e60*/  LDC R21, c[0x0][0x9e4] ;  /* 0x00027900ff157b82 */ /* 0x000e620000000800 */
[----:B0-----:R-:W-:-:S13]  /*12e70*/  ISETP.NE.AND P1, PT, R14, 0x1, PT ;  /* 0x000000010e00780c */ /* 0x001fda0003f25270 */
[----:B------:R-:W0:Y:S01]  /*12e80*/  @P1 LDC R14, c[0x0][0x44c] ;  /* 0x00011300ff0e1b82 */ /* 0x000e220000000800 */
[----:B------:R-:W-:-:S04]  /*12e90*/  @P1 LOP3.LUT R22, R22, 0x20, RZ, 0xfc, !PT ;  /* 0x0000002016161812 */ /* 0x000fc800078efcff */
[----:B------:R-:W-:-:S03]  /*12ea0*/  LOP3.LUT R22, R22, 0xffffffbf, RZ, 0xc0, !PT ;  /* 0xffffffbf16167812 */ /* 0x000fc600078ec0ff */
[----:B------:R-:W3:Y:S01]  /*12eb0*/  @P1 LDC R15, c[0x0][0x450] ;  /* 0x00011400ff0f1b82 */ /* 0x000ee20000000800 */
[----:B--2---:R-:W-:-:S04]  /*12ec0*/  VIADD R5, R5, 0xbf ;  /* 0x000000bf05057836 */ /* 0x004fc80000000000 */
[----:B0-----:R-:W-:-:S05]  /*12ed0*/  @P1 IMAD.HI.U32 R14, R5, R14, RZ ;  /* 0x0000000e050e1227 */ /* 0x001fca00078e00ff */
[----:B---3--:R-:W-:Y:S02]  /*12ee0*/  @P1 SHF.R.U32.HI R5, RZ, R15, R14 ;  /* 0x0000000fff051219 */ /* 0x008fe4000001160e */
[----:B-1----:R-:W-:-:S03]  /*12ef0*/  ISETP.GE.AND P1, PT, R21, 0x1, PT ;  /* 0x000000011500780c */ /* 0x002fc60003f26270 */
[----:B------:R-:W-:-:S04]  /*12f00*/  IMAD.IADD R5, R5, 0x1, R20 ;  /* 0x0000000105057824 */ /* 0x000fc800078e0214 */
[----:B------:R-:W-:-:S06]  /*12f10*/  VIADD R20, R5, -UR4 ;  /* 0x8000000405147c36 */ /* 0x000fcc0008000000 */
[----:B------:R-:W-:Y:S01]  /*12f20*/  @P1 LOP3.LUT R22, R22, 0x40, RZ, 0xfc, !PT ;  /* 0x0000004016161812 */ /* 0x000fe200078efcff */
        /* <DEDUP_REMOVED lines=11> */
.L_x_1272:
[----:B------:R-:W-:-:S13]  /*12fe0*/  ISETP.NE.AND P1, PT, R21, 0x1, PT ;  /* 0x000000011500780c */ /* 0x000fda0003f25270 */
[----:B------:R-:W0:Y:S02]  /*12ff0*/  @P1 LDC.64 R14, c[0x0][0x9e8] ;  /* 0x00027a00ff0e1b82 */ /* 0x000e240000000a00 */
[----:B0-----:R-:W-:-:S05]  /*13000*/  @P1 IMAD.HI.U32 R14, R5, R14, RZ ;  /* 0x0000000e050e1227 */ /* 0x001fca00078e00ff */
[----:B------:R-:W-:-:S07]  /*13010*/  @P1 SHF.R.U32.HI R5, RZ, R15, R14 ;  /* 0x0000000fff051219 */ /* 0x000fce000001160e */
.L_x_1273:
[----:B------:R-:W-:Y:S05]  /*13020*/  BSYNC B0 ;  /* 0x0000000000007941 */ /* 0x000fea0003800000 */
.L_x_1271:
[----:B------:R-:W-:-:S05]  /*13030*/  IMAD R5, R5, R21, RZ ;  /* 0x0000001505057224 */ /* 0x000fca00078e02ff */
[----:B------:R-:W-:-:S07]  /*13040*/  VIMNMX R20, R20, R5, !PT ;  /* 0x0000000514147248 */ /* 0x000fce0007fe0100 */
.L_x_1270:
[----:B------:R-:W2:Y:S01]  /*13050*/  LDL R14, [R1+0x34] ;  /* 0x00003400010e7983 */ /* 0x000ea20000100800 */
[----:B------:R-:W-:Y:S01]  /*13060*/  VIADD R20, R20, 0x7f ;  /* 0x0000007f14147836 */ /* 0x000fe20000000000 */
[----:B------:R-:W-:Y:S04]  /*13070*/  BSSY B0, `(.L_x_1274) ;  /* 0x0000269000007945 */ /* 0x000fe80003800000 */
[----:B------:R-:W-:-:S04]  /*13080*/  SHF.R.S32.HI R5, RZ, 0x1f, R20 ;  /* 0x0000001fff057819 */ /* 0x000fc80000011414 */
[----:B------:R-:W-:-:S04]  /*13090*/  LEA.HI R5, R5, R20, RZ, 0x7 ;  /* 0x0000001405057211 */ /* 0x000fc800078f38ff */
[----:B------:R-:W-:-:S04]  /*130a0*/  SHF.R.S32.HI R5, RZ, 0x7, R5 ;  /* 0x00000007ff057819 */ /* 0x000fc80000011405 */
[----:B--2---:R-:W-:-:S04]  /*130b0*/  VIMNMX R155, R14, R5, !PT ;  /* 0x000000050e9b7248 */ /* 0x004fc80007fe0100 */
[----:B------:R-:W-:-:S13]  /*130c0*/  ISETP.GE.AND P1, PT, R0, R155, PT ;  /* 0x0000009b0000720c */ /* 0x000fda0003f26270 */
[----:B------:R-:W-:Y:S05]  /*130d0*/  @!P1 BRA `(.L_x_1275) ;  /* 0x0000002400889947 */ /* 0x000fea0003800000 */
[----:B------:R-:W-:Y:S01]  /*130e0*/  BSSY B1, `(.L_x_1275) ;  /* 0x0000261000017945 */ /* 0x000fe20003800000 */
[----:B------:R-:W-:Y:S02]  /*130f0*/  IMAD.MOV.U32 R5, RZ, RZ, R12 ;  /* 0x000000ffff057224 */ /* 0x000fe400078e000c */
[----:B------:R-:W-:Y:S02]  /*13100*/  IMAD.MOV.U32 R20, RZ, RZ, R13 ;  /* 0x000000ffff147224 */ /* 0x000fe400078e000d */
[----:B------:R-:W-:Y:S02]  /*13110*/  IMAD.MOV.U32 R15, RZ, RZ, R19 ;  /* 0x000000ffff0f7224 */ /* 0x000fe400078e0013 */
[----:B------:R-:W-:-:S07]  /*13120*/  IMAD.MOV.U32 R14, RZ, RZ, R17 ;  /* 0x000000ffff0e7224 */ /* 0x000fce00078e0011 */
.L_x_1287:
[----:B------:R-:W-:Y:S01]  /*13130*/  IMAD.U32 R12, RZ, RZ, UR38 ;  /* 0x00000026ff0c7e24 */ /* 0x000fe2000f8e00ff */
[----:B------:R-:W-:-:S04]  /*13140*/  ISETP.NE.AND P1, PT, R14, 0x1, PT ;  /* 0x000000010e00780c */ /* 0x000fc80003f25270 */
[----:B------:R-:W-:Y:S02]  /*13150*/  ISETP.NE.AND P2, PT, R12, 0x3, PT ;  /* 0x000000030c00780c */ /* 0x000fe40003f45270 */
[----:B------:R-:W-:-:S04]  /*13160*/  SEL R12, RZ, 0x1, P1 ;  /* 0x00000001ff0c7807 */ /* 0x000fc80000800000 */
[----:B------:R-:W-:-:S07]  /*13170*/  LOP3.LUT R19, R15, R12, RZ, 0x3c, !PT ;  /* 0x0000000c0f137212 */ /* 0x000fce00078e3cff */
[----:B0-----:R-:W-:Y:S05]  /*13180*/  @!P2 BRA `(.L_x_1276) ;  /* 0x000000000004a947 */ /* 0x001fea0003800000 */
[----:B------:R-:W-:Y:S01]  /*13190*/  BPT.TRAP 0x1 ;  /* 0x000000040000795c */ /* 0x000fe20000300000 */
.L_x_1276:
        /* <DEDUP_REMOVED lines=8> */
.L_x_1277:
[----:B------:R-:W2:Y:S01]  /*13220*/  LDL R13, [R1+0x14] ;  /* 0x00001400010d7983 */ /* 0x000ea20000100800 */
[----:B------:R-:W-:Y:S01]  /*13230*/  BSSY B2, `(.L_x_1278) ;  /* 0x0000006000027945 */ /* 0x000fe20003800000 */
[----:B------:R-:W-:Y:S02]  /*13240*/  IMAD.MOV.U32 R25, RZ, RZ, -0x3ffffff0 ;  /* 0xc0000010ff197424 */ /* 0x000fe400078e00ff */
[----:B--2---:R-:W-:Y:S01]  /*13250*/  IMAD R24, R17, 0x300, R13 ;  /* 0x0000030011187824 */ /* 0x004fe200078e020d */
[----:B-1----:R-:W-:Y:S06]  /*13260*/  @P1 BRA `(.L_x_1279) ;  /* 0x0000000000081947 */ /* 0x002fec0003800000 */
[----:B------:R-:W1:Y:S02]  /*13270*/  SYNCS.PHASECHK.TRANS64.TRYWAIT P1, [R21+URZ+0x19c30], R12 ;  /* 0x019c300c150075a7 */ /* 0x000e64000802017f */
[----:B-1----:R-:W-:Y:S05]  /*13280*/  @!P1 BRA `(.L_x_1280) ;  /* 0x0000010000589947 */ /* 0x002fea0003800000 */
.L_x_1279:
[----:B------:R-:W-:Y:S05]  /*13290*/  BSYNC B2 ;  /* 0x0000000000027941 */ /* 0x000fea0003800000 */
.L_x_1278:
[C---:B------:R-:W-:Y:S01]  /*132a0*/  R2UR UR6, R24.reuse ;  /* 0x00000000180672ca */ /* 0x040fe200000e0000 */
[C---:B01----:R-:W-:Y:S01]  /*132b0*/  VIADD R12, R24.reuse, 0x100 ;  /* 0x00000100180c7836 */ /* 0x043fe20000000000 */
[----:B------:R-:W-:Y:S01]  /*132c0*/  R2UR UR7, R25 ;  /* 0x00000000190772ca */ /* 0x000fe200000e0000 */
[----:B------:R-:W-:Y:S01]  /*132d0*/  VIADD R24, R24, 0x200 ;  /* 0x0000020018187836 */ /* 0x000fe20000000000 */
[----:B------:R-:W-:Y:S01]  /*132e0*/  R2UR UR4, R6 ;  /* 0x00000000060472ca */ /* 0x000fe200000e0000 */
[----:B------:R-:W-:Y:S01]  /*132f0*/  IMAD.MOV.U32 R25, RZ, RZ, -0x3ffffff0 ;  /* 0xc0000010ff197424 */ /* 0x000fe200078e00ff */
[----:B------:R-:W-:Y:S01]  /*13300*/  R2UR UR5, R7 ;  /* 0x00000000070572ca */ /* 0x000fe200000e0000 */
[----:B------:R-:W-:Y:S01]  /*13310*/  IMAD.MOV.U32 R13, RZ, RZ, -0x3ffffff0 ;  /* 0xc0000010ff0d7424 */ /* 0x000fe200078e00ff */
[----:B------:R-:W-:Y:S01]  /*13320*/  R2UR UR14, R24 ;  /* 0x00000000180e72ca */ /* 0x000fe200000e0000 */
[----:B------:R-:W-:Y:S01]  /*13330*/  IMAD.U32 R154, RZ, RZ, UR38 ;  /* 0x00000026ff9a7e24 */ /* 0x000fe2000f8e00ff */
[----:B------:R-:W-:-:S02]  /*13340*/  R2UR UR15, R25 ;  /* 0x00000000190f72ca */ /* 0x000fc400000e0000 */
[----:B------:R-:W-:Y:S01]  /*13350*/  WARPGROUP.ARRIVE ;  /* 0x00000000000079c5 */ /* 0x000fe20000000000 */
[----:B------:R-:W-:Y:S02]  /*13360*/  R2UR UR10, R12 ;  /* 0x000000000c0a72ca */ /* 0x000fe400000e0000 */
[----:B------:R-:W-:Y:S02]  /*13370*/  R2UR UR11, R13 ;  /* 0x000000000d0b72ca */ /* 0x000fe400000e0000 */
[----:B------:R-:W-:Y:S02]  /*13380*/  R2UR UR8, R10 ;  /* 0x000000000a0872ca */ /* 0x000fe400000e0000 */
[----:B------:R-:W-:Y:S01]  /*13390*/  QGMMA.64x128x32.F32.E4M3.E4M3 R24, gdesc[UR4], RZ, !UPT, gsb0 ;  /* 0x01e00000041879f3 */ /* 0x000fe2000c0008ff */
[----:B------:R-:W-:Y:S02]  /*133a0*/  R2UR UR9, R11 ;  /* 0x000000000b0972ca */ /* 0x000fe400000e0000 */
[----:B------:R-:W-:-:S02]  /*133b0*/  R2UR UR12, R8 ;  /* 0x00000000080c72ca */ /* 0x000fc400000e0000 */
[----:B------:R-:W-:Y:S02]  /*133c0*/  R2UR UR13, R9 ;  /* 0x00000000090d72ca */ /* 0x000fe400000e0000 */
[----:B------:R-:W-:Y:S01]  /*133d0*/  ISETP.NE.AND P2, PT, R154, 0x3, PT ;  /* 0x000000039a00780c */ /* 0x000fe20003f45270 */
[----:B------:R-:W-:Y:S02]  /*133e0*/  WARPGROUP.DEPBAR.LE gsb0, 0x0 ;  /* 0x00008000000079c5 */ /* 0x000fe40000010000 */
        /* <DEDUP_REMOVED lines=8> */
.L_x_1281:
[----:B------:R-:W-:Y:S01]  /*13470*/  SHF.L.U32 R12, R15, 0x1f, RZ ;  /* 0x0000001f0f0c7819 */ /* 0x000fe200000006ff */
[----:B------:R-:W-:-:S04]  /*13480*/  IMAD R154, R14, 0x8, R16 ;  /* 0x000000080e9a7824 */ /* 0x000fc800078e0210 */
[----:B------:R0:W1:Y:S01]  /*13490*/  SYNCS.PHASECHK.TRANS64.TRYWAIT P1, [R154+URZ+0x19c50], R12 ;  /* 0x019c500c9a0075a7 */ /* 0x000062000802017f */
[----:B------:R-:W-:Y:S05]  /*134a0*/  @!P2 BRA `(.L_x_1282) ;  /* 0x000000000004a947 */ /* 0x000fea0003800000 */
[----:B------:R-:W-:Y:S01]  /*134b0*/  BPT.TRAP 0x1 ;  /* 0x000000040000795c */ /* 0x000fe20000300000 */
.L_x_1282:
[----:B------:R-:W-:Y:S04]  /*134c0*/  BSSY B2, `(.L_x_1283) ;  /* 0x0000004000027945 */ /* 0x000fe80003800000 */
[----:B-1----:R-:W-:Y:S05]  /*134d0*/  @P1 BRA `(.L_x_1284) ;  /* 0x0000000000081947 */ /* 0x002fea0003800000 */
[----:B------:R-:W1:Y:S02]  /*134e0*/  SYNCS.PHASECHK.TRANS64.TRYWAIT P1, [R154+URZ+0x19c50], R12 ;  /* 0x019c500c9a0075a7 */ /* 0x000e64000802017f */
[----:B-1----:R-:W-:Y:S05]  /*134f0*/  @!P1 BRA `(.L_x_1285) ;  /* 0x000000fc00d09947 */ /* 0x002fea0003800000 */
.L_x_1284:
[----:B------:R-:W-:Y:S05]  /*13500*/  BSYNC B2 ;  /* 0x0000000000027941 */ /* 0x000fea0003800000 */
.L_x_1283:
[----:B01----:R-:W-:Y:S01]  /*13510*/  VIADD R12, R16, 0x3000 ;  /* 0x00003000100c7836 */ /* 0x003fe20000000000 */
[----:B------:R-:W-:Y:S01]  /*13520*/  WARPGROUP.ARRIVE ;  /* 0x00000000000079c5 */ /* 0x000fe20000000000 */
[----:B------:R-:W-:Y:S02]  /*13530*/  IMAD.MOV.U32 R13, RZ, RZ, 0x40000040 ;  /* 0x40000040ff0d7424 */ /* 0x000fe400078e00ff */
[----:B------:R-:W-:Y:S01]  /*13540*/  IMAD.MOV.U32 R15, RZ, RZ, 0x40000040 ;  /* 0x40000040ff0f7424 */ /* 0x000fe200078e00ff */
[----:B------:R-:W-:Y:S01]  /*13550*/  SHF.R.U32.HI R12, RZ, 0x4, R12 ;  /* 0x00000004ff0c7819 */ /* 0x000fe2000001160c */
[----:B------:R-:W-:Y:S01]  /*13560*/  @!P0 VIADD R21, R21, 0x19c40 ;  /* 0x00019c4015158836 */ /* 0x000fe20000000000 */
[----:B------:R-:W-:Y:S02]  /*13570*/  R2UR UR7, R13 ;  /* 0x000000000d0772ca */ /* 0x000fe400000e0000 */
[----:B------:R-:W-:Y:S02]  /*13580*/  LOP3.LUT R12, R12, 0x3fff, RZ, 0xc0, !PT ;  /* 0x00003fff0c0c7812 */ /* 0x000fe400078ec0ff */
[----:B------:R-:W-:-:S02]  /*13590*/  @!P0 PRMT R21, RZ, 0x654, R21 ;  /* 0x00000654ff158816 */ /* 0x000fc40000000015 */
[----:B------:R-:W-:-:S05]  /*135a0*/  LOP3.LUT R12, R12, 0x10000, RZ, 0xfc, !PT ;  /* 0x000100000c0c7812 */ /* 0x000fca00078efcff */
[----:B------:R-:W-:-:S04]  /*135b0*/  IMAD R12, R14, 0x300, R12 ;  /* 0x000003000e0c7824 */ /* 0x000fc800078e020c */
[C---:B------:R-:W-:Y:S01]  /*135c0*/  VIADD R14, R12.reuse, 0x2 ;  /* 0x000000020c0e7836 */ /* 0x040fe20000000000 */
[----:B------:R-:W-:-:S13]  /*135d0*/  R2UR UR6, R12 ;  /* 0x000000000c0672ca */ /* 0x000fda00000e0000 */
[----:B------:R-:W-:Y:S01]  /*135e0*/  QGMMA.64x96x32.F32.E4M3.E4M3 R88, R148, gdesc[UR4], R88, gsb0 ;  /* 0x0160000494587df3 */ /* 0x000fe20008000858 */
[----:B------:R-:W-:Y:S01]  /*135f0*/  R2UR UR6, R14 ;  /* 0x000000000e0672ca */ /* 0x000fe200000e0000 */
[C---:B------:R-:W-:Y:S01]  /*13600*/  VIADD R14, R12.reuse, 0x4 ;  /* 0x000000040c0e7836 */ /* 0x040fe20000000000 */
[----:B------:R-:W-:Y:S01]  /*13610*/  R2UR UR7, R15 ;  /* 0x000000000f0772ca */ /* 0x000fe200000e0000 */
[----:B------:R-:W-:Y:S02]  /*13620*/  IMAD.MOV.U32 R15, RZ, RZ, 0x40000040 ;  /* 0x40000040ff0f7424 */ /* 0x000fe400078e00ff */
[----:B------:R-:W-:Y:S01]  /*13630*/  VIADD R12, R12, 0x6 ;  /* 0x000000060c0c7836 */ /* 0x000fe20000000000 */
[----:B------:R-:W-:Y:S02]  /*13640*/  WARPGROUP.DEPBAR.LE gsb0, 0x0 ;  /* 0x00008000000079c5 */ /* 0x000fe40000010000 */
[----:B------:R-:W-:Y:S01]  /*13650*/  WARPGROUP.ARRIVE ;  /* 0x00000000000079c5 */ /* 0x000fe20000000000 */
[----:B------:R-:W-:-:S06]  /*13660*/  IMAD.U32 R151, RZ, RZ, UR38 ;  /* 0x00000026ff977e24 */ /* 0x000fcc000f8e00ff */
        /* <DEDUP_REMOVED lines=9> */
[----:B------:R-:W0:Y:S01]  /*13700*/  MUFU.TANH R14, R14 ;  /* 0x0000000e000e7308 */ /* 0x000e220000002400 */
[C---:B------:R-:W-:Y:S01]  /*13710*/  FMUL.FTZ R31, R2.reuse, R33 ;  /* 0x00000021021f7220 */ /* 0x040fe20000410000 */
[C---:B------:R-:W-:Y:S01]  /*13720*/  FMUL.FTZ R33, R2.reuse, R35 ;  /* 0x0000002302217220 */ /* 0x040fe20000410000 */
[C---:B------:R-:W-:Y:S01]  /*13730*/  FMUL.FTZ R26, R2.reuse, R28 ;  /* 0x0000001c021a7220 */ /* 0x040fe20000410000 */
        /* <DEDUP_REMOVED lines=21> */
[----:B0-----:R-:W-:Y:S01]  /*13890*/  FMNMX.FTZ R65, R14, R20, !PT ;  /* 0x000000140e417209 */ /* 0x001fe20007810000 */
[----:B------:R-:W-:Y:S01]  /*138a0*/  FMUL.FTZ R34, R2, R36 ;  /* 0x0000002402227220 */ /* 0x000fe20000410000 */
[----:B-1----:R-:W-:Y:S01]  /*138b0*/  FMNMX.FTZ R13, R24, R5, !PT ;  /* 0x00000005180d7209 */ /* 0x002fe20007810000 */
        /* <DEDUP_REMOVED lines=12> */
[----:B------:R-:W1:Y:S01]  /*13980*/  MUFU.TANH R28, R28 ;  /* 0x0000001c001c7308 */ /* 0x000e620000002400 */
[----:B---3--:R-:W-:Y:S01]  /*13990*/  FMNMX.FTZ R13, R25, R13, !PT ;  /* 0x0000000d190d7209 */ /* 0x008fe20007810000 */
        /* <DEDUP_REMOVED lines=33> */
[----:B------:R-:W-:Y:S01]  /*13bb0*/  FMUL.FTZ R86, R2, R87 ;  /* 0x0000005702567220 */ /* 0x000fe20000410000 */
[----:B------:R-:W-:-:S04]  /*13bc0*/  ISETP.NE.AND P1, PT, R151, 0x3, PT ;  /* 0x000000039700780c */ /* 0x000fc80003f25270 */
        /* <DEDUP_REMOVED lines=10> */
[----:B------:R-:W-:Y:S01]  /*13c70*/  QGMMA.64x96x32.F32.E4M3.E4M3 R88, R140, gdesc[UR4], R88, gsb0 ;  /* 0x016000048c587df3 */ /* 0x000fe20008000858 */
[----:B------:R-:W-:-:S05]  /*13c80*/  R2UR UR6, R12 ;  /* 0x000000000c0672ca */ /* 0x000fca00000e0000 */
        /* <DEDUP_REMOVED lines=101> */
[----:B0-----:R-:W-:Y:S02]  /*142e0*/  FMNMX.FTZ R13, R85, R13, !PT ;  /* 0x0000000d550d7209 */ /* 0x001fe40007810000 */
[----:B-1----:R-:W-:-:S05]  /*142f0*/  FMNMX.FTZ R87, R84, R65, !PT ;  /* 0x0000004154577209 */ /* 0x002fca0007810000 */
[----:B------:R-:W0:Y:S01]  /*14300*/  SHFL.BFLY PT, R140, R87, 0x2, 0x1f ;  /* 0x0c401f00578c7f89 */ /* 0x000e2200000e0000 */
[----:B--2---:R-:W-:-:S05]  /*14310*/  FMNMX.FTZ R65, R86, R13, !PT ;  /* 0x0000000d56417209 */ /* 0x004fca0007810000 */
[----:B------:R-:W1:Y:S01]  /*14320*/  SHFL.BFLY PT, R13, R65, 0x2, 0x1f ;  /* 0x0c401f00410d7f89 */ /* 0x000e6200000e0000 */
[----:B0-----:R-:W-:-:S05]  /*14330*/  FMNMX.FTZ R87, R87, R140, !PT ;  /* 0x0000008c57577209 */ /* 0x001fca0007810000 */
[----:B------:R-:W0:Y:S01]  /*14340*/  SHFL.BFLY PT, R140, R87, 0x1, 0x1f ;  /* 0x0c201f00578c7f89 */ /* 0x000e2200000e0000 */
[----:B-1----:R-:W-:Y:S01]  /*14350*/  FMNMX.FTZ R65, R65, R13, !PT ;  /* 0x0000000d41417209 */ /* 0x002fe20007810000 */
[----:B------:R-:W-:-:S04]  /*14360*/  IMAD.MOV.U32 R13, RZ, RZ, 0x40000040 ;  /* 0x40000040ff0d7424 */ /* 0x000fc800078e00ff */
[----:B------:R-:W1:Y:S01]  /*14370*/  SHFL.BFLY PT, R141, R65, 0x1, 0x1f ;  /* 0x0c201f00418d7f89 */ /* 0x000e6200000e0000 */
[----:B------:R-:W-:-:S13]  /*14380*/  R2UR UR7, R13 ;  /* 0x000000000d0772ca */ /* 0x000fda00000e0000 */
[----:B------:R-:W-:Y:S01]  /*14390*/  QGMMA.64x96x32.F32.E4M3.E4M3 R88, R136, gdesc[UR4], R88, gsb0 ;  /* 0x0160000488587df3 */ /* 0x000fe20008000858 */
[----:B0-----:R-:W-:-:S05]  /*143a0*/  FMNMX.FTZ R13, R87, R140, !PT ;  /* 0x0000008c570d7209 */ /* 0x001fca0007810000 */
[----:B------:R-:W-:Y:S01]  /*143b0*/  FADD.FTZ R20, -R13, R20 ;  /* 0x000000140d147221 */ /* 0x000fe20000010100 */
[----:B-1----:R-:W-:Y:S01]  /*143c0*/  FMNMX.FTZ R12, R65, R141, !PT ;  /* 0x0000008d410c7209 */ /* 0x002fe20007810000 */
[----:B------:R-:W-:-:S04]  /*143d0*/  IMAD.U32 R65, RZ, RZ, UR44 ;  /* 0x0000002cff417e24 */ /* 0x000fc8000f8e00ff */
[----:B------:R-:W-:Y:S01]  /*143e0*/  FADD.FTZ R5, -R12, R5 ;  /* 0x000000050c057221 */ /* 0x000fe20000010100 */
[----:B------:R-:W-:-:S03]  /*143f0*/  FMUL.FTZ R20, R20, R65 ;  /* 0x0000004114147220 */ /* 0x000fc60000410000 */
[----:B------:R-:W-:-:S03]  /*14400*/  FMUL.FTZ R5, R5, R65 ;  /* 0x0000004105057220 */ /* 0x000fc60000410000 */
[----:B------:R-:W-:Y:S08]  /*14410*/  MUFU.EX2 R20, R20 ;  /* 0x0000001400147308 */ /* 0x000ff00000000800 */
[----:B------:R-:W-:Y:S01]  /*14420*/  MUFU.EX2 R5, R5 ;  /* 0x0000000500057308 */ /* 0x000fe20000000800 */
[----:B------:R-:W-:Y:S02]  /*14430*/  WARPGROUP.DEPBAR.LE gsb0, 0x0 ;  /* 0x00008000000079c5 */ /* 0x000fe40000010000 */
[-C--:B------:R-:W-:Y:S01]  /*14440*/  FFMA.FTZ R136, R13, R65.reuse, -8 ;  /* 0xc10000000d887423 */ /* 0x080fe20000010041 */
[----:B------:R0:W-:Y:S03]  /*14450*/  @!P0 SYNCS.ARRIVE.TRANS64.RED.A1T0 RZ, [R21+URZ], RZ ;  /* 0x000000ff15ff89a7 */ /* 0x0001e6000810043f */
        /* <DEDUP_REMOVED lines=31> */
[-C--:B------:R-:W-:Y:S01]  /*14650*/  FFMA.FTZ R84, R84, R65.reuse, -R136 ;  /* 0x0000004154547223 */ /* 0x080fe20000010888 */
[----:B------:R-:W-:-:S01]  /*14660*/  FFMA.FTZ R136, R12, R65, -8 ;  /* 0xc10000000c887423 */ /* 0x000fc20000010041 */
[----:B------:R-:W1:Y:S03]  /*14670*/  MUFU.EX2 R14, R14 ;  /* 0x0000000e000e7308 */ /* 0x000e660000000800 */
[----:B------:R-:W-:-:S01]  /*14680*/  FFMA.FTZ R24, R24, R65, -R136 ;  /* 0x0000004118187223 */ /* 0x000fc20000010888 */
[-CC-:B------:R-:W-:Y:S01]  /*14690*/  FFMA.FTZ R25, R25, R65.reuse, -R136.reuse ;  /* 0x0000004119197223 */ /* 0x180fe20000010888 */
[----:B------:R-:W-:-:S01]  /*146a0*/  FFMA.FTZ R28, R28, R65, -R136 ;  /* 0x000000411c1c7223 */ /* 0x000fc20000010888 */
[-CC-:B------:R-:W-:Y:S01]  /*146b0*/  FFMA.FTZ R29, R29, R65.reuse, -R136.reuse ;  /* 0x000000411d1d7223 */ /* 0x180fe20000010888 */
[----:B------:R-:W-:-:S01]  /*146c0*/  FFMA.FTZ R32, R32, R65, -R136 ;  /* 0x0000004120207223 */ /* 0x000fc20000010888 */
[----:B------:R-:W2:Y:S01]  /*146d0*/  MUFU.EX2 R15, R15 ;  /* 0x0000000f000f7308 */ /* 0x000ea20000000800 */
[----:B------:R-:W-:-:S01]  /*146e0*/  FFMA.FTZ R33, R33, R65, -R136 ;  /* 0x0000004121217223 */ /* 0x000fc20000010888 */
[-CC-:B------:R-:W-:Y:S01]  /*146f0*/  FFMA.FTZ R36, R36, R65.reuse, -R136.reuse ;  /* 0x0000004124247223 */ /* 0x180fe20000010888 */
[----:B------:R-:W-:-:S01]  /*14700*/  FFMA.FTZ R37, R37, R65, -R136 ;  /* 0x0000004125257223 */ /* 0x000fc20000010888 */
[-CC-:B------:R-:W-:Y:S01]  /*14710*/  FFMA.FTZ R40, R40, R65.reuse, -R136.reuse ;  /* 0x0000004128287223 */ /* 0x180fe20000010888 */
[----:B------:R-:W-:-:S01]  /*14720*/  FFMA.FTZ R41, R41, R65, -R136 ;  /* 0x0000004129297223 */ /* 0x000fc20000010888 */
[-CC-:B------:R-:W-:Y:S01]  /*14730*/  FFMA.FTZ R44, R44, R65.reuse, -R136.reuse ;  /* 0x000000412c2c7223 */ /* 0x180fe20000010888 */
[----:B------:R-:W-:-:S01]  /*14740*/  FFMA.FTZ R45, R45, R65, -R136 ;  /* 0x000000412d2d7223 */ /* 0x000fc20000010888 */
[----:B------:R-:W3:Y:S01]  /*14750*/  MUFU.EX2 R24, R24 ;  /* 0x0000001800187308 */ /* 0x000ee20000000800 */
        /* <DEDUP_REMOVED lines=9> */
[-CC-:B------:R-:W-:Y:S01]  /*147f0*/  FFMA.FTZ R60, R60, R65.reuse, -R136.reuse ;  /* 0x000000413c3c7223 */ /* 0x180fe20000010888 */
[----:B------:R-:W-:-:S01]  /*14800*/  FFMA.FTZ R61, R61, R65, -R136 ;  /* 0x000000413d3d7223 */ /* 0x000fc20000010888 */
[-CC-:B------:R-:W-:Y:S01]  /*14810*/  FFMA.FTZ R64, R64, R65.reuse, -R136.reuse ;  /* 0x0000004140407223 */ /* 0x180fe20000010888 */
[----:B------:R-:W-:-:S01]  /*14820*/  FFMA.FTZ R66, R66, R65, -R136 ;  /* 0x0000004142427223 */ /* 0x000fc20000010888 */
[-CC-:B------:R-:W-:Y:S01]  /*14830*/  FFMA.FTZ R69, R69, R65.reuse, -R136.reuse ;  /* 0x0000004145457223 */ /* 0x180fe20000010888 */
[----:B------:R-:W-:-:S01]  /*14840*/  FFMA.FTZ R70, R70, R65, -R136 ;  /* 0x0000004146467223 */ /* 0x000fc20000010888 */
[----:B------:R-:W2:Y:S01]  /*14850*/  MUFU.EX2 R26, R26 ;  /* 0x0000001a001a7308 */ /* 0x000ea20000000800 */
[----:B---3--:R-:W-:-:S01]  /*14860*/  FFMA.FTZ R3, R5, R3, R24 ;  /* 0x0000000305037223 */ /* 0x008fc20000010018 */
[-CC-:B------:R-:W-:Y:S01]  /*14870*/  FFMA.FTZ R73, R73, R65.reuse, -R136.reuse ;  /* 0x0000004149497223 */ /* 0x180fe20000010888 */
[----:B------:R-:W-:-:S01]  /*14880*/  FFMA.FTZ R74, R74, R65, -R136 ;  /* 0x000000414a4a7223 */ /* 0x000fc20000010888 */
[-CC-:B------:R-:W-:Y:S01]  /*14890*/  FFMA.FTZ R77, R77, R65.reuse, -R136.reuse ;  /* 0x000000414d4d7223 */ /* 0x180fe20000010888 */
[----:B------:R-:W-:-:S01]  /*148a0*/  FFMA.FTZ R78, R78, R65, -R136 ;  /* 0x000000414e4e7223 */ /* 0x000fc20000010888 */
[-CC-:B------:R-:W-:Y:S01]  /*148b0*/  FFMA.FTZ R81, R81, R65.reuse, -R136.reuse ;  /* 0x0000004151517223 */ /* 0x180fe20000010888 */
[----:B------:R-:W-:-:S01]  /*148c0*/  FFMA.FTZ R82, R82, R65, -R136 ;  /* 0x0000004152527223 */ /* 0x000fc20000010888 */
[----:B------:R-:W3:Y:S01]  /*148d0*/  MUFU.EX2 R28, R28 ;  /* 0x0000001c001c7308 */ /* 0x000ee20000000800 */
[----:B-1----:R-:W-:-:S01]  /*148e0*/  FADD.FTZ R3, R25, R3 ;  /* 0x0000000319037221 */ /* 0x002fc20000010000 */
[-CC-:B------:R-:W-:Y:S01]  /*148f0*/  FFMA.FTZ R85, R85, R65.reuse, -R136.reuse ;  /* 0x0000004155557223 */ /* 0x180fe20000010888 */
[----:B------:R-:W-:-:S05]  /*14900*/  FFMA.FTZ R86, R86, R65, -R136 ;  /* 0x0000004156567223 */ /* 0x000fca0000010888 */
        /* <DEDUP_REMOVED lines=115> */
[----:B--2---:R-:W-:-:S01]  /*15040*/  FADD.FTZ R3, R85, R3 ;  /* 0x0000000355037221 */ /* 0x004fc20000010000 */
[----:B---3--:R-:W-:-:S03]  /*15050*/  FADD.FTZ R4, R84, R4 ;  /* 0x0000000454047221 */ /* 0x008fc60000010000 */
[----:B-1----:R-:W-:Y:S01]  /*15060*/  FADD.FTZ R3, R86, R3 ;  /* 0x0000000356037221 */ /* 0x002fe20000010000 */
[----:B0-----:R-:W-:Y:S06]  /*15070*/  @!P1 BRA `(.L_x_1286) ;  /* 0x0000000000049947 */ /* 0x001fec0003800000 */
[----:B------:R-:W-:Y:S01]  /*15080*/  BPT.TRAP 0x1 ;  /* 0x000000040000795c */ /* 0x000fe20000300000 */
.L_x_1286:
[----:B------:R-:W2:Y:S01]  /*15090*/  LDL R21, [R1+0x18] ;  /* 0x0000180001157983 */ /* 0x000ea20000100800 */
[----:B------:R-:W-:Y:S01]  /*150a0*/  ISETP.GT.AND P1, PT, R0, R155, PT ;  /* 0x0000009b0000720c */ /* 0x000fe20003f24270 */
[----:B------:R-:W-:Y:S01]  /*150b0*/  VIADD R154, R154, 0x19c60 ;  /* 0x00019c609a9a7836 */ /* 0x000fe20000000000 */
        /* <DEDUP_REMOVED lines=45> */
[-C--:B------:R-:W-:Y:S01]  /*15390*/  FMUL.FTZ R132, R132, R20.reuse ;  /* 0x0000001484847220 */ /* 0x080fe20000410000 */
        /* <DEDUP_REMOVED lines=46> */
[----:B------:R-:W-:Y:S02]  /*15680*/  IMAD.MOV.U32 R147, RZ, RZ, R52 ;  /* 0x000000ffff937224 */ /* 0x000fe400078e0034 */
[----:B------:R-:W-:Y:S02]  /*15690*/  IMAD.MOV.U32 R140, RZ, RZ, R58 ;  /* 0x000000ffff8c7224 */ /* 0x000fe400078e003a */
[----:B------:R-:W-:Y:S02]  /*156a0*/  IMAD.MOV.U32 R141, RZ, RZ, R60 ;  /* 0x000000ffff8d7224 */ /* 0x000fe400078e003c */
[----:B------:R-:W-:Y:S01]  /*156b0*/  IMAD.MOV.U32 R142, RZ, RZ, R67 ;  /* 0x000000ffff8e7224 */ /* 0x000fe200078e0043 */
[----:B--2---:R-:W-:-:S04]  /*156c0*/  PRMT R154, R21, 0x654, R154 ;  /* 0x00000654159a7816 */ /* 0x004fc8000000009a */
[----:B------:R0:W-:Y:S01]  /*156d0*/  SYNCS.ARRIVE.TRANS64.RED.A1T0 RZ, [R154+URZ], RZ ;  /* 0x000000ff9aff79a7 */ /* 0x0001e2000810043f */
[----:B------:R-:W-:Y:S05]  /*156e0*/  @P1 BRA `(.L_x_1287) ;  /* 0xffffffd800901947 */ /* 0x000fea000383ffff */
[----:B------:R-:W-:Y:S05]  /*156f0*/  BSYNC B1 ;  /* 0x0000000000017941 */ /* 0x000fea0003800000 */
.L_x_1275:
[----:B------:R-:W-:Y:S05]  /*15700*/  BSYNC B0 ;  /* 0x0000000000007941 */ /* 0x000fea0003800000 */
.L_x_1274:
[----:B------:R-:W2:Y:S01]  /*15710*/  LDL R5, [R1+0x34] ;  /* 0x0000340001057983 */ /* 0x000ea20000100800 */
[----:B------:R-:W-:Y:S01]  /*15720*/  BSSY B0, `(.L_x_1288) ;  /* 0x000037c000007945 */ /* 0x000fe20003800000 */
[----:B--2---:R-:W-:-:S13]  /*15730*/  ISETP.GE.AND P1, PT, R0, R5, PT ;  /* 0x000000050000720c */ /* 0x004fda0003f26270 */
[----:B------:R-:W-:Y:S05]  /*15740*/  @!P1 BRA `(.L_x_1289) ;  /* 0x0000003400e49947 */ /* 0x000fea0003800000 */
[----:B------:R-:W-:Y:S02]  /*15750*/  IMAD.MOV.U32 R5, RZ, RZ, R12 ;  /* 0x000000ffff057224 */ /* 0x000fe400078e000c */
[----:B------:R-:W-:Y:S02]  /*15760*/  IMAD.MOV.U32 R20, RZ, RZ, R13 ;  /* 0x000000ffff147224 */ /* 0x000fe400078e000d */
[----:B------:R-:W-:Y:S02]  /*15770*/  IMAD.MOV.U32 R15, RZ, RZ, R19 ;  /* 0x000000ffff0f7224 */ /* 0x000fe400078e0013 */
[----:B------:R-:W-:-:S07]  /*15780*/  IMAD.MOV.U32 R14, RZ, RZ, R17 ;  /* 0x000000ffff0e7224 */ /* 0x000fce00078e0011 */
.L_x_1309:
[----:B------:R-:W-:Y:S01]  /*15790*/  IMAD.U32 R12, RZ, RZ, UR38 ;  /* 0x00000026ff0c7e24 */ /* 0x000fe2000f8e00ff */
[----:B------:R-:W-:-:S04]  /*157a0*/  ISETP.NE.AND P1, PT, R14, 0x1, PT ;  /* 0x000000010e00780c */ /* 0x000fc80003f25270 */
[----:B------:R-:W-:Y:S02]  /*157b0*/  ISETP.NE.AND P2, PT, R12, 0x3, PT ;  /* 0x000000030c00780c */ /* 0x000fe40003f45270 */
[----:B------:R-:W-:-:S04]  /*157c0*/  SEL R12, RZ, 0x1, P1 ;  /* 0x00000001ff0c7807 */ /* 0x000fc80000800000 */
[----:B------:R-:W-:-:S07]  /*157d0*/  LOP3.LUT R19, R15, R12, RZ, 0x3c, !PT ;  /* 0x0000000c0f137212 */ /* 0x000fce00078e3cff */
[----:B------:R-:W-:Y:S05]  /*157e0*/  @!P2 BRA `(.L_x_1290) ;  /* 0x000000000004a947 */ /* 0x000fea0003800000 */
[----:B------:R-:W-:Y:S01]  /*157f0*/  BPT.TRAP 0x1 ;  /* 0x000000040000795c */ /* 0x000fe20000300000 */
.L_x_1290:
[----:B------:R-:W-:Y:S01]  /*15800*/  VIADD R17, R14, 0x1 ;  /* 0x000000010e117836 */ /* 0x000fe20000000000 */
[----:B------:R-:W-:-:S04]  /*15810*/  SHF.L.U32 R13, R19, 0x1f, RZ ;  /* 0x0000001f130d7819 */ /* 0x000fc800000006ff */
[----:B------:R-:W-:-:S04]  /*15820*/  ISETP.NE.AND P1, PT, R17, 0x2, PT ;  /* 0x000000021100780c */ /* 0x000fc80003f25270 */
[----:B------:R-:W-:-:S05]  /*15830*/  SEL R17, R17, RZ, P1 ;  /* 0x000000ff11117207 */ /* 0x000fca0000800000 */
[----:B0-----:R-:W-:-:S04]  /*15840*/  IMAD R154, R17, 0x8, R16 ;  /* 0x00000008119a7824 */ /* 0x001fc800078e0210 */
[----:B------:R0:W1:Y:S01]  /*15850*/  SYNCS.PHASECHK.TRANS64.TRYWAIT P1, [R154+URZ+0x19c30], R13 ;  /* 0x019c300d9a0075a7 */ /* 0x000062000802017f */
[----:B------:R-:W-:Y:S05]  /*15860*/  @!P2 BRA `(.L_x_1291) ;  /* 0x000000000004a947 */ /* 0x000fea0003800000 */
[----:B------:R-:W-:Y:S01]  /*15870*/  BPT.TRAP 0x1 ;  /* 0x000000040000795c */ /* 0x000fe20000300000 */
.L_x_1291:
[----:B------:R-:W2:Y:S01]  /*15880*/  LDL R12, [R1+0x14] ;  /* 0x00001400010c7983 */ /* 0x000ea20000100800 */
[----:B------:R-:W-:Y:S01]  /*15890*/  BSSY B1, `(.L_x_1292) ;  /* 0x0000006000017945 */ /* 0x000fe20003800000 */
[----:B------:R-:W-:Y:S02]  /*158a0*/  IMAD.MOV.U32 R25, RZ, RZ, -0x3ffffff0 ;  /* 0xc0000010ff197424 */ /* 0x000fe400078e00ff */
[----:B--2---:R-:W-:Y:S01]  /*158b0*/  IMAD R24, R17, 0x300, R12 ;  /* 0x0000030011187824 */ /* 0x004fe200078e020c */
[----:B-1----:R-:W-:Y:S06]  /*158c0*/  @P1 BRA `(.L_x_1293) ;  /* 0x0000000000081947 */ /* 0x002fec0003800000 */
[----:B------:R-:W1:Y:S02]  /*158d0*/  SYNCS.PHASECHK.TRANS64.TRYWAIT P1, [R154+URZ+0x19c30], R13 ;  /* 0x019c300d9a0075a7 */ /* 0x000e64000802017f */
[----:B-1----:R-:W-:Y:S05]  /*158e0*/  @!P1 BRA `(.L_x_1294) ;  /* 0x000000d800e89947 */ /* 0x002fea0003800000 */
.L_x_1293:
[----:B------:R-:W-:Y:S05]  /*158f0*/  BSYNC B1 ;  /* 0x0000000000017941 */ /* 0x000fea0003800000 */
.L_x_1292:
[C---:B------:R-:W-:Y:S01]  /*15900*/  R2UR UR6, R24.reuse ;  /* 0x00000000180672ca */ /* 0x040fe200000e0000 */
[C---:B------:R-:W-:Y:S01]  /*15910*/  VIADD R12, R24.reuse, 0x100 ;  /* 0x00000100180c7836 */ /* 0x040fe20000000000 */
[----:B------:R-:W-:Y:S01]  /*15920*/  R2UR UR7, R25 ;  /* 0x00000000190772ca */ /* 0x000fe200000e0000 */
[----:B------:R-:W-:Y:S01]  /*15930*/  VIADD R24, R24, 0x200 ;  /* 0x0000020018187836 */ /* 0x000fe20000000000 */
[----:B------:R-:W-:Y:S01]  /*15940*/  R2UR UR4, R6 ;  /* 0x00000000060472ca */ /* 0x000fe200000e0000 */
[----:B------:R-:W-:Y:S01]  /*15950*/  IMAD.MOV.U32 R25, RZ, RZ, -0x3ffffff0 ;  /* 0xc0000010ff197424 */ /* 0x000fe200078e00ff */
[----:B------:R-:W-:Y:S01]  /*15960*/  R2UR UR5, R7 ;  /* 0x00000000070572ca */ /* 0x000fe200000e0000 */
[----:B01----:R-:W-:Y:S01]  /*15970*/  IMAD.MOV.U32 R13, RZ, RZ, -0x3ffffff0 ;  /* 0xc0000010ff0d7424 */ /* 0x003fe200078e00ff */
        /* <DEDUP_REMOVED lines=21> */
.L_x_1295:
[----:B------:R-:W-:Y:S01]  /*15ad0*/  SHF.L.U32 R12, R15, 0x1f, RZ ;  /* 0x0000001f0f0c7819 */ /* 0x000fe200000006ff */
[----:B------:R-:W-:-:S04]  /*15ae0*/  IMAD R21, R14, 0x8, R16 ;  /* 0x000000080e157824 */ /* 0x000fc800078e0210 */
[----:B------:R0:W1:Y:S01]  /*15af0*/  SYNCS.PHASECHK.TRANS64.TRYWAIT P1, [R21+URZ+0x19c50], R12 ;  /* 0x019c500c150075a7 */ /* 0x000062000802017f */
[----:B------:R-:W-:Y:S05]  /*15b00*/  @!P2 BRA `(.L_x_1296) ;  /* 0x000000000004a947 */ /* 0x000fea0003800000 */
[----:B------:R-:W-:Y:S01]  /*15b10*/  BPT.TRAP 0x1 ;  /* 0x000000040000795c */ /* 0x000fe20000300000 */
.L_x_1296:
[----:B------:R-:W-:Y:S04]  /*15b20*/  BSSY B1, `(.L_x_1297) ;  /* 0x0000004000017945 */ /* 0x000fe80003800000 */
[----:B-1----:R-:W-:Y:S05]  /*15b30*/  @P1 BRA `(.L_x_1298) ;  /* 0x0000000000081947 */ /* 0x002fea0003800000 */
[----:B------:R-:W1:Y:S02]  /*15b40*/  SYNCS.PHASECHK.TRANS64.TRYWAIT P1, [R21+URZ+0x19c50], R12 ;  /* 0x019c500c150075a7 */ /* 0x000e64000802017f */
[----:B-1----:R-:W-:Y:S05]  /*15b50*/  @!P1 BRA `(.L_x_1299) ;  /* 0x000000d800609947 */ /* 0x002fea0003800000 */
.L_x_1298:
[----:B------:R-:W-:Y:S05]  /*15b60*/  BSYNC B1 ;  /* 0x0000000000017941 */ /* 0x000fea0003800000 */
.L_x_1297:
[----:B01----:R-:W-:Y:S01]  /*15b70*/  VIADD R12, R16, 0x3000 ;  /* 0x00003000100c7836 */ /* 0x003fe20000000000 */
[----:B------:R-:W2:Y:S01]  /*15b80*/  LDL R155, [R1+0x30] ;  /* 0x00003000019b7983 */ /* 0x000ea20000100800 */
[----:B------:R-:W-:Y:S01]  /*15b90*/  IMAD.MOV.U32 R13, RZ, RZ, 0x40000040 ;  /* 0x40000040ff0d7424 */ /* 0x000fe200078e00ff */
[----:B------:R-:W-:Y:S02]  /*15ba0*/  WARPGROUP.ARRIVE ;  /* 0x00000000000079c5 */ /* 0x000fe40000000000 */
        /* <DEDUP_REMOVED lines=17> */
[----:B------:R-:W0:Y:S01]  /*15cc0*/  LDC R150, c[0x0][0x448] ;  /* 0x00011200ff967b82 */ /* 0x000e220000000800 */
[----:B------:R-:W-:-:S02]  /*15cd0*/  IMAD.MOV.U32 R13, RZ, RZ, 0x40000040 ;  /* 0x40000040ff0d7424 */ /* 0x000fc400078e00ff */
[----:B------:R-:W-:Y:S01]  /*15ce0*/  FMUL.FTZ R72, R2, R72 ;  /* 0x0000004802487220 */ /* 0x000fe20000410000 */
        /* <DEDUP_REMOVED lines=33> */
[----:B------:R-:W0:Y:S01]  /*15f00*/  MUFU.TANH R14, R14 ;  /* 0x0000000e000e7308 */ /* 0x000e220000002400 */
[----:B------:R-:W1:Y:S07]  /*15f10*/  @P1 LDC R47, c[0x0][0x44c] ;  /* 0x00011300ff2f1b82 */ /* 0x000e6e0000000800 */
[----:B------:R-:W3:Y:S01]  /*15f20*/  MUFU.TANH R72, R72 ;  /* 0x0000004800487308 */ /* 0x000ee20000002400 */
[----:B------:R-:W-:-:S02]  /*15f30*/  WARPGROUP.DEPBAR.LE gsb0, 0x0 ;  /* 0x00008000000079c5 */ /* 0x000fc40000010000 */
[----:B------:R-:W-:Y:S01]  /*15f40*/  WARPGROUP.ARRIVE ;  /* 0x00000000000079c5 */ /* 0x000fe20000000000 */
[----:B------:R-:W-:-:S04]  /*15f50*/  FMUL.FTZ R76, R2, R79 ;  /* 0x0000004f024c7220 */ /* 0x000fc80000410000 */
[----:B------:R-:W4:Y:S01]  /*15f60*/  MUFU.TANH R15, R15 ;  /* 0x0000000f000f7308 */ /* 0x000f220000002400 */
        /* <DEDUP_REMOVED lines=10> */
[----:B------:R-:W5:Y:S01]  /*16010*/  @P1 LDC R46, c[0x0][0x450] ;  /* 0x00011400ff2e1b82 */ /* 0x000f620000000800 */
        /* <DEDUP_REMOVED lines=30> */
[----:B------:R-:W3:Y:S01]  /*16200*/  LDL R142, [R1] ;  /* 0x00000000018e7983 */ /* 0x000ee20000100800 */
[----:B------:R-:W-:Y:S01]  /*16210*/  WARPGROUP.ARRIVE ;  /* 0x00000000000079c5 */ /* 0x000fe20000000000 */
[C---:B------:R-:W-:Y:S01]  /*16220*/  FMUL.FTZ R78, R2.reuse, R83 ;  /* 0x00000053024e7220 */ /* 0x040fe20000410000 */
[----:B------:R-:W-:Y:S02]  /*16230*/  FMUL.FTZ R79, R2, R80 ;  /* 0x00000050024f7220 */ /* 0x000fe40000410000 */
[----:B------:R-:W0:Y:S02]  /*16240*/  MUFU.TANH R13, R13 ;  /* 0x0000000d000d7308 */ /* 0x000e240000002400 */
[----:B------:R-:W-:Y:S01]  /*16250*/  QGMMA.64x96x32.F32.E4M3.E4M3 R88, R136, gdesc[UR4], R88, gsb0 ;  /* 0x0160000488587df3 */ /* 0x000fe20008000858 */
[----:B------:R-:W-:Y:S02]  /*16260*/  IMAD.SHL.U32 R83, R0, 0x80, RZ ;  /* 0x0000008000537824 */ /* 0x000fe400078e00ff */
[C---:B------:R-:W-:Y:S01]  /*16270*/  FMUL.FTZ R80, R2.reuse, R81 ;  /* 0x0000005102507220 */ /* 0x040fe20000410000 */
[----:B------:R-:W-:-:S02]  /*16280*/  FMUL.FTZ R81, R2, R86 ;  /* 0x0000005602517220 */ /* 0x000fc40000410000 */
        /* <DEDUP_REMOVED lines=15> */
[----:B------:R-:W4:Y:S01]  /*16380*/  LDC R138, c[0x0][0x9e4] ;  /* 0x00027900ff8a7b82 */ /* 0x000f220000000800 */
[----:B--2---:R-:W-:Y:S02]  /*16390*/  IMAD.IADD R137, R155, 0x1, R151 ;  /* 0x000000019b897824 */ /* 0x004fe400078e0297 */
[----:B------:R-:W-:Y:S02]  /*163a0*/  FMUL.FTZ R136, R2, R77 ;  /* 0x0000004d02887220 */ /* 0x000fe40000410000 */
[----:B-1----:R-:W-:-:S04]  /*163b0*/  @P1 IMAD.HI.U32 R47, R137, R47, RZ ;  /* 0x0000002f892f1227 */ /* 0x002fc800078e00ff */
[----:B------:R-:W-:Y:S01]  /*163c0*/  FMUL.FTZ R77, R2, R82 ;  /* 0x00000052024d7220 */ /* 0x000fe20000410000 */
[----:B------:R-:W1:Y:S01]  /*163d0*/  MUFU.TANH R49, R49 ;  /* 0x0000003100317308 */ /* 0x000e620000002400 */
[----:B-----5:R-:W-:-:S05]  /*163e0*/  @P1 SHF.R.U32.HI R137, RZ, R46, R47 ;  /* 0x0000002eff891219 */ /* 0x020fca000001162f */
[----:B------:R-:W2:Y:S01]  /*163f0*/  SHFL.IDX PT, R140, R137, RZ, 0x1c1f ;  /* 0x001c1fff898c7589 */ /* 0x000ea200000e0000 */
[----:B------:R-:W-:Y:S01]  /*16400*/  IADD3 R47, -R83, 0x1, RZ ;  /* 0x00000001532f7810 */ /* 0x000fe20007ffe1ff */
[----:B------:R-:W-:Y:S01]  /*16410*/  FMUL.FTZ R82, R2, R87 ;  /* 0x0000005702527220 */ /* 0x000fe20000410000 */
[----:B------:R-:W0:Y:S01]  /*16420*/  MUFU.TANH R50, R50 ;  /* 0x0000003200327308 */ /* 0x000e220000002400 */
[----:B------:R-:W-:Y:S01]  /*16430*/  @!P0 VIADD R46, R154, 0x19c40 ;  /* 0x00019c409a2e8836 */ /* 0x000fe20000000000 */
[----:B----4-:R-:W-:-:S06]  /*16440*/  ISETP.GE.AND P4, PT, R138, 0x1, PT ;  /* 0x000000018a00780c */ /* 0x010fcc0003f86270 */
[----:B------:R-:W4:Y:S01]  /*16450*/  MUFU.TANH R51, R51 ;  /* 0x0000003300337308 */ /* 0x000f220000002400 */
[----:B------:R-:W-:-:S04]  /*16460*/  @!P0 PRMT R46, RZ, 0x654, R46 ;  /* 0x00000654ff2e8816 */ /* 0x000fc8000000002e */
[----:B------:R0:W-:Y:S03]  /*16470*/  @!P0 SYNCS.ARRIVE.TRANS64.RED.A1T0 RZ, [R46+URZ], RZ ;  /* 0x000000ff2eff89a7 */ /* 0x0001e6000810043f */
        /* <DEDUP_REMOVED lines=19> */
[----:B---3--:R-:W-:-:S07]  /*165b0*/  IMAD R47, R142, -0x2, R47 ;  /* 0xfffffffe8e2f7824 */ /* 0x008fce00078e022f */
[----:B------:R-:W3:Y:S01]  /*165c0*/  MUFU.TANH R70, R70 ;  /* 0x0000004600467308 */ /* 0x000ee20000002400 */
        /* <DEDUP_REMOVED lines=14> */
[----:B------:R-:W-:-:S02]  /*166b0*/  VIADD R139, R47, UR47 ;  /* 0x0000002f2f8b7c36 */ /* 0x000fc40008000000 */
[----:B------:R-:W-:Y:S02]  /*166c0*/  VIADD R138, R47, UR36 ;  /* 0x000000242f8a7c36 */ /* 0x000fe40008000000 */
[--C-:B--2---:R-:W-:Y:S02]  /*166d0*/  IMAD.IADD R87, R139, 0x1, R140.reuse ;  /* 0x000000018b577824 */ /* 0x104fe400078e028c */
[----:B------:R-:W-:Y:S01]  /*166e0*/  IMAD.IADD R86, R138, 0x1, R140 ;  /* 0x000000018a567824 */ /* 0x000fe200078e028c */
[----:B-1-34-:R-:W-:Y:S06]  /*166f0*/  @!P4 BRA `(.L_x_1300) ;  /* 0x000000000058c947 */ /* 0x01afec0003800000 */
[----:B------:R-:W-:Y:S01]  /*16700*/  IADD3 R140, -R156, R157, R140 ;  /* 0x0000009d9c8c7210 */ /* 0x000fe20007ffe18c */
[----:B------:R-:W-:Y:S03]  /*16710*/  BSSY B1, `(.L_x_1301) ;  /* 0x0000010000017945 */ /* 0x000fe60003800000 */
[----:B------:R-:W-:-:S13]  /*16720*/  ISETP.GT.AND P1, PT, R140, -0x1, PT ;  /* 0xffffffff8c00780c */ /* 0x000fda0003f24270 */
[----:B------:R-:W-:Y:S05]  /*16730*/  @P1 BRA `(.L_x_1302) ;  /* 0x0000000000201947 */ /* 0x000fea0003800000 */
[----:B------:R-:W-:Y:S01]  /*16740*/  IMAD.U32 R141, RZ, RZ, UR41 ;  /* 0x00000029ff8d7e24 */ /* 0x000fe2000f8e00ff */
[----:B------:R-:W-:-:S04]  /*16750*/  LOP3.LUT R140, RZ, R140, RZ, 0x33, !PT ;  /* 0x0000008cff8c7212 */ /* 0x000fc800078e33ff */
[----:B------:R-:W-:-:S13]  /*16760*/  ISETP.NE.AND P1, PT, R141, 0x1, PT ;  /* 0x000000018d00780c */ /* 0x000fda0003f25270 */
[----:B0-----:R-:W0:Y:S02]  /*16770*/  @P1 LDC.64 R46, c[0x0][0x9e8] ;  /* 0x00027a00ff2e1b82 */ /* 0x001e240000000a00 */
[----:B0-----:R-:W-:-:S05]  /*16780*/  @P1 IMAD.HI.U32 R46, R140, R46, RZ ;  /* 0x0000002e8c2e1227 */ /* 0x001fca00078e00ff */
[----:B------:R-:W-:-:S04]  /*16790*/  @P1 SHF.R.U32.HI R140, RZ, R47, R46 ;  /* 0x0000002fff8c1219 */ /* 0x000fc8000001162e */
[----:B------:R-:W-:Y:S01]  /*167a0*/  LOP3.LUT R140, RZ, R140, RZ, 0x33, !PT ;  /* 0x0000008cff8c7212 */ /* 0x000fe200078e33ff */
[----:B------:R-:W-:Y:S06]  /*167b0*/  BRA `(.L_x_1303) ;  /* 0x0000000000147947 */ /* 0x000fec0003800000 */
.L_x_1302:
[----:B------:R-:W-:-:S05]  /*167c0*/  IMAD.U32 R141, RZ, RZ, UR41 ;  /* 0x00000029ff8d7e24 */ /* 0x000fca000f8e00ff */
[----:B------:R-:W-:-:S13]  /*167d0*/  ISETP.NE.AND P1, PT, R141, 0x1, PT ;  /* 0x000000018d00780c */ /* 0x000fda0003f25270 */
[----:B0-----:R-:W0:Y:S02]  /*167e0*/  @P1 LDC.64 R46, c[0x0][0x9e8] ;  /* 0x00027a00ff2e1b82 */ /* 0x001e240000000a00 */
[----:B0-----:R-:W-:-:S05]  /*167f0*/  @P1 IMAD.HI.U32 R46, R140, R46, RZ ;  /* 0x0000002e8c2e1227 */ /* 0x001fca00078e00ff */
[----:B------:R-:W-:-:S07]  /*16800*/  @P1 SHF.R.U32.HI R140, RZ, R47, R46 ;  /* 0x0000002fff8c1219 */ /* 0x000fce000001162e */
.L_x_1303:
[----:B------:R-:W-:Y:S05]  /*16810*/  BSYNC B1 ;  /* 0x0000000000017941 */ /* 0x000fea0003800000 */
.L_x_1301:
[----:B------:R-:W-:-:S04]  /*16820*/  IMAD R140, R140, R141, -R83 ;  /* 0x0000008d8c8c7224 */ /* 0x000fc800078e0a53 */
[----:B------:R-:W-:-:S05]  /*16830*/  IMAD R140, R142, -0x2, R140 ;  /* 0xfffffffe8e8c7824 */ /* 0x000fca00078e028c */
[----:B------:R-:W-:Y:S02]  /*16840*/  VIMNMX R86, R86, R140, !PT ;  /* 0x0000008c56567248 */ /* 0x000fe40007fe0100 */
[----:B------:R-:W-:-:S07]  /*16850*/  VIADDMNMX R87, R140, R141, R87, PT ;  /* 0x0000008d8c577246 */ /* 0x000fce0003800157 */
.L_x_1300:
        /* <DEDUP_REMOVED lines=113> */
.L_x_1306:
[----:B------:R-:W-:-:S05]  /*16f70*/  IMAD.U32 R13, RZ, RZ, UR41 ;  /* 0x00000029ff0d7e24 */ /* 0x000fca000f8e00ff */
[----:B------:R-:W-:-:S13]  /*16f80*/  ISETP.NE.AND P1, PT, R13, 0x1, PT ;  /* 0x000000010d00780c */ /* 0x000fda0003f25270 */
[----:B------:R-:W0:Y:S02]  /*16f90*/  @P1 LDC.64 R24, c[0x0][0x9e8] ;  /* 0x00027a00ff181b82 */ /* 0x000e240000000a00 */
[----:B0-----:R-:W-:-:S05]  /*16fa0*/  @P1 IMAD.HI.U32 R24, R137, R24, RZ ;  /* 0x0000001889181227 */ /* 0x001fca00078e00ff */
[----:B------:R-:W-:-:S07]  /*16fb0*/  @P1 SHF.R.U32.HI R137, RZ, R25, R24 ;  /* 0x00000019ff891219 */ /* 0x000fce0000011618 */
.L_x_1307:
[----:B------:R-:W-:Y:S05]  /*16fc0*/  BSYNC B1 ;  /* 0x0000000000017941 */ /* 0x000fea0003800000 */
.L_x_1305:
[----:B------:R-:W-:-:S04]  /*16fd0*/  IMAD R83, R137, R13, -R83 ;  /* 0x0000000d89537224 */ /* 0x000fc800078e0a53 */
[----:B------:R-:W-:-:S05]  /*16fe0*/  IMAD R83, R142, -0x2, R83 ;  /* 0xfffffffe8e537824 */ /* 0x000fca00078e0253 */
[----:B------:R-:W-:Y:S02]  /*16ff0*/  VIMNMX R138, R138, R83, !PT ;  /* 0x000000538a8a7248 */ /* 0x000fe40007fe0100 */
[----:B------:R-:W-:-:S07]  /*17000*/  VIADDMNMX R139, R83, R13, R139, PT ;  /* 0x0000000d538b7246 */ /* 0x000fce000380018b */
.L_x_1304:
[----:B------:R-:W-:Y:S01]  /*17010*/  FMNMX.FTZ R13, R46, R20, !PT ;  /* 0x000000142e0d7209 */ /* 0x000fe20007810000 */
[----:B------:R-:W-:Y:S01]  /*17020*/  IMAD.U32 R87, RZ, RZ, UR38 ;  /* 0x00000026ff577e24 */ /* 0x000fe2000f8e00ff */
        /* <DEDUP_REMOVED lines=41> */
[C---:B------:R-:W-:Y:S02]  /*172c0*/  ISETP.GT.AND P2, PT, R138.reuse, 0x20, P3 ;  /* 0x000000208a00780c */ /* 0x040fe40001f44270 */
[----:B------:R-:W-:Y:S02]  /*172d0*/  ISETP.GT.AND P1, PT, R138, 0x21, P3 ;  /* 0x000000218a00780c */ /* 0x000fe40001f24270 */
[----:B------:R-:W-:Y:S02]  /*172e0*/  FMNMX.FTZ R13, R63, R13, !PT ;  /* 0x0000000d3f0d7209 */ /* 0x000fe40007810000 */
[C---:B------:R-:W-:Y:S02]  /*172f0*/  ISETP.LT.OR P2, PT, R139.reuse, 0x21, P2 ;  /* 0x000000218b00780c */ /* 0x040fe40001741670 */
[----:B------:R-:W-:Y:S02]  /*17300*/  ISETP.LT.OR P1, PT, R139, 0x22, P1 ;  /* 0x000000228b00780c */ /* 0x000fe40000f21670 */
[----:B------:R-:W-:-:S02]  /*17310*/  FMNMX.FTZ R13, R66, R13, !PT ;  /* 0x0000000d420d7209 */ /* 0x000fc40007810000 */
[----:B------:R-:W-:Y:S02]  /*17320*/  FSEL R38, R38, -INF , !P2 ;  /* 0xff80000026267808 */ /* 0x000fe40005000000 */
[----:B------:R-:W-:Y:S02]  /*17330*/  FSEL R39, R39, -INF , !P1 ;  /* 0xff80000027277808 */ /* 0x000fe40004800000 */
[C---:B------:R-:W-:Y:S02]  /*17340*/  ISETP.GT.AND P2, PT, R138.reuse, 0x28, P3 ;  /* 0x000000288a00780c */ /* 0x040fe40001f44270 */
[----:B------:R-:W-:Y:S02]  /*17350*/  ISETP.GT.AND P1, PT, R138, 0x29, P3 ;  /* 0x000000298a00780c */ /* 0x000fe40001f24270 */
[----:B------:R-:W-:Y:S02]  /*17360*/  FMNMX.FTZ R13, R67, R13, !PT ;  /* 0x0000000d430d7209 */ /* 0x000fe40007810000 */
[----:B------:R-:W-:-:S02]  /*17370*/  ISETP.LT.OR P2, PT, R139, 0x29, P2 ;  /* 0x000000298b00780c */ /* 0x000fc40001741670 */
[----:B------:R-:W-:Y:S02]  /*17380*/  ISETP.LT.OR P1, PT, R139, 0x2a, P1 ;  /* 0x0000002a8b00780c */ /* 0x000fe40000f21670 */
[----:B------:R-:W-:Y:S02]  /*17390*/  FMNMX.FTZ R13, R72, R13, !PT ;  /* 0x0000000d480d7209 */ /* 0x000fe40007810000 */
[----:B------:R-:W-:Y:S02]  /*173a0*/  FSEL R42, R42, -INF , !P2 ;  /* 0xff8000002a2a7808 */ /* 0x000fe40005000000 */
[----:B------:R-:W-:Y:S02]  /*173b0*/  FSEL R43, R43, -INF , !P1 ;  /* 0xff8000002b2b7808 */ /* 0x000fe40004800000 */
[----:B------:R-:W-:Y:S02]  /*173c0*/  FMNMX.FTZ R13, R73, R13, !PT ;  /* 0x0000000d490d7209 */ /* 0x000fe40007810000 */
[----:B------:R-:W-:-:S02]  /*173d0*/  ISETP.GT.AND P2, PT, R138, 0x30, P3 ;  /* 0x000000308a00780c */ /* 0x000fc40001f44270 */
[----:B------:R-:W-:Y:S02]  /*173e0*/  ISETP.GT.AND P1, PT, R138, 0x31, P3 ;  /* 0x000000318a00780c */ /* 0x000fe40001f24270 */
[----:B------:R-:W-:Y:S02]  /*173f0*/  FMNMX.FTZ R13, R75, R13, !PT ;  /* 0x0000000d4b0d7209 */ /* 0x000fe40007810000 */
[C---:B------:R-:W-:Y:S02]  /*17400*/  ISETP.LT.OR P2, PT, R139.reuse, 0x31, P2 ;  /* 0x000000318b00780c */ /* 0x040fe40001741670 */
[----:B------:R-:W-:Y:S02]  /*17410*/  ISETP.LT.OR P1, PT, R139, 0x32, P1 ;  /* 0x000000328b00780c */ /* 0x000fe40000f21670 */
[----:B------:R-:W-:Y:S02]  /*17420*/  FMNMX.FTZ R13, R136, R13, !PT ;  /* 0x0000000d880d7209 */ /* 0x000fe40007810000 */
[----:B------:R-:W-:-:S02]  /*17430*/  FSEL R48, R48, -INF , !P2 ;  /* 0xff80000030307808 */ /* 0x000fc40005000000 */
[----:B------:R-:W-:Y:S02]  /*17440*/  FSEL R49, R49, -INF , !P1 ;  /* 0xff80000031317808 */ /* 0x000fe40004800000 */
[C---:B------:R-:W-:Y:S02]  /*17450*/  ISETP.GT.AND P2, PT, R138.reuse, 0x38, P3 ;  /* 0x000000388a00780c */ /* 0x040fe40001f44270 */
[----:B------:R-:W-:Y:S02]  /*17460*/  ISETP.GT.AND P1, PT, R138, 0x39, P3 ;  /* 0x000000398a00780c */ /* 0x000fe40001f24270 */
[----:B------:R-:W-:Y:S02]  /*17470*/  FMNMX.FTZ R13, R79, R13, !PT ;  /* 0x0000000d4f0d7209 */ /* 0x000fe40007810000 */
[C---:B------:R-:W-:Y:S02]  /*17480*/  ISETP.LT.OR P2, PT, R139.reuse, 0x39, P2 ;  /* 0x000000398b00780c */ /* 0x040fe40001741670 */
[----:B------:R-:W-:-:S02]  /*17490*/  ISETP.LT.OR P1, PT, R139, 0x3a, P1 ;  /* 0x0000003a8b00780c */ /* 0x000fc40000f21670 */
[----:B------:R-:W-:Y:S02]  /*174a0*/  FMNMX.FTZ R13, R80, R13, !PT ;  /* 0x0000000d500d7209 */ /* 0x000fe40007810000 */
[----:B------:R-:W-:Y:S02]  /*174b0*/  FSEL R52, R52, -INF , !P2 ;  /* 0xff80000034347808 */ /* 0x000fe40005000000 */
[----:B------:R-:W-:Y:S02]  /*174c0*/  FSEL R53, R53, -INF , !P1 ;  /* 0xff80000035357808 */ /* 0x000fe40004800000 */
[C---:B------:R-:W-:Y:S02]  /*174d0*/  ISETP.GT.AND P2, PT, R138.reuse, 0x40, P3 ;  /* 0x000000408a00780c */ /* 0x040fe40001f44270 */
[----:B------:R-:W-:Y:S02]  /*174e0*/  ISETP.GT.AND P1, PT, R138, 0x41, P3 ;  /* 0x000000418a00780c */ /* 0x000fe40001f24270 */
[----:B------:R-:W-:-:S02]  /*174f0*/  FMNMX.FTZ R13, R84, R13, !PT ;  /* 0x0000000d540d7209 */ /* 0x000fc40007810000 */
[C---:B------:R-:W-:Y:S02]  /*17500*/  ISETP.LT.OR P2, PT, R139.reuse, 0x41, P2 ;  /* 0x000000418b00780c */ /* 0x040fe40001741670 */
[----:B------:R-:W-:Y:S02]  /*17510*/  ISETP.LT.OR P1, PT, R139, 0x42, P1 ;  /* 0x000000428b00780c */ /* 0x000fe40000f21670 */
[----:B------:R-:W-:Y:S02]  /*17520*/  FMNMX.FTZ R13, R85, R13, !PT ;  /* 0x0000000d550d7209 */ /* 0x000fe40007810000 */
[----:B------:R-:W-:Y:S02]  /*17530*/  FSEL R56, R56, -INF , !P2 ;  /* 0xff80000038387808 */ /* 0x000fe40005000000 */
[----:B------:R-:W-:Y:S01]  /*17540*/  FSEL R57, R57, -INF , !P1 ;  /* 0xff80000039397808 */ /* 0x000fe20004800000 */
[----:B------:R-:W0:Y:S01]  /*17550*/  SHFL.BFLY PT, R25, R13, 0x2, 0x1f ;  /* 0x0c401f000d197f89 */ /* 0x000e2200000e0000 */
[----:B------:R-:W-:-:S02]  /*17560*/  ISETP.GT.AND P2, PT, R138, 0x48, P3 ;  /* 0x000000488a00780c */ /* 0x000fc40001f44270 */
[----:B------:R-:W-:Y:S02]  /*17570*/  ISETP.GT.AND P1, PT, R138, 0x49, P3 ;  /* 0x000000498a00780c */ /* 0x000fe40001f24270 */
[C---:B------:R-:W-:Y:S02]  /*17580*/  ISETP.LT.OR P2, PT, R139.reuse, 0x49, P2 ;  /* 0x000000498b00780c */ /* 0x040fe40001741670 */
[----:B------:R-:W-:Y:S02]  /*17590*/  ISETP.LT.OR P1, PT, R139, 0x4a, P1 ;  /* 0x0000004a8b00780c */ /* 0x000fe40000f21670 */
[----:B------:R-:W-:Y:S02]  /*175a0*/  FSEL R60, R60, -INF , !P2 ;  /* 0xff8000003c3c7808 */ /* 0x000fe40005000000 */
[----:B------:R-:W-:Y:S02]  /*175b0*/  FSEL R61, R61, -INF , !P1 ;  /* 0xff8000003d3d7808 */ /* 0x000fe40004800000 */
[----:B------:R-:W-:-:S02]  /*175c0*/  ISETP.GT.AND P2, PT, R138, 0x50, P3 ;  /* 0x000000508a00780c */ /* 0x000fc40001f44270 */
[----:B------:R-:W-:Y:S02]  /*175d0*/  ISETP.GT.AND P1, PT, R138, 0x51, P3 ;  /* 0x000000518a00780c */ /* 0x000fe40001f24270 */
[----:B------:R-:W-:Y:S02]  /*175e0*/  LOP3.LUT R22, R22, 0xbfffffff, RZ, 0xc0, !PT ;  /* 0xbfffffff16167812 */ /* 0x000fe400078ec0ff */
[C---:B------:R-:W-:Y:S02]  /*175f0*/  ISETP.LT.OR P2, PT, R139.reuse, 0x51, P2 ;  /* 0x000000518b00780c */ /* 0x040fe40001741670 */
[----:B------:R-:W-:Y:S02]  /*17600*/  ISETP.LT.OR P1, PT, R139, 0x52, P1 ;  /* 0x000000528b00780c */ /* 0x000fe40000f21670 */
[----:B------:R-:W-:Y:S02]  /*17610*/  @P0 LOP3.LUT R22, R22, 0x40000000, RZ, 0xfc, !PT ;  /* 0x4000000016160812 */ /* 0x000fe400078efcff */
[----:B------:R-:W-:-:S02]  /*17620*/  ISETP.GT.AND P0, PT, R138, RZ, P3 ;  /* 0x000000ff8a00720c */ /* 0x000fc40001f04270 */
[----:B------:R-:W-:Y:S02]  /*17630*/  FSEL R64, R64, -INF , !P2 ;  /* 0xff80000040407808 */ /* 0x000fe40005000000 */
[----:B------:R-:W-:Y:S01]  /*17640*/  FSEL R24, R65, -INF , !P1 ;  /* 0xff80000041187808 */ /* 0x000fe20004800000 */
[----:B------:R-:W-:Y:S01]  /*17650*/  IMAD.U32 R65, RZ, RZ, UR40 ;  /* 0x00000028ff417e24 */ /* 0x000fe2000f8e00ff */
[C---:B------:R-:W-:Y:S02]  /*17660*/  ISETP.GT.AND P2, PT, R138.reuse, 0x58, P3 ;  /* 0x000000588a00780c */ /* 0x040fe40001f44270 */
[----:B------:R-:W-:Y:S02]  /*17670*/  ISETP.GT.AND P1, PT, R138, 0x59, P3 ;  /* 0x000000598a00780c */ /* 0x000fe40001f24270 */
[C---:B------:R-:W-:Y:S02]  /*17680*/  ISETP.LT.OR P2, PT, R139.reuse, 0x59, P2 ;  /* 0x000000598b00780c */ /* 0x040fe40001741670 */
[----:B------:R-:W-:-:S02]  /*17690*/  ISETP.LT.OR P1, PT, R139, 0x5a, P1 ;  /* 0x0000005a8b00780c */ /* 0x000fc40000f21670 */
[----:B------:R-:W-:Y:S02]  /*176a0*/  LOP3.LUT R22, R22, 0xfffffff7, RZ, 0xc0, !PT ;  /* 0xfffffff716167812 */ /* 0x000fe400078ec0ff */
[----:B0-----:R-:W-:Y:S02]  /*176b0*/  FMNMX.FTZ R13, R13, R25, !PT ;  /* 0x000000190d0d7209 */ /* 0x001fe40007810000 */
[----:B------:R-:W-:Y:S02]  /*176c0*/  FSEL R68, R68, -INF , !P2 ;  /* 0xff80000044447808 */ /* 0x000fe40005000000 */
[----:B------:R-:W-:Y:S01]  /*176d0*/  FSEL R69, R69, -INF , !P1 ;  /* 0xff80000045457808 */ /* 0x000fe20004800000 */
[----:B------:R-:W0:Y:S01]  /*176e0*/  SHFL.BFLY PT, R25, R13, 0x1, 0x1f ;  /* 0x0c201f000d197f89 */ /* 0x000e2200000e0000 */
[C---:B------:R-:W-:Y:S02]  /*176f0*/  ISETP.GT.AND P2, PT, R138.reuse, 0x60, P3 ;  /* 0x000000608a00780c */ /* 0x040fe40001f44270 */
[----:B------:R-:W-:-:S02]  /*17700*/  ISETP.GT.AND P1, PT, R138, 0x61, P3 ;  /* 0x000000618a00780c */ /* 0x000fc40001f24270 */
[----:B------:R-:W-:Y:S02]  /*17710*/  @P0 LOP3.LUT R22, R22, 0x8, RZ, 0xfc, !PT ;  /* 0x0000000816160812 */ /* 0x000fe400078efcff */
[----:B------:R-:W-:Y:S02]  /*17720*/  ISETP.GT.AND P0, PT, R138, 0x79, P3 ;  /* 0x000000798a00780c */ /* 0x000fe40001f04270 */
[C---:B------:R-:W-:Y:S02]  /*17730*/  ISETP.LT.OR P2, PT, R139.reuse, 0x61, P2 ;  /* 0x000000618b00780c */ /* 0x040fe40001741670 */
[----:B------:R-:W-:Y:S02]  /*17740*/  ISETP.LT.OR P1, PT, R139, 0x62, P1 ;  /* 0x000000628b00780c */ /* 0x000fe40000f21670 */
[----:B------:R-:W-:Y:S02]  /*17750*/  FSEL R70, R70, -INF , !P2 ;  /* 0xff80000046467808 */ /* 0x000fe40005000000 */
[----:B------:R-:W-:-:S02]  /*17760*/  FSEL R71, R71, -INF , !P1 ;  /* 0xff80000047477808 */ /* 0x000fc40004800000 */
[C---:B------:R-:W-:Y:S02]  /*17770*/  ISETP.GT.AND P4, PT, R138.reuse, 0x68, P3 ;  /* 0x000000688a00780c */ /* 0x040fe40001f84270 */
[C---:B------:R-:W-:Y:S02]  /*17780*/  ISETP.GT.AND P5, PT, R138.reuse, 0x69, P3 ;  /* 0x000000698a00780c */ /* 0x040fe40001fa4270 */
[C---:B------:R-:W-:Y:S02]  /*17790*/  ISETP.GT.AND P6, PT, R138.reuse, 0x70, P3 ;  /* 0x000000708a00780c */ /* 0x040fe40001fc4270 */
[C---:B------:R-:W-:Y:S02]  /*177a0*/  ISETP.GT.AND P2, PT, R138.reuse, 0x71, P3 ;  /* 0x000000718a00780c */ /* 0x040fe40001f44270 */
[----:B------:R-:W-:Y:S02]  /*177b0*/  ISETP.GT.AND P1, PT, R138, 0x78, P3 ;  /* 0x000000788a00780c */ /* 0x000fe40001f24270 */
[----:B------:R-:W-:-:S02]  /*177c0*/  LOP3.LUT P3, RZ, R22, 0x8, RZ, 0xc0, !PT ;  /* 0x0000000816ff7812 */ /* 0x000fc4000786c0ff */
[----:B------:R-:W-:Y:S02]  /*177d0*/  LOP3.LUT R22, R22, 0xfffffffd, RZ, 0xc0, !PT ;  /* 0xfffffffd16167812 */ /* 0x000fe400078ec0ff */
[----:B0-----:R-:W-:Y:S02]  /*177e0*/  FMNMX.FTZ R13, R13, R25, !PT ;  /* 0x000000190d0d7209 */ /* 0x001fe40007810000 */
[----:B------:R-:W-:Y:S02]  /*177f0*/  @P0 LOP3.LUT R22, R22, 0x2, RZ, 0xfc, !PT ;  /* 0x0000000216160812 */ /* 0x000fe400078efcff */
[----:B------:R-:W-:Y:S01]  /*17800*/  ISETP.LT.OR P0, PT, R139, 0x69, P4 ;  /* 0x000000698b00780c */ /* 0x000fe20002701670 */
[----:B------:R-:W-:-:S01]  /*17810*/  FFMA.FTZ R86, R13, R65, -8 ;  /* 0xc10000000d567423 */ /* 0x000fc20000010041 */
[C---:B------:R-:W-:Y:S02]  /*17820*/  LOP3.LUT P4, RZ, R22.reuse, 0x2, RZ, 0xc0, !PT ;  /* 0x0000000216ff7812 */ /* 0x040fe4000788c0ff */
[----:B------:R-:W-:-:S02]  /*17830*/  LOP3.LUT R22, R22, 0xffffffef, RZ, 0xc0, !PT ;  /* 0xffffffef16167812 */ /* 0x000fc400078ec0ff */
[C---:B------:R-:W-:Y:S02]  /*17840*/  ISETP.LT.OR P3, PT, R139.reuse, 0x1, P3 ;  /* 0x000000018b00780c */ /* 0x040fe40001f61670 */
[C---:B------:R-:W-:Y:S02]  /*17850*/  ISETP.LT.OR P6, PT, R139.reuse, 0x71, P6 ;  /* 0x000000718b00780c */ /* 0x040fe400037c1670 */
[----:B------:R-:W-:Y:S02]  /*17860*/  ISETP.LT.OR P2, PT, R139, 0x72, P2 ;  /* 0x000000728b00780c */ /* 0x000fe40001741670 */
[----:B------:R-:W-:Y:S02]  /*17870*/  FSEL R77, R77, -INF , !P6 ;  /* 0xff8000004d4d7808 */ /* 0x000fe40007000000 */
[----:B------:R-:W-:Y:S02]  /*17880*/  @P0 LOP3.LUT R22, R22, 0x10, RZ, 0xfc, !PT ;  /* 0x0000001016160812 */ /* 0x000fe400078efcff */
[----:B------:R-:W-:-:S02]  /*17890*/  ISETP.LT.OR P0, PT, R139, 0x6a, P5 ;  /* 0x0000006a8b00780c */ /* 0x000fc40002f01670 */
[C---:B------:R-:W-:Y:S02]  /*178a0*/  FSETP.NEU.FTZ.AND P5, PT, R13.reuse, -INF , PT ;  /* 0xff8000000d00780b */ /* 0x040fe40003fbd000 */
[----:B------:R-:W-:Y:S02]  /*178b0*/  FSEL R76, R76, -INF , !P0 ;  /* 0xff8000004c4c7808 */ /* 0x000fe40004000000 */
[----:B------:R-:W-:Y:S02]  /*178c0*/  FSEL R25, R13, RZ, P5 ;  /* 0x000000ff0d197208 */ /* 0x000fe40002800000 */
[----:B------:R-:W-:Y:S02]  /*178d0*/  FSEL R86, R86, RZ, P5 ;  /* 0x000000ff56567208 */ /* 0x000fe40002800000 */
[----:B------:R-:W-:Y:S01]  /*178e0*/  LOP3.LUT P5, RZ, R22, 0x10, RZ, 0xc0, !PT ;  /* 0x0000001016ff7812 */ /* 0x000fe200078ac0ff */
[----:B------:R-:W-:-:S01]  /*178f0*/  FADD.FTZ R20, -R25, R20 ;  /* 0x0000001419147221 */ /* 0x000fc20000010100 */
[----:B------:R-:W-:Y:S01]  /*17900*/  FSEL R25, R12, -INF , !P3 ;  /* 0xff8000000c197808 */ /* 0x000fe20005800000 */
        /* <DEDUP_REMOVED lines=49> */
[-C--:B------:R-:W-:Y:S01]  /*17c20*/  FFMA.FTZ R85, R85, R65.reuse, -R86 ;  /* 0x0000004155557223 */ /* 0x080fe20000010856 */
[----:B------:R-:W-:Y:S01]  /*17c30*/  FMUL.FTZ R20, R20, R65 ;  /* 0x0000004114147220 */ /* 0x000fe20000410000 */
[----:B------:R-:W-:Y:S01]  /*17c40*/  FMNMX.FTZ R12, R48, R12, !PT ;  /* 0x0000000c300c7209 */ /* 0x000fe20007810000 */
[----:B------:R-:W-:Y:S01]  /*17c50*/  MUFU.EX2 R46, R46 ;  /* 0x0000002e002e7308 */ /* 0x000fe20000000800 */
[----:B------:R-:W-:-:S02]  /*17c60*/  ISETP.NE.AND P5, PT, R87, 0x3, PT ;  /* 0x000000035700780c */ /* 0x000fc40003fa5270 */
[----:B------:R-:W-:Y:S02]  /*17c70*/  FMNMX.FTZ R12, R49, R12, !PT ;  /* 0x0000000c310c7209 */ /* 0x000fe40007810000 */
[----:B------:R-:W-:Y:S02]  /*17c80*/  LOP3.LUT P0, RZ, R22, 0x40000000, RZ, 0xc0, !PT ;  /* 0x4000000016ff7812 */ /* 0x000fe4000780c0ff */
        /* <DEDUP_REMOVED lines=28> */
[----:B------:R-:W-:-:S05]  /*17e50*/  FMNMX.FTZ R12, R82, R12, !PT ;  /* 0x0000000c520c7209 */ /* 0x000fca0007810000 */
[----:B------:R-:W0:Y:S01]  /*17e60*/  SHFL.BFLY PT, R83, R12, 0x2, 0x1f ;  /* 0x0c401f000c537f89 */ /* 0x000e2200000e0000 */
        /* <DEDUP_REMOVED lines=161> */
.L_x_1308:
        /* <DEDUP_REMOVED lines=101> */
[----:B-1----:R-:W-:Y:S05]  /*18ed0*/  @P1 BRA `(.L_x_1309) ;  /* 0xffffffc8002c1947 */ /* 0x002fea000383ffff */
.L_x_1289:
[----:B------:R-:W-:Y:S05]  /*18ee0*/  BSYNC B0 ;  /* 0x0000000000007941 */ /* 0x000fea0003800000 */
.L_x_1288:
[----:B------:R-:W-:Y:S01]  /*18ef0*/  IMAD.U32 R21, RZ, RZ, UR38 ;  /* 0x00000026ff157e24 */ /* 0x000fe2000f8e00ff */
[----:B------:R-:W-:Y:S06]  /*18f00*/  BAR.ARV 0x8, 0x200 ;  /* 0x0208000000007b1d */ /* 0x000fec0000002000 */
[----:B------:R-:W-:-:S13]  /*18f10*/  ISETP.NE.AND P1, PT, R21, 0x3, PT ;  /* 0x000000031500780c */ /* 0x000fda0003f25270 */
[----:B------:R-:W-:Y:S05]  /*18f20*/  @!P1 BRA `(.L_x_1310) ;  /* 0x0000000000049947 */ /* 0x000fea0003800000 */
[----:B------:R-:W-:Y:S01]  /*18f30*/  BPT.TRAP 0x1 ;  /* 0x000000040000795c */ /* 0x000fe20000300000 */
.L_x_1310:
[----:B------:R-:W-:Y:S01]  /*18f40*/  IMAD R5, R17, 0x8, R16 ;  /* 0x0000000811057824 */ /* 0x000fe200078e0210 */
[----:B------:R-:W-:-:S04]  /*18f50*/  SHF.L.U32 R0, R19, 0x1f, RZ ;  /* 0x0000001f13007819 */ /* 0x000fc800000006ff */
[----:B------:R1:W2:Y:S01]  /*18f60*/  SYNCS.PHASECHK.TRANS64.TRYWAIT P0, [R5+URZ+0x19c50], R0 ;  /* 0x019c5000050075a7 */ /* 0x0002a2000800017f */
[----:B------:R-:W-:Y:S05]  /*18f70*/  @!P1 BRA `(.L_x_1311) ;  /* 0x0000000000049947 */ /* 0x000fea0003800000 */
[----:B------:R-:W-:Y:S01]  /*18f80*/  BPT.TRAP 0x1 ;  /* 0x000000040000795c */ /* 0x000fe20000300000 */
.L_x_1311:
[----:B------:R-:W-:Y:S04]  /*18f90*/  BSSY B0, `(.L_x_1312) ;  /* 0x0000004000007945 */ /* 0x000fe80003800000 */
[----:B--2---:R-:W-:Y:S05]  /*18fa0*/  @P0 BRA `(.L_x_1313) ;  /* 0x0000000000080947 */ /* 0x004fea0003800000 */
[----:B------:R-:W2:Y:S02]  /*18fb0*/  SYNCS.PHASECHK.TRANS64.TRYWAIT P0, [R5+URZ+0x19c50], R0 ;  /* 0x019c5000050075a7 */ /* 0x000ea4000800017f */
[----:B--2---:R-:W-:Y:S05]  /*18fc0*/  @!P0 BRA `(.L_x_1314) ;  /* 0x000000a400588947 */ /* 0x004fea0003800000 */
.L_x_1313:
[----:B------:R-:W-:Y:S05]  /*18fd0*/  BSYNC B0 ;  /* 0x0000000000007941 */ /* 0x000fea0003800000 */
.L_x_1312:
[----:B------:R-:W3:Y:S01]  /*18fe0*/  LDL.LU R14, [R1+0x4c] ;  /* 0x00004c00010e7983 */ /* 0x000ee20000300800 */
[----:B------:R-:W-:-:S03]  /*18ff0*/  ULDC.64 UR4, c[0x0][0x9a0] ;  /* 0x0002680000047ab9 */ /* 0x000fc60000000a00 */
[----:B------:R-:W4:Y:S01]  /*19000*/  LDL.LU R2, [R1+0x48] ;  /* 0x0000480001027983 */ /* 0x000f220000300800 */
[----:B------:R-:W-:Y:S01]  /*19010*/  VIADD R16, R16, 0x3000 ;  /* 0x0000300010107836 */ /* 0x000fe20000000000 */
[----:B------:R-:W-:Y:S01]  /*19020*/  ISETP.NE.U32.AND P0, PT, RZ, UR4, PT ;  /* 0x00000004ff007c0c */ /* 0x000fe2000bf05070 */
[----:B------:R-:W-:Y:S01]  /*19030*/  IMAD.MOV.U32 R7, RZ, RZ, 0x40000040 ;  /* 0x40000040ff077424 */ /* 0x000fe200078e00ff */
[----:B------:R-:W-:Y:S02]  /*19040*/  WARPGROUP.ARRIVE ;  /* 0x00000000000079c5 */ /* 0x000fe40000000000 */
[----:B------:R-:W-:Y:S02]  /*19050*/  SHF.R.U32.HI R16, RZ, 0x4, R16 ;  /* 0x00000004ff107819 */ /* 0x000fe40000011610 */
[----:B------:R-:W-:Y:S02]  /*19060*/  R2UR UR7, R7 ;  /* 0x00000000070772ca */ /* 0x000fe400000e0000 */
[----:B------:R-:W-:-:S02]  /*19070*/  LOP3.LUT R16, R16, 0x3fff, RZ, 0xc0, !PT ;  /* 0x00003fff10107812 */ /* 0x000fc400078ec0ff */
[----:B------:R-:W-:Y:S02]  /*19080*/  ISETP.NE.AND.EX P0, PT, RZ, UR5, PT, P0 ;  /* 0x00000005ff007c0c */ /* 0x000fe4000bf05300 */
[----:B------:R-:W-:-:S05]  /*19090*/  LOP3.LUT R16, R16, 0x10000, RZ, 0xfc, !PT ;  /* 0x0001000010107812 */ /* 0x000fca00078efcff */
[----:B------:R-:W-:-:S05]  /*190a0*/  IMAD R6, R17, 0x300, R16 ;  /* 0x0000030011067824 */ /* 0x000fca00078e0210 */
[----:B------:R-:W-:Y:S01]  /*190b0*/  R2UR UR6, R6 ;  /* 0x00000000060672ca */ /* 0x000fe200000e0000 */
[----:B------:R-:W1:Y:S08]  /*190c0*/  @P0 LDC.64 R10, c[0x0][0x9c8] ;  /* 0x00027200ff0a0b82 */ /* 0x000e700000000a00 */
[----:B------:R-:W5:Y:S04]  /*190d0*/  @P0 LDC.64 R8, c[0x0][0x9d0] ;  /* 0x00027400ff080b82 */ /* 0x000f680000000a00 */
[----:B------:R-:W-:Y:S03]  /*190e0*/  QGMMA.64x96x32.F32.E4M3.E4M3 R88, R148, gdesc[UR4], R88, gsb0 ;  /* 0x0160000494587df3 */ /* 0x000fe60008000858 */
[----:B------:R-:W-:-:S02]  /*190f0*/  WARPGROUP.DEPBAR.LE gsb0, 0x0 ;  /* 0x00008000000079c5 */ /* 0x000fc40000010000 */
[----:B------:R-:W-:Y:S01]  /*19100*/  WARPGROUP.ARRIVE ;  /* 0x00000000000079c5 */ /* 0x000fe20000000000 */
[----:B---3--:R-:W-:-:S05]  /*19110*/  @P0 SHF.R.S32.HI R15, RZ, 0x1f, R14 ;  /* 0x0000001fff0f0819 */ /* 0x008fca000001140e */
[----:B-12---:R-:W-:Y:S01]  /*19120*/  @P0 IMAD R0, R15, R10, RZ ;  /* 0x0000000a0f000224 */ /* 0x006fe200078e02ff */
[----:B----4-:R-:W-:-:S03]  /*19130*/  @P0 SHF.R.S32.HI R15, RZ, 0x1f, R2 ;  /* 0x0000001fff0f0819 */ /* 0x010fc60000011402 */
[C---:B------:R-:W-:Y:S02]  /*19140*/  @P0 IMAD R7, R14.reuse, R11, R0 ;  /* 0x0000000b0e070224 */ /* 0x040fe400078e0200 */
[----:B------:R-:W-:-:S04]  /*19150*/  @P0 IMAD.WIDE.U32 R10, R14, R10, RZ ;  /* 0x0000000a0e0a0225 */ /* 0x000fc800078e00ff */
[-C--:B-----5:R-:W-:Y:S02]  /*19160*/  @P0 IMAD R0, R15, R8.reuse, RZ ;  /* 0x000000080f000224 */ /* 0x0a0fe400078e02ff */
[----:B------:R-:W-:Y:S02]  /*19170*/  @P0 IMAD.IADD R11, R11, 0x1, R7 ;  /* 0x000000010b0b0824 */ /* 0x000fe400078e0207 */
[C---:B------:R-:W-:Y:S02]  /*19180*/  @P0 IMAD R7, R2.reuse, R9, R0 ;  /* 0x0000000902070224 */ /* 0x040fe400078e0200 */
[----:B------:R-:W-:-:S04]  /*19190*/  @P0 IMAD.WIDE.U32 R8, R2, R8, R10 ;  /* 0x0000000802080225 */ /* 0x000fc800078e000a */
[----:B------:R-:W-:Y:S01]  /*191a0*/  @P0 IMAD.IADD R7, R9, 0x1, R7 ;  /* 0x0000000109070824 */ /* 0x000fe200078e0207 */
[----:B------:R-:W-:Y:S01]  /*191b0*/  @P0 LEA R10, P1, R8, UR4, 0x2 ;  /* 0x00000004080a0c11 */ /* 0x000fe2000f8210ff */
[----:B------:R-:W-:-:S03]  /*191c0*/  IMAD.MOV.U32 R14, RZ, RZ, 0x3f800000 ;  /* 0x3f800000ff0e7424 */ /* 0x000fc600078e00ff */
[----:B------:R-:W-:-:S05]  /*191d0*/  @P0 LEA.HI.X R11, R8, UR5, R7, 0x2, P1 ;  /* 0x00000005080b0c11 */ /* 0x000fca00088f1407 */
[----:B------:R1:W2:Y:S01]  /*191e0*/  @P0 LDG.E R14, desc[UR42][R10.64] ;  /* 0x0000002a0a0e0981 */ /* 0x0002a2000c1e1900 */
[----:B------:R-:W-:Y:S02]  /*191f0*/  VIADD R8, R6, 0x2 ;  /* 0x0000000206087836 */ /* 0x000fe40000000000 */
[----:B------:R-:W-:Y:S01]  /*19200*/  IMAD.MOV.U32 R9, RZ, RZ, 0x40000040 ;  /* 0x40000040ff097424 */ /* 0x000fe200078e00ff */
[----:B------:R-:W3:Y:S01]  /*19210*/  SHFL.BFLY PT, R2, R3, 0x2, 0x1f ;  /* 0x0c401f0003027f89 */ /* 0x000ee200000e0000 */
[----:B------:R-:W-:Y:S01]  /*19220*/  IMAD.MOV.U32 R7, RZ, RZ, 0x40000040 ;  /* 0x40000040ff077424 */ /* 0x000fe200078e00ff */
[----:B------:R-:W-:Y:S01]  /*19230*/  R2UR UR6, R8 ;  /* 0x00000000080672ca */ /* 0x000fe200000e0000 */
[C---:B------:R-:W-:Y:S01]  /*19240*/  VIADD R8, R6.reuse, 0x4 ;  /* 0x0000000406087836 */ /* 0x040fe20000000000 */
[----:B------:R-:W-:Y:S01]  /*19250*/  R2UR UR7, R9 ;  /* 0x00000000090772ca */ /* 0x000fe200000e0000 */
[----:B------:R-:W-:Y:S02]  /*19260*/  IMAD.MOV.U32 R9, RZ, RZ, 0x40000040 ;  /* 0x40000040ff097424 */ /* 0x000fe400078e00ff */
[----:B------:R-:W-:-:S02]  /*19270*/  VIADD R6, R6, 0x6 ;  /* 0x0000000606067836 */ /* 0x000fc40000000000 */
[----:B------:R-:W-:-:S05]  /*19280*/  IMAD.U32 R20, RZ, RZ, UR38 ;  /* 0x00000026ff147e24 */ /* 0x000fca000f8e00ff */
[----:B------:R-:W-:-:S03]  /*19290*/  ISETP.NE.AND P3, PT, R20, 0x3, PT ;  /* 0x000000031400780c */ /* 0x000fc60003f65270 */
[----:B------:R-:W-:Y:S01]  /*192a0*/  QGMMA.64x96x32.F32.E4M3.E4M3 R88, R144, gdesc[UR4], R88, gsb0 ;  /* 0x0160000490587df3 */ /* 0x000fe20008000858 */
[----:B------:R-:W-:Y:S02]  /*192b0*/  R2UR UR6, R8 ;  /* 0x00000000080672ca */ /* 0x000fe400000e0000 */
[----:B------:R-:W-:Y:S02]  /*192c0*/  R2UR UR7, R9 ;  /* 0x00000000090772ca */ /* 0x000fe400000e0000 */
[----:B------:R-:W4:Y:S01]  /*192d0*/  SHFL.BFLY PT, R9, R4, 0x2, 0x1f ;  /* 0x0c401f0004097f89 */ /* 0x000f2200000e0000 */
[----:B---3--:R-:W-:-:S01]  /*192e0*/  FADD.FTZ R2, R2, R3 ;  /* 0x0000000302027221 */ /* 0x008fc20000010000 */
[----:B------:R-:W-:Y:S02]  /*192f0*/  IMAD.MOV.U32 R3, RZ, RZ, RZ ;  /* 0x000000ffff037224 */ /* 0x000fe400078e00ff */
[----:B----4-:R-:W-:-:S05]  /*19300*/  FADD.FTZ R9, R9, R4 ;  /* 0x0000000409097221 */ /* 0x010fca0000010000 */
[----:B------:R-:W1:Y:S02]  /*19310*/  SHFL.BFLY PT, R0, R9, 0x1, 0x1f ;  /* 0x0c201f0009007f89 */ /* 0x000e6400000e0000 */
[----:B-1----:R-:W-:-:S01]  /*19320*/  FADD.FTZ R10, R9, R0 ;  /* 0x00000000090a7221 */ /* 0x002fc20000010000 */
[----:B------:R-:W-:Y:S02]  /*19330*/  IMAD.MOV.U32 R9, RZ, RZ, RZ ;  /* 0x000000ffff097224 */ /* 0x000fe400078e00ff */
[----:B------:R-:W-:Y:S02]  /*19340*/  IMAD.MOV.U32 R0, RZ, RZ, -0x800000 ;  /* 0xff800000ff007424 */ /* 0x000fe400078e00ff */
[----:B------:R-:W-:-:S13]  /*19350*/  FSETP.NE.FTZ.AND P0, PT, R10, RZ, PT ;  /* 0x000000ff0a00720b */ /* 0x000fda0003f15000 */
[----:B------:R-:W-:Y:S01]  /*19360*/  @P0 MUFU.RCP R3, R10 ;  /* 0x0000000a00030308 */ /* 0x000fe20000001000 */
[----:B------:R-:W-:Y:S02]  /*19370*/  WARPGROUP.DEPBAR.LE gsb0, 0x0 ;  /* 0x00008000000079c5 */ /* 0x000fe40000010000 */
[----:B------:R-:W-:-:S06]  /*19380*/  WARPGROUP.ARRIVE ;  /* 0x00000000000079c5 */ /* 0x000fcc0000000000 */
[----:B------:R-:W-:Y:S01]  /*19390*/  QGMMA.64x96x32.F32.E4M3.E4M3 R88, R140, gdesc[UR4], R88, gsb0 ;  /* 0x016000048c587df3 */ /* 0x000fe20008000858 */
[----:B------:R-:W-:Y:S01]  /*193a0*/  R2UR UR6, R6 ;  /* 0x00000000060672ca */ /* 0x000fe200000e0000 */
[----:B------:R-:W-:Y:S01]  /*193b0*/  FMUL.FTZ R6, R10, 0.00390625 ;  /* 0x3b8000000a067820 */ /* 0x000fe20000410000 */
[----:B------:R-:W-:Y:S02]  /*193c0*/  R2UR UR7, R7 ;  /* 0x00000000070772ca */ /* 0x000fe400000e0000 */
[----:B------:R-:W1:Y:S02]  /*193d0*/  SHFL.BFLY PT, R7, R2, 0x1, 0x1f ;  /* 0x0c201f0002077f89 */ /* 0x000e6400000e0000 */
[----:B------:R-:W-:-:S13]  /*193e0*/  FSETP.NE.FTZ.AND P1, PT, R6, RZ, PT ;  /* 0x000000ff0600720b */ /* 0x000fda0003f35000 */
[----:B------:R-:W3:Y:S01]  /*193f0*/  @P1 MUFU.LG2 R6, R6 ;  /* 0x0000000600061308 */ /* 0x000ee20000000c00 */
[----:B------:R-:W-:Y:S01]  /*19400*/  @P1 FMUL.FTZ R4, R65, 0.69314718246459960938 ;  /* 0x3f31721841041820 */ /* 0x000fe20000410000 */
[----:B-1----:R-:W-:Y:S01]  /*19410*/  FADD.FTZ R15, R2, R7 ;  /* 0x00000007020f7221 */ /* 0x002fe20000010000 */
[----:B------:R-:W-:-:S03]  /*19420*/  IMAD.MOV.U32 R2, RZ, RZ, -0x800000 ;  /* 0xff800000ff027424 */ /* 0x000fc600078e00ff */
[C---:B------:R-:W-:Y:S01]  /*19430*/  FMUL.FTZ R8, R15.reuse, 0.00390625 ;  /* 0x3b8000000f087820 */ /* 0x040fe20000410000 */
[----:B------:R-:W-:Y:S01]  /*19440*/  FSETP.NE.FTZ.AND P0, PT, R15, RZ, PT ;  /* 0x000000ff0f00720b */ /* 0x000fe20003f15000 */
[----:B---3--:R-:W-:-:S03]  /*19450*/  @P1 FMUL.FTZ R7, R6, 0.69314718246459960938 ;  /* 0x3f31721806071820 */ /* 0x008fc60000410000 */
[----:B------:R-:W-:Y:S01]  /*19460*/  FSETP.NE.FTZ.AND P2, PT, R8, RZ, PT ;  /* 0x000000ff0800720b */ /* 0x000fe20003f55000 */
[----:B------:R-:W-:-:S08]  /*19470*/  @P1 FFMA.FTZ R0, R4, R13, R7 ;  /* 0x0000000d04001223 */ /* 0x000fd00000010007 */
        /* <DEDUP_REMOVED lines=13> */
.L_x_1315:
        /* <DEDUP_REMOVED lines=59> */
[----:B------:R-:W-:-:S04]  /*19900*/  SEL R4, RZ, 0x1, P1 ;  /* 0x00000001ff047807 */ /* 0x000fc80000800000 */
[----:B------:R-:W-:-:S07]  /*19910*/  LOP3.LUT R19, R19, R4, RZ, 0x3c, !PT ;  /* 0x0000000413137212 */ /* 0x000fce00078e3cff */
.L_x_1202:
[----:B------:R-:W2:Y:S08]  /*19920*/  S2UR UR4, SR_CgaCtaId ;  /* 0x00000000000479c3 */ /* 0x000eb00000008800 */
[----:B------:R-:W-:Y:S01]  /*19930*/  BAR.SYNC.DEFER_BLOCKING 0x5, 0x200 ;  /* 0x0148000000007b1d */ /* 0x000fe20000010000 */
[----:B------:R-:W-:-:S05]  /*19940*/  MOV R16, 0x400 ;  /* 0x0000040000107802 */ /* 0x000fca0000000f00 */
[----:B------:R-:W-:Y:S01]  /*19950*/  BSSY B0, `(.L_x_1316) ;  /* 0x000021d000007945 */ /* 0x000fe20003800000 */
[----:B--2---:R-:W-:-:S05]  /*19960*/  IMAD.U32 R4, RZ, RZ, UR4 ;  /* 0x00000004ff047e24 */ /* 0x004fca000f8e00ff */
[----:B------:R-:W-:Y:S01]  /*19970*/  LEA R16, R4, R16, 0x18 ;  /* 0x0000001004107211 */ /* 0x000fe200078ec0ff */
[----:B------:R-:W-:Y:S04]  /*19980*/  STL [R1+0x18], R4 ;  /* 0x0000180401007387 */ /* 0x000fe80000100800 */
[----:B------:R-:W2:Y:S04]  /*19990*/  LDS.128 R40, [R16+0x19cd0] ;  /* 0x019cd00010287984 */ /* 0x000ea80000000c00 */
[----:B--2---:R2:W-:Y:S04]  /*199a0*/  STL.64 [R1+0x40], R40 ;  /* 0x0000402801007387 */ /* 0x0045e80000100a00 */
[----:B------:R2:W-:Y:S01]  /*199b0*/  STL.64 [R1+0x48], R42 ;  /* 0x0000482a01007387 */ /* 0x0005e20000100a00 */
[----:B------:R-:W-:Y:S06]  /*199c0*/  BAR.ARV 0x4, 0x200 ;  /* 0x0108000000007b1d */ /* 0x000fec0000002000 */
[----:B------:R-:W-:Y:S05]  /*199d0*/  @P0 BRA `(.L_x_1317) ;  /* 0x0000001400c80947 */ /* 0x000fea0003800000 */
[----:B-1---5:R-:W1:Y:S01]  /*199e0*/  S2R R24, SR_TID.X ;  /* 0x0000000000187919 */ /* 0x022e620000002100 */
[----:B------:R-:W-:Y:S01]  /*199f0*/  ULDC.64 UR4, c[0x4][0x38] ;  /* 0x01000e0000047ab9 */ /* 0x000fe20000000a00 */
[----:B------:R-:W3:Y:S04]  /*19a00*/  LDL R37, [R1+0x7c] ;  /* 0x00007c0001257983 */ /* 0x000ee80000100800 */
[----:B------:R-:W4:Y:S01]  /*19a10*/  LDL R59, [R1+0x54] ;  /* 0x00005400013b7983 */ /* 0x000f220000100800 */
[----:B------:R-:W0:Y:S01]  /*19a20*/  S2R R35, SR_SWINHI ;  /* 0x0000000000237919 */ /* 0x000e220000002f00 */
[----:B------:R-:W-:Y:S02]  /*19a30*/  F2FP.BF16.F32.PACK_AB R126, R126, R25 ;  /* 0x000000197e7e723e */ /* 0x000fe400000010ff */
[----:B------:R-:W-:Y:S01]  /*19a40*/  F2FP.BF16.F32.PACK_AB R15, R15, R96 ;  /* 0x000000600f0f723e */ /* 0x000fe200000010ff */
[----:B------:R-:W4:Y:S01]  /*19a50*/  LDL R61, [R1+0x30] ;  /* 0x00003000013d7983 */ /* 0x000f220000100800 */
[----:B------:R-:W-:-:S02]  /*19a60*/  F2FP.BF16.F32.PACK_AB R8, R8, R97 ;  /* 0x000000610808723e */ /* 0x000fc400000010ff */
[----:B------:R-:W-:Y:S01]  /*19a70*/  F2FP.BF16.F32.PACK_AB R9, R9, R112 ;  /* 0x000000700909723e */ /* 0x000fe200000010ff */
[----:B------:R-:W4:Y:S01]  /*19a80*/  LDL R55, [R1+0x10] ;  /* 0x0000100001377983 */ /* 0x000f220000100800 */
[----:B------:R-:W-:Y:S02]  /*19a90*/  F2FP.BF16.F32.PACK_AB R12, R12, R113 ;  /* 0x000000710c0c723e */ /* 0x000fe400000010ff */
[----:B------:R-:W-:Y:S01]  /*19aa0*/  F2FP.BF16.F32.PACK_AB R3, R92, R3 ;  /* 0x000000035c03723e */ /* 0x000fe200000010ff */
[----:B------:R-:W4:Y:S01]  /*19ab0*/  LDL R57, [R1+0x50] ;  /* 0x0000500001397983 */ /* 0x000f220000100800 */
[----:B-1----:R-:W-:-:S05]  /*19ac0*/  IMAD.SHL.U32 R4, R24, 0x4, RZ ;  /* 0x0000000418047824 */ /* 0x002fca00078e00ff */
        /* <DEDUP_REMOVED lines=8> */
[----:B------:R-:W-:Y:S02]  /*19b50*/  F2FP.BF16.F32.PACK_AB R127, R127, R28 ;  /* 0x0000001c7f7f723e */ /* 0x000fe400000010ff */
[----:B------:R-:W-:Y:S02]  /*19b60*/  F2FP.BF16.F32.PACK_AB R29, R110, R29 ;  /* 0x0000001d6e1d723e */ /* 0x000fe400000010ff */
[----:B------:R-:W-:Y:S02]  /*19b70*/  F2FP.BF16.F32.PACK_AB R32, R111, R32 ;  /* 0x000000206f20723e */ /* 0x000fe400000010ff */
[----:B-1----:R-:W-:-:S02]  /*19b80*/  LOP3.LUT P0, R4, R24, 0x3, RZ, 0xc0, !PT ;  /* 0x0000000318047812 */ /* 0x002fc4000780c0ff */
[----:B------:R-:W-:Y:S02]  /*19b90*/  MOV R24, R16 ;  /* 0x0000001000187202 */ /* 0x000fe40000000f00 */
[----:B0-----:R-:W-:Y:S02]  /*19ba0*/  MOV R25, R35 ;  /* 0x0000002300197202 */ /* 0x001fe40000000f00 */
[----:B------:R-:W-:Y:S02]  /*19bb0*/  ISETP.EQ.OR P0, PT, R4, 0x3, !P0 ;  /* 0x000000030400780c */ /* 0x000fe40004702670 */
[----:B------:R-:W-:Y:S02]  /*19bc0*/  F2FP.BF16.F32.PACK_AB R27, R118, R27 ;  /* 0x0000001b761b723e */ /* 0x000fe400000010ff */
[----:B------:R-:W-:Y:S02]  /*19bd0*/  SEL R38, R15, R8, P0 ;  /* 0x000000080f267207 */ /* 0x000fe40000000000 */
[----:B--2---:R-:W-:-:S02]  /*19be0*/  SEL R40, R8, R15, P0 ;  /* 0x0000000f08287207 */ /* 0x004fc40000000000 */
[----:B------:R-:W-:Y:S02]  /*19bf0*/  SEL R46, R9, R12, P0 ;  /* 0x0000000c092e7207 */ /* 0x000fe40000000000 */
[----:B------:R-:W-:Y:S02]  /*19c00*/  SEL R48, R12, R9, P0 ;  /* 0x000000090c307207 */ /* 0x000fe40000000000 */
[----:B------:R-:W-:Y:S02]  /*19c10*/  SEL R4, R3, R6, P0 ;  /* 0x0000000603047207 */ /* 0x000fe40000000000 */
[----:B------:R-:W-:Y:S02]  /*19c20*/  SEL R28, R6, R3, P0 ;  /* 0x00000003061c7207 */ /* 0x000fe40000000000 */
[----:B------:R-:W-:Y:S02]  /*19c30*/  SEL R42, R7, R10, P0 ;  /* 0x0000000a072a7207 */ /* 0x000fe40000000000 */
[----:B------:R-:W-:-:S02]  /*19c40*/  SEL R44, R10, R7, P0 ;  /* 0x000000070a2c7207 */ /* 0x000fc40000000000 */
[----:B------:R-:W-:Y:S02]  /*19c50*/  F2FP.BF16.F32.PACK_AB R30, R119, R30 ;  /* 0x0000001e771e723e */ /* 0x000fe400000010ff */
[----:B------:R-:W-:Y:S02]  /*19c60*/  F2FP.BF16.F32.PACK_AB R11, R11, R120 ;  /* 0x000000780b0b723e */ /* 0x000fe400000010ff */
[----:B------:R-:W-:Y:S02]  /*19c70*/  F2FP.BF16.F32.PACK_AB R14, R14, R121 ;  /* 0x000000790e0e723e */ /* 0x000fe400000010ff */
[----:B------:R-:W-:Y:S02]  /*19c80*/  SEL R62, R29, R32, P0 ;  /* 0x000000201d3e7207 */ /* 0x000fe40000000000 */
[----:B------:R-:W-:Y:S02]  /*19c90*/  SEL R64, R27, R30, P0 ;  /* 0x0000001e1b407207 */ /* 0x000fe40000000000 */
[----:B------:R-:W-:-:S02]  /*19ca0*/  SEL R50, R11, R14, P0 ;  /* 0x0000000e0b327207 */ /* 0x000fc40000000000 */
[----:B------:R-:W-:Y:S02]  /*19cb0*/  SEL R52, R14, R11, P0 ;  /* 0x0000000b0e347207 */ /* 0x000fe40000000000 */
[----:B------:R-:W-:Y:S02]  /*19cc0*/  SEL R32, R32, R29, P0 ;  /* 0x0000001d20207207 */ /* 0x000fe40000000000 */
[----:B------:R-:W-:Y:S02]  /*19cd0*/  SEL R30, R30, R27, P0 ;  /* 0x0000001b1e1e7207 */ /* 0x000fe40000000000 */
        /* <DEDUP_REMOVED lines=14> */
[----:B------:R-:W-:-:S02]  /*19dc0*/  SEL R68, R21, R26, P0 ;  /* 0x0000001a15447207 */ /* 0x000fc40000000000 */
[----:B------:R-:W-:Y:S02]  /*19dd0*/  SEL R26, R26, R21, P0 ;  /* 0x000000151a1a7207 */ /* 0x000fe40000000000 */
[----:B------:R-:W-:Y:S02]  /*19de0*/  SEL R66, R126, R127, P0 ;  /* 0x0000007f7e427207 */ /* 0x000fe40000000000 */
[----:B------:R-:W-:Y:S01]  /*19df0*/  SEL R126, R127, R126, P0 ;  /* 0x0000007e7f7e7207 */ /* 0x000fe20000000000 */
[----:B---3--:R-:W-:-:S03]  /*19e00*/  IMAD.WIDE R8, R37, 0x2, R24 ;  /* 0x0000000225087825 */ /* 0x008fc600078e0218 */
[C---:B------:R-:W-:Y:S02]  /*19e10*/  LOP3.LUT R3, R8.reuse, 0x180, RZ, 0xc0, !PT ;  /* 0x0000018008037812 */ /* 0x040fe400078ec0ff */
[----:B------:R-:W-:Y:S02]  /*19e20*/  IADD3 R10, P5, R8, 0x20, RZ ;  /* 0x00000020080a7810 */ /* 0x000fe40007fbe0ff */
[----:B------:R-:W-:Y:S02]  /*19e30*/  SHF.R.U64 R3, R3, 0x3, RZ ;  /* 0x0000000303037819 */ /* 0x000fe400000012ff */
[----:B------:R-:W-:Y:S02]  /*19e40*/  LOP3.LUT R6, R10, 0x180, RZ, 0xc0, !PT ;  /* 0x000001800a067812 */ /* 0x000fe400078ec0ff */
[C---:B------:R-:W-:Y:S02]  /*19e50*/  IADD3 R14, P4, R8.reuse, 0x3000, RZ ;  /* 0x00003000080e7810 */ /* 0x040fe40007f9e0ff */
[----:B------:R-:W-:-:S02]  /*19e60*/  IADD3 R27, P3, R8, 0x3020, RZ ;  /* 0x00003020081b7810 */ /* 0x000fc40007f7e0ff */
[C---:B------:R-:W-:Y:S02]  /*19e70*/  IADD3 R29, P2, R8.reuse, 0x6000, RZ ;  /* 0x00006000081d7810 */ /* 0x040fe40007f5e0ff */
[----:B------:R-:W-:Y:S02]  /*19e80*/  IADD3 R70, P1, R8, 0x6020, RZ ;  /* 0x0000602008467810 */ /* 0x000fe40007f3e0ff */
[----:B------:R-:W-:Y:S02]  /*19e90*/  LOP3.LUT R8, R3, R8, RZ, 0x3c, !PT ;  /* 0x0000000803087212 */ /* 0x000fe400078e3cff */
[----:B------:R-:W-:-:S04]  /*19ea0*/  SHF.R.U64 R3, R6, 0x3, RZ ;  /* 0x0000000306037819 */ /* 0x000fc800000012ff */
[----:B------:R-:W-:Y:S02]  /*19eb0*/  LOP3.LUT R12, R3, R10, RZ, 0x3c, !PT ;  /* 0x0000000a030c7212 */ /* 0x000fe400078e3cff */
[----:B------:R-:W-:Y:S02]  /*19ec0*/  LOP3.LUT R3, R14, 0x180, RZ, 0xc0, !PT ;  /* 0x000001800e037812 */ /* 0x000fe400078ec0ff */
[----:B------:R-:W-:Y:S02]  /*19ed0*/  LOP3.LUT R10, R29, 0x180, RZ, 0xc0, !PT ;  /* 0x000001801d0a7812 */ /* 0x000fe400078ec0ff */
[----:B------:R-:W-:Y:S02]  /*19ee0*/  SHF.R.U64 R3, R3, 0x3, RZ ;  /* 0x0000000303037819 */ /* 0x000fe400000012ff */
[----:B------:R-:W-:Y:S01]  /*19ef0*/  SHF.R.U64 R10, R10, 0x3, RZ ;  /* 0x000000030a0a7819 */ /* 0x000fe200000012ff */
[--C-:B------:R-:W-:Y:S01]  /*19f00*/  IMAD.X R15, RZ, RZ, R9.reuse, P4 ;  /* 0x000000ffff0f7224 */ /* 0x100fe200020e0609 */
[----:B------:R-:W-:Y:S01]  /*19f10*/  LOP3.LUT R14, R3, R14, RZ, 0x3c, !PT ;  /* 0x0000000e030e7212 */ /* 0x000fe200078e3cff */
[--C-:B------:R-:W-:Y:S01]  /*19f20*/  IMAD.X R11, RZ, RZ, R9.reuse, P2 ;  /* 0x000000ffff0b7224 */ /* 0x100fe200010e0609 */
[----:B------:R-:W-:Y:S01]  /*19f30*/  LOP3.LUT R10, R10, R29, RZ, 0x3c, !PT ;  /* 0x0000001d0a0a7212 */ /* 0x000fe200078e3cff */
[--C-:B------:R-:W-:Y:S01]  /*19f40*/  IMAD.X R13, RZ, RZ, R9.reuse, P5 ;  /* 0x000000ffff0d7224 */ /* 0x100fe200028e0609 */
[----:B------:R-:W-:Y:S01]  /*19f50*/  LOP3.LUT R6, R27, 0x180, RZ, 0xc0, !PT ;  /* 0x000001801b067812 */ /* 0x000fe200078ec0ff */
[--C-:B------:R-:W-:Y:S01]  /*19f60*/  IMAD.X R21, RZ, RZ, R9.reuse, P3 ;  /* 0x000000ffff157224 */ /* 0x100fe200018e0609 */
[----:B------:R-:W-:Y:S01]  /*19f70*/  LOP3.LUT R31, R70, 0x180, RZ, 0xc0, !PT ;  /* 0x00000180461f7812 */ /* 0x000fe200078ec0ff */
[----:B------:R-:W-:Y:S01]  /*19f80*/  IMAD.X R7, RZ, RZ, R9, P1 ;  /* 0x000000ffff077224 */ /* 0x000fe200008e0609 */
[----:B----4-:R-:W-:-:S02]  /*19f90*/  LOP3.LUT R3, R5, 0x2, RZ, 0x3c, !PT ;  /* 0x0000000205037812 */ /* 0x010fc400078e3cff */
[----:B------:R-:W-:Y:S01]  /*19fa0*/  MOV R53, R8 ;  /* 0x0000000800357202 */ /* 0x000fe20000000f00 */
[----:B------:R-:W-:Y:S01]  /*19fb0*/  SHFL.IDX PT, R38, R38, R5, 0x1c1f ;  /* 0x001c1f0526267589 */ /* 0x000fe200000e0000 */
[----:B------:R-:W-:Y:S02]  /*19fc0*/  MOV R49, R14 ;  /* 0x0000000e00317202 */ /* 0x000fe40000000f00 */
[----:B------:R-:W-:Y:S01]  /*19fd0*/  MOV R45, R10 ;  /* 0x0000000a002d7202 */ /* 0x000fe20000000f00 */
[----:B------:R-:W-:Y:S01]  /*19fe0*/  SHFL.IDX PT, R8, R4, R5, 0x1c1f ;  /* 0x001c1f0504087589 */ /* 0x000fe200000e0000 */
[----:B------:R-:W-:-:S03]  /*19ff0*/  MOV R51, R12 ;  /* 0x0000000c00337202 */ /* 0x000fc60000000f00 */
[----:B------:R-:W0:Y:S01]  /*1a000*/  SHFL.IDX PT, R9, R28, R3, 0x1c1f ;  /* 0x001c1f031c097589 */ /* 0x000e2200000e0000 */
[----:B------:R-:W-:-:S03]  /*1a010*/  SHF.R.U64 R6, R6, 0x3, RZ ;  /* 0x0000000306067819 */ /* 0x000fc600000012ff */
[----:B------:R-:W1:Y:S01]  /*1a020*/  SHFL.IDX PT, R11, R40, R3, 0x1c1f ;  /* 0x001c1f03280b7589 */ /* 0x000e6200000e0000 */
[----:B------:R-:W-:-:S03]  /*1a030*/  SHF.R.U64 R31, R31, 0x3, RZ ;  /* 0x000000031f1f7819 */ /* 0x000fc600000012ff */
[----:B------:R-:W-:Y:S04]  /*1a040*/  SHFL.IDX PT, R58, R58, R5, 0x1c1f ;  /* 0x001c1f053a3a7589 */ /* 0x000fe800000e0000 */
[----:B------:R2:W3:Y:S04]  /*1a050*/  SHFL.IDX PT, R15, R36, R3, 0x1c1f ;  /* 0x001c1f03240f7589 */ /* 0x0004e800000e0000 */
[----:B------:R-:W-:Y:S04]  /*1a060*/  SHFL.IDX PT, R42, R42, R5, 0x1c1f ;  /* 0x001c1f052a2a7589 */ /* 0x000fe800000e0000 */
[----:B------:R-:W4:Y:S04]  /*1a070*/  SHFL.IDX PT, R13, R44, R3, 0x1c1f ;  /* 0x001c1f032c0d7589 */ /* 0x000f2800000e0000 */
[----:B------:R-:W-:Y:S04]  /*1a080*/  SHFL.IDX PT, R60, R60, R5, 0x1c1f ;  /* 0x001c1f053c3c7589 */ /* 0x000fe800000e0000 */
[----:B------:R-:W4:Y:S04]  /*1a090*/  SHFL.IDX PT, R33, R34, R3, 0x1c1f ;  /* 0x001c1f0322217589 */ /* 0x000f2800000e0000 */
[----:B------:R-:W-:Y:S04]  /*1a0a0*/  SHFL.IDX PT, R62, R62, R5, 0x1c1f ;  /* 0x001c1f053e3e7589 */ /* 0x000fe800000e0000 */
[----:B------:R-:W4:Y:S01]  /*1a0b0*/  SHFL.IDX PT, R35, R32, R3, 0x1c1f ;  /* 0x001c1f0320237589 */ /* 0x000f2200000e0000 */
[----:B------:R-:W-:Y:S01]  /*1a0c0*/  LOP3.LUT R20, R6, R27, RZ, 0x3c, !PT ;  /* 0x0000001b06147212 */ /* 0x000fe200078e3cff */
[----:B--2---:R-:W2:Y:S01]  /*1a0d0*/  LDC R36, c[0x0][0xbe8] ;  /* 0x0002fa00ff247b82 */ /* 0x004ea20000000800 */
[----:B------:R-:W-:Y:S01]  /*1a0e0*/  LOP3.LUT R6, R31, R70, RZ, 0x3c, !PT ;  /* 0x000000461f067212 */ /* 0x000fe200078e3cff */
[----:B------:R-:W-:Y:S04]  /*1a0f0*/  SHFL.IDX PT, R46, R46, R5, 0x1c1f ;  /* 0x001c1f052e2e7589 */ /* 0x000fe800000e0000 */
[----:B------:R-:W-:Y:S04]  /*1a100*/  SHFL.IDX PT, R50, R50, R5, 0x1c1f ;  /* 0x001c1f0532327589 */ /* 0x000fe800000e0000 */
[----:B------:R-:W-:Y:S04]  /*1a110*/  SHFL.IDX PT, R54, R54, R5, 0x1c1f ;  /* 0x001c1f0536367589 */ /* 0x000fe800000e0000 */
[----:B------:R-:W-:Y:S04]  /*1a120*/  SHFL.IDX PT, R64, R64, R5, 0x1c1f ;  /* 0x001c1f0540407589 */ /* 0x000fe800000e0000 */
[----:B------:R-:W-:Y:S04]  /*1a130*/  SHFL.IDX PT, R66, R66, R5, 0x1c1f ;  /* 0x001c1f0542427589 */ /* 0x000fe800000e0000 */
[----:B------:R3:W-:Y:S04]  /*1a140*/  SHFL.IDX PT, R68, R68, R5, 0x1c1f ;  /* 0x001c1f0544447589 */ /* 0x0007e800000e0000 */
[----:B------:R-:W2:Y:S04]  /*1a150*/  SHFL.IDX PT, R27, R48, R3, 0x1c1f ;  /* 0x001c1f03301b7589 */ /* 0x000ea800000e0000 */
[----:B------:R-:W2:Y:S04]  /*1a160*/  SHFL.IDX PT, R29, R52, R3, 0x1c1f ;  /* 0x001c1f03341d7589 */ /* 0x000ea800000e0000 */
[----:B------:R-:W2:Y:S04]  /*1a170*/  SHFL.IDX PT, R31, R56, R3, 0x1c1f ;  /* 0x001c1f03381f7589 */ /* 0x000ea800000e0000 */
[----:B------:R-:W2:Y:S04]  /*1a180*/  SHFL.IDX PT, R37, R30, R3, 0x1c1f ;  /* 0x001c1f031e257589 */ /* 0x000ea800000e0000 */
[----:B------:R-:W2:Y:S04]  /*1a190*/  SHFL.IDX PT, R39, R126, R3, 0x1c1f ;  /* 0x001c1f037e277589 */ /* 0x000ea800000e0000 */
[----:B------:R-:W2:Y:S01]  /*1a1a0*/  SHFL.IDX PT, R41, R26, R3, 0x1c1f ;  /* 0x001c1f031a297589 */ /* 0x000ea200000e0000 */
[----:B------:R-:W-:-:S02]  /*1a1b0*/  MOV R43, R6 ;  /* 0x00000006002b7202 */ /* 0x000fc40000000f00 */
[----:B0-----:R-:W-:Y:S02]  /*1a1c0*/  SEL R4, R8, R9, P0 ;  /* 0x0000000908047207 */ /* 0x001fe40000000000 */
[----:B------:R-:W-:Y:S02]  /*1a1d0*/  SEL R6, R9, R8, P0 ;  /* 0x0000000809067207 */ /* 0x000fe40000000000 */
[----:B------:R-:W-:Y:S02]  /*1a1e0*/  MOV R47, R20 ;  /* 0x00000014002f7202 */ /* 0x000fe40000000f00 */
[----:B-1----:R-:W-:Y:S01]  /*1a1f0*/  SEL R8, R38, R11, P0 ;  /* 0x0000000b26087207 */ /* 0x002fe20000000000 */
[----:B------:R-:W0:Y:S01]  /*1a200*/  LDC.64 R20, c[0x0][0xc00] ;  /* 0x00030000ff147b82 */ /* 0x000e220000000a00 */
[----:B------:R-:W-:Y:S02]  /*1a210*/  SEL R10, R11, R38, P0 ;  /* 0x000000260b0a7207 */ /* 0x000fe40000000000 */
[----:B---3--:R-:W-:-:S02]  /*1a220*/  SEL R5, R58, R15, P0 ;  /* 0x0000000f3a057207 */ /* 0x008fc40000000000 */
[----:B------:R-:W-:-:S03]  /*1a230*/  SEL R7, R15, R58, P0 ;  /* 0x0000003a0f077207 */ /* 0x000fc60000000000 */
[----:B------:R-:W-:Y:S01]  /*1a240*/  BAR.SYNC.DEFER_BLOCKING 0x1, 0x180 ;  /* 0x0046000000007b1d */ /* 0x000fe20000010000 */
[----:B----4-:R-:W-:Y:S02]  /*1a250*/  SEL R12, R42, R13, P0 ;  /* 0x0000000d2a0c7207 */ /* 0x010fe40000000000 */
[----:B------:R-:W-:Y:S02]  /*1a260*/  SEL R14, R13, R42, P0 ;  /* 0x0000002a0d0e7207 */ /* 0x000fe40000000000 */
[----:B------:R-:W-:Y:S02]  /*1a270*/  SEL R9, R60, R33, P0 ;  /* 0x000000213c097207 */ /* 0x000fe40000000000 */
[----:B------:R-:W-:Y:S02]  /*1a280*/  SEL R11, R33, R60, P0 ;  /* 0x0000003c210b7207 */ /* 0x000fe40000000000 */
[----:B------:R-:W-:Y:S02]  /*1a290*/  SEL R13, R62, R35, P0 ;  /* 0x000000233e0d7207 */ /* 0x000fe40000000000 */
[----:B------:R-:W-:-:S02]  /*1a2a0*/  SEL R15, R35, R62, P0 ;  /* 0x0000003e230f7207 */ /* 0x000fc40000000000 */
[----:B------:R-:W-:-:S04]  /*1a2b0*/  ISETP.NE.U32.AND P2, PT, RZ, UR4, PT ;  /* 0x00000004ff007c0c */ /* 0x000fc8000bf45070 */
[----:B------:R-:W-:Y:S01]  /*1a2c0*/  ISETP.NE.AND.EX P2, PT, RZ, UR5, PT, P2 ;  /* 0x00000005ff007c0c */ /* 0x000fe2000bf45320 */
[----:B------:R-:W-:Y:S01]  /*1a2d0*/  ULDC.64 UR4, c[0x0][0xc08] ;  /* 0x0003020000047ab9 */ /* 0x000fe20000000a00 */
[----:B------:R2:W-:Y:S04]  /*1a2e0*/  STSM.16.M88.4 [R53], R4 ;  /* 0x0000000435007844 */ /* 0x0005e80000000200 */
[----:B------:R1:W-:Y:S04]  /*1a2f0*/  STSM.16.M88.4 [R51], R8 ;  /* 0x0000000833007844 */ /* 0x0003e80000000200 */
[----:B------:R3:W-:Y:S01]  /*1a300*/  STSM.16.M88.4 [R49], R12 ;  /* 0x0000000c31007844 */ /* 0x0007e20000000200 */
[----:B--2---:R-:W-:-:S02]  /*1a310*/  SEL R4, R46, R27, P0 ;  /* 0x0000001b2e047207 */ /* 0x004fc40000000000 */
[----:B------:R-:W-:Y:S02]  /*1a320*/  SEL R6, R27, R46, P0 ;  /* 0x0000002e1b067207 */ /* 0x000fe40000000000 */
[----:B-1----:R-:W-:Y:S02]  /*1a330*/  SEL R8, R50, R29, P0 ;  /* 0x0000001d32087207 */ /* 0x002fe40000000000 */
[----:B------:R-:W-:Y:S02]  /*1a340*/  SEL R10, R29, R50, P0 ;  /* 0x000000321d0a7207 */ /* 0x000fe40000000000 */
[----:B---3--:R-:W-:Y:S02]  /*1a350*/  SEL R12, R54, R31, P0 ;  /* 0x0000001f360c7207 */ /* 0x008fe40000000000 */
[----:B------:R-:W-:Y:S02]  /*1a360*/  SEL R14, R31, R54, P0 ;  /* 0x000000361f0e7207 */ /* 0x000fe40000000000 */
[----:B------:R-:W-:-:S02]  /*1a370*/  SEL R5, R64, R37, P0 ;  /* 0x0000002540057207 */ /* 0x000fc40000000000 */
[----:B------:R-:W-:Y:S02]  /*1a380*/  SEL R7, R37, R64, P0 ;  /* 0x0000004025077207 */ /* 0x000fe40000000000 */
[----:B------:R-:W-:Y:S02]  /*1a390*/  SEL R9, R66, R39, P0 ;  /* 0x0000002742097207 */ /* 0x000fe40000000000 */
[----:B------:R-:W-:Y:S02]  /*1a3a0*/  SEL R11, R39, R66, P0 ;  /* 0x00000042270b7207 */ /* 0x000fe40000000000 */
[----:B------:R-:W-:Y:S02]  /*1a3b0*/  SEL R13, R68, R41, P0 ;  /* 0x00000029440d7207 */ /* 0x000fe40000000000 */
[----:B------:R-:W-:Y:S02]  /*1a3c0*/  SEL R15, R41, R68, P0 ;  /* 0x00000044290f7207 */ /* 0x000fe40000000000 */
[----:B------:R-:W-:-:S04]  /*1a3d0*/  ISETP.NE.U32.AND P0, PT, RZ, UR4, PT ;  /* 0x00000004ff007c0c */ /* 0x000fc8000bf05070 */
[----:B------:R-:W-:Y:S01]  /*1a3e0*/  ISETP.NE.AND.EX P0, PT, RZ, UR5, PT, P0 ;  /* 0x00000005ff007c0c */ /* 0x000fe2000bf05300 */
[----:B0-----:R-:W-:Y:S01]  /*1a3f0*/  IMAD.WIDE R26, R59, 0x4, R20 ;  /* 0x000000043b1a7825 */ /* 0x001fe200078e0214 */
[----:B------:R0:W-:Y:S04]  /*1a400*/  STSM.16.M88.4 [R47], R4 ;  /* 0x000000042f007844 */ /* 0x0001e80000000200 */
[----:B------:R1:W-:Y:S07]  /*1a410*/  STSM.16.M88.4 [R45], R8 ;  /* 0x000000082d007844 */ /* 0x0003ee0000000200 */
[----:B------:R-:W0:Y:S01]  /*1a420*/  @P0 LDC.64 R20, c[0x0][0xc08] ;  /* 0x00030200ff140b82 */ /* 0x000e220000000a00 */
[----:B------:R2:W-:Y:S01]  /*1a430*/  STSM.16.M88.4 [R43], R12 ;  /* 0x0000000c2b007844 */ /* 0x0005e20000000200 */
[----:B------:R-:W-:Y:S01]  /*1a440*/  ULDC UR4, c[0x0][0xa88] ;  /* 0x0002a20000047ab9 */ /* 0x000fe20000000800 */
[----:B------:R-:W-:-:S05]  /*1a450*/  IMAD.MOV.U32 R3, RZ, RZ, RZ ;  /* 0x000000ffff037224 */ /* 0x000fca00078e00ff */
[----:B------:R-:W-:Y:S01]  /*1a460*/  BAR.SYNC.DEFER_BLOCKING 0x1, 0x180 ;  /* 0x0046000000007b1d */ /* 0x000fe20000010000 */
[----:B------:R-:W-:Y:S02]  /*1a470*/  IMAD.U32 R39, RZ, RZ, UR4 ;  /* 0x00000004ff277e24 */ /* 0x000fe4000f8e00ff */
[----:B0-----:R-:W-:-:S03]  /*1a480*/  @P0 IMAD.WIDE R4, R59, 0x4, R20 ;  /* 0x000000043b040825 */ /* 0x001fc600078e0214 */
[----:B------:R0:W5:Y:S04]  /*1a490*/  @P2 LDG.E R3, desc[UR42][R26.64] ;  /* 0x0000002a1a032981 */ /* 0x000168000c1e1900 */
[----:B------:R0:W5:Y:S01]  /*1a4a0*/  @P0 LDG.E R39, desc[UR42][R4.64] ;  /* 0x0000002a04270981 */ /* 0x000162000c1e1900 */
[----:B------:R-:W-:-:S13]  /*1a4b0*/  ISETP.NE.AND P1, PT, R36, 0x1, PT ;  /* 0x000000012400780c */ /* 0x000fda0003f25270 */
[----:B------:R-:W3:Y:S08]  /*1a4c0*/  @P1 LDC R6, c[0x0][0xbec] ;  /* 0x0002fb00ff061b82 */ /* 0x000ef00000000800 */
[----:B-1----:R-:W1:Y:S01]  /*1a4d0*/  @P1 LDC R9, c[0x0][0xbf0] ;  /* 0x0002fc00ff091b82 */ /* 0x002e620000000800 */
[----:B--2---:R-:W-:Y:S01]  /*1a4e0*/  IMAD.IADD R13, R61, 0x1, R55 ;  /* 0x000000013d0d7824 */ /* 0x004fe200078e0237 */
[----:B------:R-:W-:-:S03]  /*1a4f0*/  SHF.R.S32.HI R37, RZ, 0x1f, R57 ;  /* 0x0000001fff257819 */ /* 0x000fc60000011439 */
[----:B------:R-:W-:Y:S02]  /*1a500*/  IMAD.MOV.U32 R7, RZ, RZ, R13 ;  /* 0x000000ffff077224 */ /* 0x000fe400078e000d */
[----:B---3--:R-:W-:Y:S01]  /*1a510*/  @P1 IMAD.HI.U32 R6, R13, R6, RZ ;  /* 0x000000060d061227 */ /* 0x008fe200078e00ff */
[----:B0-----:R-:W-:Y:S06]  /*1a520*/  @P0 BRA `(.L_x_1318) ;  /* 0x0000000000100947 */ /* 0x001fec0003800000 */
[----:B------:R-:W-:Y:S05]  /*1a530*/  @!P2 BRA `(.L_x_1318) ;  /* 0x00000000000ca947 */ /* 0x000fea0003800000 */
[----:B------:R-:W2:Y:S04]  /*1a540*/  LDG.E R4, desc[UR42][R26.64] ;  /* 0x0000002a1a047981 */ /* 0x000ea8000c1e1900 */
[----:B-----5:R-:W2:Y:S02]  /*1a550*/  LDG.E R39, desc[UR42][R26.64+0x4] ;  /* 0x0000042a1a277981 */ /* 0x020ea4000c1e1900 */
[----:B--2---:R-:W-:-:S07]  /*1a560*/  IMAD.IADD R39, R39, 0x1, -R4 ;  /* 0x0000000127277824 */ /* 0x004fce00078e0a04 */
.L_x_1318:
[----:B------:R-:W2:Y:S01]  /*1a570*/  LDL R50, [R1+0x3c] ;  /* 0x00003c0001327983 */ /* 0x000ea20000100800 */
[----:B------:R-:W-:-:S03]  /*1a580*/  ULDC.64 UR4, c[0x0][0xb90] ;  /* 0x0002e40000047ab9 */ /* 0x000fc60000000a00 */
[----:B------:R-:W3:Y:S01]  /*1a590*/  LDL R14, [R1+0x78] ;  /* 0x00007800010e7983 */ /* 0x000ee20000100800 */
[----:B------:R-:W0:Y:S01]  /*1a5a0*/  S2R R4, SR_TID.X ;  /* 0x0000000000047919 */ /* 0x000e220000002100 */
[----:B------:R-:W4:Y:S01]  /*1a5b0*/  S2R R15, SR_TID.X ;  /* 0x00000000000f7919 */ /* 0x000f220000002100 */
[--C-:B-----5:R-:W-:Y:S01]  /*1a5c0*/  SHF.R.S32.HI R21, RZ, 0x1f, R3.reuse ;  /* 0x0000001fff157819 */ /* 0x120fe20000011403 */
[----:B------:R-:W-:Y:S01]  /*1a5d0*/  IMAD.MOV.U32 R20, RZ, RZ, R3 ;  /* 0x000000ffff147224 */ /* 0x000fe200078e0003 */
[----:B-1----:R-:W-:Y:S02]  /*1a5e0*/  @P1 SHF.R.U32.HI R7, RZ, R9, R6 ;  /* 0x00000009ff071219 */ /* 0x002fe40000011606 */
[----:B------:R-:W-:Y:S01]  /*1a5f0*/  SHF.R.S32.HI R38, RZ, 0x1f, R59 ;  /* 0x0000001fff267819 */ /* 0x000fe2000001143b */
[----:B------:R-:W-:Y:S01]  /*1a600*/  IMAD R39, R39, R36, RZ ;  /* 0x0000002427277224 */ /* 0x000fe200078e02ff */
[----:B------:R1:W5:Y:S01]  /*1a610*/  LDL R49, [R1+0x84] ;  /* 0x0000840001317983 */ /* 0x0003620000100800 */
[----:B------:R-:W1:Y:S03]  /*1a620*/  @P1 LDC R45, c[0x0][0xbec] ;  /* 0x0002fb00ff2d1b82 */ /* 0x000e660000000800 */
[----:B------:R0:W5:Y:S02]  /*1a630*/  LDL R48, [R1+0x5c] ;  /* 0x00005c0001307983 */ /* 0x0001640000100800 */
[----:B0-----:R-:W-:-:S05]  /*1a640*/  VIADD R47, R4, 0xffffff80 ;  /* 0xffffff80042f7836 */ /* 0x001fca0000000000 */
[----:B------:R-:W-:-:S04]  /*1a650*/  SHF.R.S32.HI R51, RZ, 0x1f, R47 ;  /* 0x0000001fff337819 */ /* 0x000fc8000001142f */
[----:B------:R-:W-:Y:S01]  /*1a660*/  LEA.HI R51, R51, R47, RZ, 0x2 ;  /* 0x0000002f33337211 */ /* 0x000fe200078f10ff */
[----:B------:R-:W-:-:S03]  /*1a670*/  IMAD R4, R37, UR4, RZ ;  /* 0x0000000425047c24 */ /* 0x000fc6000f8e02ff */
[----:B------:R-:W-:Y:S01]  /*1a680*/  SHF.R.S32.HI R51, RZ, 0x2, R51 ;  /* 0x00000002ff337819 */ /* 0x000fe20000011433 */
[C---:B------:R-:W-:Y:S02]  /*1a690*/  IMAD R11, R57.reuse, UR5, R4 ;  /* 0x00000005390b7c24 */ /* 0x040fe4000f8e0204 */
[----:B------:R-:W-:Y:S01]  /*1a6a0*/  IMAD.WIDE.U32 R4, R57, UR4, R20 ;  /* 0x0000000439047c25 */ /* 0x000fe2000f8e0014 */
[----:B------:R-:W-:Y:S01]  /*1a6b0*/  SEL R38, R38, RZ, !P2 ;  /* 0x000000ff26267207 */ /* 0x000fe20005000000 */
[----:B------:R-:W-:Y:S01]  /*1a6c0*/  ULDC.64 UR4, c[0x0][0xb98] ;  /* 0x0002e60000047ab9 */ /* 0x000fe20000000a00 */
[----:B------:R-:W-:Y:S01]  /*1a6d0*/  SEL R20, R59, RZ, !P2 ;  /* 0x000000ff3b147207 */ /* 0x000fe20005000000 */
[----:B------:R-:W-:Y:S02]  /*1a6e0*/  IMAD.IADD R5, R5, 0x1, R11 ;  /* 0x0000000105057824 */ /* 0x000fe400078e020b */
[----:B------:R-:W-:Y:S02]  /*1a6f0*/  IMAD R11, R38, UR4, RZ ;  /* 0x00000004260b7c24 */ /* 0x000fe4000f8e02ff */
[----:B------:R-:W-:-:S04]  /*1a700*/  IMAD.WIDE.U32 R4, R20, UR4, R4 ;  /* 0x0000000414047c25 */ /* 0x000fc8000f8e0004 */
[----:B------:R-:W-:Y:S01]  /*1a710*/  IMAD R10, R20, UR5, R11 ;  /* 0x00000005140a7c24 */ /* 0x000fe2000f8e020b */
[----:B------:R-:W-:Y:S01]  /*1a720*/  SHF.R.S32.HI R11, RZ, 0x1f, R7 ;  /* 0x0000001fff0b7819 */ /* 0x000fe20000011407 */
[----:B------:R-:W-:Y:S01]  /*1a730*/  ULDC.64 UR4, c[0x0][0xb88] ;  /* 0x0002e20000047ab9 */ /* 0x000fe20000000a00 */
[----:B------:R-:W-:Y:S01]  /*1a740*/  IADD3 R4, P0, R7, R4, RZ ;  /* 0x0000000407047210 */ /* 0x000fe20007f1e0ff */
[----:B----4-:R-:W-:-:S03]  /*1a750*/  VIADD R30, R15, 0xffffff80 ;  /* 0xffffff800f1e7836 */ /* 0x010fc60000000000 */
[----:B------:R-:W-:Y:S02]  /*1a760*/  IADD3.X R5, R11, R5, R10, P0, !PT ;  /* 0x000000050b057210 */ /* 0x000fe400007fe40a */
        /* <DEDUP_REMOVED lines=9> */
[----:B--2---:R-:W-:-:S04]  /*1a800*/  IMAD R9, R51, 0x20, R50 ;  /* 0x0000002033097824 */ /* 0x004fc800078e0232 */
[----:B------:R-:W-:-:S04]  /*1a810*/  IMAD.WIDE R24, R9, 0x2, R24 ;  /* 0x0000000209187825 */ /* 0x000fc800078e0218 */
[----:B------:R-:W-:-:S04]  /*1a820*/  IMAD.MOV R9, RZ, RZ, -R7 ;  /* 0x000000ffff097224 */ /* 0x000fc800078e0a07 */
[----:B------:R-:W-:-:S05]  /*1a830*/  IMAD R9, R36, R9, R13 ;  /* 0x0000000924097224 */ /* 0x000fca00078e020d */
[----:B------:R-:W-:Y:S01]  /*1a840*/  SHF.R.S32.HI R6, RZ, 0x1f, R9 ;  /* 0x0000001fff067819 */ /* 0x000fe20000011409 */
[----:B------:R-:W-:-:S04]  /*1a850*/  IMAD.WIDE.U32 R4, R9, UR4, R4 ;  /* 0x0000000409047c25 */ /* 0x000fc8000f8e0004 */
[----:B------:R-:W-:-:S04]  /*1a860*/  IMAD R6, R6, UR4, RZ ;  /* 0x0000000406067c24 */ /* 0x000fc8000f8e02ff */
[----:B------:R-:W-:Y:S01]  /*1a870*/  IMAD R7, R9, UR5, R6 ;  /* 0x0000000509077c24 */ /* 0x000fe2000f8e0206 */
[----:B------:R-:W-:Y:S02]  /*1a880*/  ULDC.64 UR4, c[0x0][0xb50] ;  /* 0x0002d40000047ab9 */ /* 0x000fe40000000a00 */
[----:B------:R-:W-:Y:S01]  /*1a890*/  LEA R6, P0, R4, UR4, 0x2 ;  /* 0x0000000404067c11 */ /* 0x000fe2000f8010ff */
[----:B------:R-:W-:-:S05]  /*1a8a0*/  IMAD.IADD R5, R5, 0x1, R7 ;  /* 0x0000000105057824 */ /* 0x000fca00078e0207 */
[----:B------:R-:W-:Y:S01]  /*1a8b0*/  LEA.HI.X R10, R4, UR5, R5, 0x2, P0 ;  /* 0x00000005040a7c11 */ /* 0x000fe200080f1405 */
[----:B------:R-:W-:Y:S01]  /*1a8c0*/  SHFL.IDX PT, R40, R6, RZ, 0x1c1f ;  /* 0x001c1fff06287589 */ /* 0x000fe200000e0000 */
[----:B------:R-:W-:Y:S01]  /*1a8d0*/  IADD3 R13, P2, R24, 0x1800, RZ ;  /* 0x00001800180d7810 */ /* 0x000fe20007f5e0ff */
[----:B---3--:R-:W-:Y:S01]  /*1a8e0*/  IMAD.IADD R14, R14, 0x1, R55 ;  /* 0x000000010e0e7824 */ /* 0x008fe200078e0237 */
[----:B------:R-:W-:Y:S01]  /*1a8f0*/  ULDC.64 UR4, c[0x0][0xaa0] ;  /* 0x0002a80000047ab9 */ /* 0x000fe20000000a00 */
[----:B------:R-:W2:Y:S01]  /*1a900*/  SHFL.IDX PT, R41, R10, RZ, 0x1c1f ;  /* 0x001c1fff0a297589 */ /* 0x000ea200000e0000 */
[----:B------:R-:W-:Y:S01]  /*1a910*/  LOP3.LUT P0, RZ, R15, 0x3, RZ, 0xc0, !PT ;  /* 0x000000030fff7812 */ /* 0x000fe2000780c0ff */
[----:B------:R-:W-:-:S03]  /*1a920*/  IMAD.X R9, RZ, RZ, R25, P2 ;  /* 0x000000ffff097224 */ /* 0x000fc600010e0619 */
[----:B------:R-:W-:-:S13]  /*1a930*/  ISETP.GE.OR P2, PT, R14, R39, P0 ;  /* 0x000000270e00720c */ /* 0x000fda0000746670 */
[----:B--2---:R2:W-:Y:S02]  /*1a940*/  @!P2 ST.E desc[UR42][R40.64], R0 ;  /* 0x000000002800a985 */ /* 0x0045e4000c10192a */
[----:B--2---:R-:W-:Y:S02]  /*1a950*/  IMAD R0, R46, 0x60, R51 ;  /* 0x000000602e007824 */ /* 0x004fe400078e0233 */
[----:B------:R-:W-:Y:S04]  /*1a960*/  SHFL.IDX PT, R42, R6, 0x1, 0x1c1f ;  /* 0x003c1f00062a7f89 */ /* 0x000fe800000e0000 */
[----:B------:R-:W2:Y:S01]  /*1a970*/  SHFL.IDX PT, R43, R10, 0x1, 0x1c1f ;  /* 0x003c1f000a2b7f89 */ /* 0x000ea200000e0000 */
[----:B------:R-:W-:Y:S01]  /*1a980*/  VIADD R4, R14, 0x8 ;  /* 0x000000080e047836 */ /* 0x000fe20000000000 */
[----:B------:R-:W3:Y:S02]  /*1a990*/  @P1 LDC R41, c[0x0][0xbf0] ;  /* 0x0002fc00ff291b82 */ /* 0x000ee40000000800 */
[----:B------:R0:W5:Y:S02]  /*1a9a0*/  LDL R46, [R1+0x60] ;  /* 0x00006000012e7983 */ /* 0x0001640000100800 */
[----:B------:R-:W-:Y:S01]  /*1a9b0*/  ISETP.GE.OR P0, PT, R4, R39, P0 ;  /* 0x000000270400720c */ /* 0x000fe20000706670 */
[----:B------:R-:W-:Y:S01]  /*1a9c0*/  IMAD R44, R21, UR4, RZ ;  /* 0x00000004152c7c24 */ /* 0x000fe2000f8e02ff */
[----:B------:R-:W-:-:S03]  /*1a9d0*/  LOP3.LUT R8, R13, 0x180, RZ, 0xc0, !PT ;  /* 0x000001800d087812 */ /* 0x000fc600078ec0ff */
[----:B------:R-:W-:Y:S01]  /*1a9e0*/  IMAD R21, R3, UR5, R44 ;  /* 0x0000000503157c24 */ /* 0x000fe2000f8e022c */
[----:B------:R-:W-:Y:S01]  /*1a9f0*/  SHF.R.U64 R8, R8, 0x3, RZ ;  /* 0x0000000308087819 */ /* 0x000fe200000012ff */
[----:B------:R-:W-:Y:S01]  /*1aa00*/  IMAD.IADD R40, R55, 0x1, R0 ;  /* 0x0000000137287824 */ /* 0x000fe200078e0200 */
[----:B------:R-:W-:Y:S02]  /*1aa10*/  IADD3 R27, P5, R24, 0x4800, RZ ;  /* 0x00004800181b7810 */ /* 0x000fe40007fbe0ff */
[----:B------:R-:W-:-:S03]  /*1aa20*/  LOP3.LUT R8, R8, R13, RZ, 0x3c, !PT ;  /* 0x0000000d08087212 */ /* 0x000fc600078e3cff */
[----:B--2---:R2:W-:Y:S01]  /*1aa30*/  @!P0 ST.E desc[UR42][R42.64], R2 ;  /* 0x000000022a008985 */ /* 0x0045e2000c10192a */
[C---:B------:R-:W-:Y:S02]  /*1aa40*/  IADD3 R13, P6, R24.reuse, 0x3000, RZ ;  /* 0x00003000180d7810 */ /* 0x040fe40007fde0ff */
[----:B------:R-:W-:Y:S01]  /*1aa50*/  IADD3 R29, P4, R24, 0x6000, RZ ;  /* 0x00006000181d7810 */ /* 0x000fe20007f9e0ff */
[----:B-1----:R-:W-:-:S04]  /*1aa60*/  @P1 IMAD.HI.U32 R0, R40, R45, RZ ;  /* 0x0000002d28001227 */ /* 0x002fc800078e00ff */
[----:B--2---:R-:W-:Y:S01]  /*1aa70*/  IMAD.WIDE.U32 R2, R3, UR4, RZ ;  /* 0x0000000403027c25 */ /* 0x004fe2000f8e00ff */
[----:B------:R-:W-:Y:S01]  /*1aa80*/  ULDC.64 UR4, c[0x0][0xae8] ;  /* 0x0002ba0000047ab9 */ /* 0x000fe20000000a00 */
[----:B------:R-:W-:Y:S01]  /*1aa90*/  IADD3 R7, P3, R24, 0x7800, RZ ;  /* 0x0000780018077810 */ /* 0x000fe20007f7e0ff */
[----:B------:R-:W5:Y:S01]  /*1aaa0*/  LD.E.128 R8, desc[UR42][R8.64] ;  /* 0x0000002a08087980 */ /* 0x000f62000c101d00 */
[----:B------:R-:W-:Y:S02]  /*1aab0*/  IMAD.IADD R3, R3, 0x1, R21 ;  /* 0x0000000103037824 */ /* 0x000fe400078e0215 */
[----:B------:R-:W-:Y:S02]  /*1aac0*/  IMAD R37, R37, UR4, RZ ;  /* 0x0000000425257c24 */ /* 0x000fe4000f8e02ff */
[----:B------:R-:W-:Y:S01]  /*1aad0*/  IMAD.WIDE.U32 R2, R57, UR4, R2 ;  /* 0x0000000439027c25 */ /* 0x000fe2000f8e0002 */
[----:B------:R-:W-:-:S03]  /*1aae0*/  LOP3.LUT R12, R13, 0x180, RZ, 0xc0, !PT ;  /* 0x000001800d0c7812 */ /* 0x000fc600078ec0ff */
[----:B------:R-:W-:Y:S01]  /*1aaf0*/  IMAD R37, R57, UR5, R37 ;  /* 0x0000000539257c24 */ /* 0x000fe2000f8e0225 */
[----:B------:R-:W-:Y:S01]  /*1ab00*/  LOP3.LUT R26, R27, 0x180, RZ, 0xc0, !PT ;  /* 0x000001801b1a7812 */ /* 0x000fe200078ec0ff */
[----:B------:R-:W-:Y:S01]  /*1ab10*/  ULDC.64 UR4, c[0x0][0xaf0] ;  /* 0x0002bc0000047ab9 */ /* 0x000fe20000000a00 */
[----:B------:R-:W-:Y:S01]  /*1ab20*/  LOP3.LUT R28, R29, 0x180, RZ, 0xc0, !PT ;  /* 0x000001801d1c7812 */ /* 0x000fe200078ec0ff */
[----:B------:R-:W-:Y:S01]  /*1ab30*/  IMAD.IADD R3, R3, 0x1, R37 ;  /* 0x0000000103037824 */ /* 0x000fe200078e0225 */
[----:B------:R-:W-:Y:S01]  /*1ab40*/  LOP3.LUT R5, R24, 0x180, RZ, 0xc0, !PT ;  /* 0x0000018018057812 */ /* 0x000fe200078ec0ff */
[----:B------:R-:W-:Y:S01]  /*1ab50*/  IMAD.MOV.U32 R37, RZ, RZ, R40 ;  /* 0x000000ffff257224 */ /* 0x000fe200078e0028 */
[----:B------:R-:W-:Y:S01]  /*1ab60*/  LOP3.LUT R6, R7, 0x180, RZ, 0xc0, !PT ;  /* 0x0000018007067812 */ /* 0x000fe200078ec0ff */
[----:B------:R-:W-:Y:S01]  /*1ab70*/  IMAD R21, R38, UR4, RZ ;  /* 0x0000000426157c24 */ /* 0x000fe2000f8e02ff */
[----:B---3--:R-:W-:Y:S02]  /*1ab80*/  @P1 SHF.R.U32.HI R37, RZ, R41, R0 ;  /* 0x00000029ff251219 */ /* 0x008fe40000011600 */
[----:B------:R-:W-:-:S02]  /*1ab90*/  SHF.R.U64 R12, R12, 0x3, RZ ;  /* 0x000000030c0c7819 */ /* 0x000fc400000012ff */
[----:B------:R-:W-:Y:S02]  /*1aba0*/  SHF.R.U64 R26, R26, 0x3, RZ ;  /* 0x000000031a1a7819 */ /* 0x000fe400000012ff */
[----:B------:R-:W-:Y:S02]  /*1abb0*/  SHF.R.U64 R28, R28, 0x3, RZ ;  /* 0x000000031c1c7819 */ /* 0x000fe400000012ff */
[----:B------:R-:W-:Y:S01]  /*1abc0*/  SHF.R.U64 R5, R5, 0x3, RZ ;  /* 0x0000000305057819 */ /* 0x000fe200000012ff */
[----:B------:R-:W-:Y:S01]  /*1abd0*/  IMAD R41, R20, UR5, R21 ;  /* 0x0000000514297c24 */ /* 0x000fe2000f8e0215 */
[----:B------:R-:W-:Y:S01]  /*1abe0*/  SHF.R.U64 R6, R6, 0x3, RZ ;  /* 0x0000000306067819 */ /* 0x000fe200000012ff */
[----:B------:R-:W-:Y:S01]  /*1abf0*/  IMAD.WIDE.U32 R20, R20, UR4, R2 ;  /* 0x0000000414147c25 */ /* 0x000fe2000f8e0002 */
[--C-:B------:R-:W-:Y:S01]  /*1ac00*/  SHF.R.S32.HI R0, RZ, 0x1f, R37.reuse ;  /* 0x0000001fff007819 */ /* 0x100fe20000011425 */
[----:B------:R-:W-:Y:S01]  /*1ac10*/  ULDC.64 UR4, c[0x0][0xae0] ;  /* 0x0002b80000047ab9 */ /* 0x000fe20000000a00 */
[----:B------:R-:W-:Y:S01]  /*1ac20*/  LOP3.LUT R12, R12, R13, RZ, 0x3c, !PT ;  /* 0x0000000d0c0c7212 */ /* 0x000fe200078e3cff */
[----:B------:R-:W-:Y:S01]  /*1ac30*/  IMAD.MOV R3, RZ, RZ, -R37 ;  /* 0x000000ffff037224 */ /* 0x000fe200078e0a25 */
[----:B------:R-:W-:Y:S01]  /*1ac40*/  LOP3.LUT R26, R26, R27, RZ, 0x3c, !PT ;  /* 0x0000001b1a1a7212 */ /* 0x000fe200078e3cff */
[--C-:B------:R-:W-:Y:S01]  /*1ac50*/  IMAD.X R13, RZ, RZ, R25.reuse, P6 ;  /* 0x000000ffff0d7224 */ /* 0x100fe200030e0619 */
[----:B------:R-:W-:Y:S01]  /*1ac60*/  LOP3.LUT R28, R28, R29, RZ, 0x3c, !PT ;  /* 0x0000001d1c1c7212 */ /* 0x000fe200078e3cff */
[--C-:B------:R-:W-:Y:S01]  /*1ac70*/  IMAD.X R27, RZ, RZ, R25.reuse, P5 ;  /* 0x000000ffff1b7224 */ /* 0x100fe200028e0619 */
[----:B------:R-:W-:Y:S01]  /*1ac80*/  LOP3.LUT R4, R5, R24, RZ, 0x3c, !PT ;  /* 0x0000001805047212 */ /* 0x000fe200078e3cff */
[--C-:B------:R-:W-:Y:S01]  /*1ac90*/  IMAD.X R29, RZ, RZ, R25.reuse, P4 ;  /* 0x000000ffff1d7224 */ /* 0x100fe200020e0619 */
[----:B------:R-:W-:Y:S01]  /*1aca0*/  LOP3.LUT R32, R6, R7, RZ, 0x3c, !PT ;  /* 0x0000000706207212 */ /* 0x000fe200078e3cff */
[--C-:B------:R-:W-:Y:S01]  /*1acb0*/  IMAD.X R33, RZ, RZ, R25.reuse, P3 ;  /* 0x000000ffff217224 */ /* 0x100fe200018e0619 */
[----:B------:R-:W5:Y:S01]  /*1acc0*/  LD.E.128 R12, desc[UR42][R12.64] ;  /* 0x0000002a0c0c7980 */ /* 0x000f62000c101d00 */
[----:B------:R-:W-:-:S02]  /*1acd0*/  IMAD.MOV.U32 R5, RZ, RZ, R25 ;  /* 0x000000ffff057224 */ /* 0x000fc400078e0019 */
[----:B------:R-:W-:Y:S01]  /*1ace0*/  IMAD.IADD R21, R21, 0x1, R41 ;  /* 0x0000000115157824 */ /* 0x000fe200078e0229 */
[----:B------:R-:W5:Y:S01]  /*1acf0*/  LD.E.128 R24, desc[UR42][R26.64] ;  /* 0x0000002a1a187980 */ /* 0x000f62000c101d00 */
[----:B------:R-:W-:Y:S02]  /*1ad00*/  IMAD R0, R0, UR4, RZ ;  /* 0x0000000400007c24 */ /* 0x000fe4000f8e02ff */
[----:B------:R-:W-:Y:S01]  /*1ad10*/  IMAD R41, R36, R3, R40 ;  /* 0x0000000324297224 */ /* 0x000fe200078e0228 */
[----:B------:R-:W5:Y:S01]  /*1ad20*/  LD.E.128 R4, desc[UR42][R4.64] ;  /* 0x0000002a04047980 */ /* 0x000f62000c101d00 */
[----:B------:R-:W-:-:S03]  /*1ad30*/  IMAD R43, R37, UR5, R0 ;  /* 0x00000005252b7c24 */ /* 0x000fc6000f8e0200 */
[----:B------:R-:W5:Y:S01]  /*1ad40*/  LD.E.128 R28, desc[UR42][R28.64] ;  /* 0x0000002a1c1c7980 */ /* 0x000f62000c101d00 */
[----:B------:R-:W-:-:S03]  /*1ad50*/  SHF.R.S32.HI R0, RZ, 0x1f, R41 ;  /* 0x0000001fff007819 */ /* 0x000fc60000011429 */
[----:B------:R-:W5:Y:S01]  /*1ad60*/  LD.E.128 R32, desc[UR42][R32.64] ;  /* 0x0000002a20207980 */ /* 0x000f62000c101d00 */
[----:B------:R-:W-:Y:S01]  /*1ad70*/  IMAD.WIDE.U32 R2, R37, UR4, R20 ;  /* 0x0000000425027c25 */ /* 0x000fe2000f8e0014 */
[----:B------:R-:W-:Y:S01]  /*1ad80*/  ULDC.64 UR4, c[0x0][0xad8] ;  /* 0x0002b60000047ab9 */ /* 0x000fe20000000a00 */
        /* <DEDUP_REMOVED lines=8> */
[----:B------:R-:W-:Y:S02]  /*1ae10*/  IMAD.IADD R44, R51, 0x1, R55 ;  /* 0x00000001332c7824 */ /* 0x000fe400078e0237 */
[C---:B------:R-:W-:Y:S02]  /*1ae20*/  IMAD R21, R41.reuse, UR5, R0 ;  /* 0x0000000529157c24 */ /* 0x040fe4000f8e0200 */
[----:B------:R-:W-:Y:S01]  /*1ae30*/  IMAD.WIDE.U32 R2, R41, UR4, R2 ;  /* 0x0000000429027c25 */ /* 0x000fe2000f8e0002 */
[----:B------:R-:W-:Y:S01]  /*1ae40*/  ISETP.GE.AND P0, PT, R44, R39, PT ;  /* 0x000000272c00720c */ /* 0x000fe20003f06270 */
[----:B------:R-:W-:Y:S02]  /*1ae50*/  ULDC.64 UR4, c[0x0][0xa80] ;  /* 0x0002a00000047ab9 */ /* 0x000fe40000000a00 */
        /* <DEDUP_REMOVED lines=15> */
[----:B------:R-:W-:Y:S02]  /*1af50*/  @!P2 LEA R40, P4, R46, R20, 0x1 ;  /* 0x000000142e28a211 */ /* 0x000fe400078808ff */
[----:B--2---:R-:W-:Y:S01]  /*1af60*/  @!P0 IMAD.WIDE R2, R50, 0x2, R20 ;  /* 0x0000000232028825 */ /* 0x004fe200078e0214 */
[-C--:B------:R-:W-:Y:S02]  /*1af70*/  @!P1 LEA.HI.X R37, R48, R21.reuse, R49, 0x1, P3 ;  /* 0x0000001530259211 */ /* 0x080fe400018f0c31 */
[----:B------:R-:W-:Y:S02]  /*1af80*/  @!P2 LEA.HI.X R41, R46, R21, R47, 0x1, P4 ;  /* 0x000000152e29a211 */ /* 0x000fe400020f0c2f */
[----:B------:R3:W-:Y:S04]  /*1af90*/  @!P0 ST.E.128 desc[UR42][R2.64], R4 ;  /* 0x0000000402008985 */ /* 0x0007e8000c101d2a */
[----:B------:R3:W-:Y:S04]  /*1afa0*/  @!P1 ST.E.128 desc[UR42][R36.64], R12 ;  /* 0x0000000c24009985 */ /* 0x0007e8000c101d2a */
[----:B------:R3:W-:Y:S02]  /*1afb0*/  @!P2 ST.E.128 desc[UR42][R40.64], R28 ;  /* 0x0000001c2800a985 */ /* 0x0007e4000c101d2a */
.L_x_1320:
[----:B------:R-:W-:Y:S05]  /*1afc0*/  BSYNC B1 ;  /* 0x0000000000017941 */ /* 0x000fea0003800000 */
.L_x_1319:
[----:B0-----:R-:W-:Y:S01]  /*1afd0*/  VIADD R0, R44, 0x60 ;  /* 0x000000602c007836 */ /* 0x001fe20000000000 */
[----:B---3-5:R0:W3:Y:S04]  /*1afe0*/  SHFL.IDX PT, R5, R42, 0x1, 0x1c1f ;  /* 0x003c1f002a057f89 */ /* 0x0280e800000e0000 */
[----:B------:R-:W-:Y:S01]  /*1aff0*/  ISETP.GE.AND P0, PT, R0, R39, PT ;  /* 0x000000270000720c */ /* 0x000fe20003f06270 */
[----:B------:R0:W4:-:S12]  /*1b000*/  SHFL.IDX PT, R4, R38, 0x1, 0x1c1f ;  /* 0x003c1f0026047f89 */ /* 0x00011800000e0000 */
[----:B0-----:R-:W-:Y:S05]  /*1b010*/  @P0 BRA `(.L_x_1321) ;  /* 0x0000000800c00947 */ /* 0x001fea0003800000 */
[----:B------:R-:W-:Y:S02]  /*1b020*/  ULDC UR4, c[0x0][0xac8] ;  /* 0x0002b20000047ab9 */ /* 0x000fe40000000800 */
[----:B------:R-:W-:Y:S02]  /*1b030*/  ISETP.GE.AND P2, PT, R48, UR4, PT ;  /* 0x0000000430007c0c */ /* 0x000fe4000bf46270 */
[----:B------:R-:W-:-:S11]  /*1b040*/  ISETP.GE.AND P1, PT, R50, UR4, PT ;  /* 0x0000000432007c0c */ /* 0x000fd6000bf26270 */
[----:B----4-:R-:W-:Y:S02]  /*1b050*/  @!P2 LEA R6, P0, R48, R4, 0x1 ;  /* 0x000000043006a211 */ /* 0x010fe400078008ff */
[----:B---3--:R-:W-:Y:S02]  /*1b060*/  @!P1 IMAD.WIDE R2, R50, 0x2, R4 ;  /* 0x0000000232029825 */ /* 0x008fe400078e0204 */
        /* <DEDUP_REMOVED lines=9> */
.L_x_1317:
[----:B------:R-:W3:Y:S01]  /*1b100*/  LDL R9, [R1+0x54] ;  /* 0x0000540001097983 */ /* 0x000ee20000100800 */
[----:B------:R-:W-:Y:S01]  /*1b110*/  ULDC.64 UR4, c[0x0][0xc00] ;  /* 0x0003000000047ab9 */ /* 0x000fe20000000a00 */
[----:B------:R-:W3:Y:S01]  /*1b120*/  LDC.64 R2, c[0x0][0xc00] ;  /* 0x00030000ff027b82 */ /* 0x000ee20000000a00 */
[----:B------:R-:W-:Y:S01]  /*1b130*/  ISETP.NE.U32.AND P0, PT, RZ, UR4, PT ;  /* 0x00000004ff007c0c */ /* 0x000fe2000bf05070 */
[----:B------:R-:W-:-:S03]  /*1b140*/  IMAD.MOV.U32 R6, RZ, RZ, RZ ;  /* 0x000000ffff067224 */ /* 0x000fc600078e00ff */
[----:B------:R-:W-:Y:S01]  /*1b150*/  ISETP.NE.AND.EX P0, PT, RZ, UR5, PT, P0 ;  /* 0x00000005ff007c0c */ /* 0x000fe2000bf05300 */
[----:B------:R-:W-:Y:S02]  /*1b160*/  ULDC.64 UR4, c[0x0][0xc08] ;  /* 0x0003020000047ab9 */ /* 0x000fe40000000a00 */
[----:B------:R-:W-:Y:S01]  /*1b170*/  ISETP.NE.U32.AND P1, PT, RZ, UR4, PT ;  /* 0x00000004ff007c0c */ /* 0x000fe2000bf25070 */
[----:B------:R-:W4:Y:S03]  /*1b180*/  LDC R25, c[0x0][0xbe8] ;  /* 0x0002fa00ff197b82 */ /* 0x000f260000000800 */
[----:B------:R-:W-:-:S13]  /*1b190*/  ISETP.NE.AND.EX P1, PT, RZ, UR5, PT, P1 ;  /* 0x00000005ff007c0c */ /* 0x000fda000bf25310 */
[----:B-1----:R-:W1:Y:S01]  /*1b1a0*/  @P1 LDC.64 R4, c[0x0][0xc08] ;  /* 0x00030200ff041b82 */ /* 0x002e620000000a00 */
[----:B------:R-:W-:Y:S02]  /*1b1b0*/  ULDC UR4, c[0x0][0xa88] ;  /* 0x0002a20000047ab9 */ /* 0x000fe40000000800 */
[----:B------:R-:W-:Y:S01]  /*1b1c0*/  IMAD.U32 R0, RZ, RZ, UR4 ;  /* 0x00000004ff007e24 */ /* 0x000fe2000f8e00ff */
[----:B------:R-:W0:Y:S01]  /*1b1d0*/  S2R R8, SR_TID.X ;  /* 0x0000000000087919 */ /* 0x000e220000002100 */
[----:B---3--:R-:W-:-:S04]  /*1b1e0*/  IMAD.WIDE R2, R9, 0x4, R2 ;  /* 0x0000000409027825 */ /* 0x008fc800078e0202 */
[----:B-1----:R-:W-:Y:S01]  /*1b1f0*/  @P1 IMAD.WIDE R4, R9, 0x4, R4 ;  /* 0x0000000409041825 */ /* 0x002fe200078e0204 */
[----:B------:R1:W5:Y:S04]  /*1b200*/  @P0 LDG.E R6, desc[UR42][R2.64] ;  /* 0x0000002a02060981 */ /* 0x000368000c1e1900 */
[----:B------:R1:W5:Y:S01]  /*1b210*/  @P1 LDG.E R0, desc[UR42][R4.64] ;  /* 0x0000002a04001981 */ /* 0x000362000c1e1900 */
[----:B----4-:R-:W-:Y:S01]  /*1b220*/  ISETP.NE.AND P2, PT, R25, 0x1, PT ;  /* 0x000000011900780c */ /* 0x010fe20003f45270 */
[----:B0-----:R-:W-:Y:S01]  /*1b230*/  VIADD R30, R8, 0xffffff80 ;  /* 0xffffff80081e7836 */ /* 0x001fe20000000000 */
[----:B------:R-:W-:-:S04]  /*1b240*/  SHF.R.S32.HI R7, RZ, 0x1f, R9 ;  /* 0x0000001fff077819 */ /* 0x000fc80000011409 */
[----:B------:R-:W-:-:S07]  /*1b250*/  ISETP.GE.AND P3, PT, R30, 0xc0, PT ;  /* 0x000000c01e00780c */ /* 0x000fce0003f66270 */
[----:B------:R-:W0:Y:S01]  /*1b260*/  @P2 LDC R27, c[0x0][0xbec] ;  /* 0x0002fb00ff1b2b82 */ /* 0x000e220000000800 */
[----:B-1----:R-:W-:Y:S05]  /*1b270*/  @P1 BRA `(.L_x_1322) ;  /* 0x0000000000101947 */ /* 0x002fea0003800000 */
[----:B------:R-:W-:Y:S05]  /*1b280*/  @!P0 BRA `(.L_x_1322) ;  /* 0x00000000000c8947 */ /* 0x000fea0003800000 */
[----:B------:R-:W3:Y:S04]  /*1b290*/  LDG.E R5, desc[UR42][R2.64] ;  /* 0x0000002a02057981 */ /* 0x000ee8000c1e1900 */
[----:B-----5:R-:W3:Y:S02]  /*1b2a0*/  LDG.E R0, desc[UR42][R2.64+0x4] ;  /* 0x0000042a02007981 */ /* 0x020ee4000c1e1900 */
[----:B---3--:R-:W-:-:S07]  /*1b2b0*/  IMAD.IADD R0, R0, 0x1, -R5 ;  /* 0x0000000100007824 */ /* 0x008fce00078e0a05 */
.L_x_1322:
[----:B------:R-:W3:Y:S04]  /*1b2c0*/  LDL R29, [R1+0x50] ;  /* 0x00005000011d7983 */ /* 0x000ee80000100800 */
[----:B------:R1:W5:Y:S01]  /*1b2d0*/  LDL R28, [R1+0x10] ;  /* 0x00001000011c7983 */ /* 0x0003620000100800 */
[----:B------:R-:W-:Y:S01]  /*1b2e0*/  BSSY B1, `(.L_x_1323) ;  /* 0x000002c000017945 */ /* 0x000fe20003800000 */
[----:B------:R-:W-:Y:S02]  /*1b2f0*/  SEL R13, R9, RZ, !P0 ;  /* 0x000000ff090d7207 */ /* 0x000fe40004000000 */
[----:B------:R-:W-:Y:S02]  /*1b300*/  SEL R12, R7, RZ, !P0 ;  /* 0x000000ff070c7207 */ /* 0x000fe40004000000 */
[----:B-----5:R-:W-:-:S02]  /*1b310*/  SHF.R.S32.HI R11, RZ, 0x1f, R6 ;  /* 0x0000001fff0b7819 */ /* 0x020fc40000011406 */
[----:B---3--:R-:W-:Y:S01]  /*1b320*/  SHF.R.S32.HI R10, RZ, 0x1f, R29 ;  /* 0x0000001fff0a7819 */ /* 0x008fe2000001141d */
[----:B-1----:R-:W-:Y:S06]  /*1b330*/  @P3 BRA `(.L_x_1324) ;  /* 0x0000000000983947 */ /* 0x002fec0003800000 */
[----:B------:R-:W1:Y:S01]  /*1b340*/  LDC R9, c[0x0][0xbe8] ;  /* 0x0002fa00ff097b82 */ /* 0x000e620000000800 */
[----:B------:R-:W-:Y:S01]  /*1b350*/  IADD3 R8, R28, -0x80, R8 ;  /* 0xffffff801c087810 */ /* 0x000fe20007ffe008 */
[----:B-1----:R-:W-:-:S05]  /*1b360*/  IMAD R2, R0, R9, RZ ;  /* 0x0000000900027224 */ /* 0x002fca00078e02ff */
        /* <DEDUP_REMOVED lines=9> */
[----:B------:R-:W1:Y:S01]  /*1b400*/  @P0 LDC R15, c[0x0][0xbec] ;  /* 0x0002fb00ff0f0b82 */ /* 0x000e620000000800 */
[----:B------:R-:W-:Y:S01]  /*1b410*/  IMAD R7, R29, UR5, R7 ;  /* 0x000000051d077c24 */ /* 0x000fe2000f8e0207 */
[----:B------:R-:W-:-:S03]  /*1b420*/  ULDC.64 UR4, c[0x0][0xb98] ;  /* 0x0002e60000047ab9 */ /* 0x000fc60000000a00 */
[----:B------:R-:W-:-:S03]  /*1b430*/  IMAD.IADD R3, R3, 0x1, R7 ;  /* 0x0000000103037824 */ /* 0x000fc600078e0207 */
[----:B------:R-:W3:Y:S01]  /*1b440*/  @P0 LDC R21, c[0x0][0xbf0] ;  /* 0x0002fc00ff150b82 */ /* 0x000ee20000000800 */
[----:B------:R-:W-:-:S04]  /*1b450*/  IMAD.WIDE.U32 R2, R13, UR4, R2 ;  /* 0x000000040d027c25 */ /* 0x000fc8000f8e0002 */
[----:B-1----:R-:W-:-:S05]  /*1b460*/  @P0 IMAD.HI.U32 R4, R8, R15, RZ ;  /* 0x0000000f08040227 */ /* 0x002fca00078e00ff */
[----:B---3--:R-:W-:Y:S01]  /*1b470*/  @P0 SHF.R.U32.HI R5, RZ, R21, R4 ;  /* 0x00000015ff050219 */ /* 0x008fe20000011604 */
        /* <DEDUP_REMOVED lines=18> */
.L_x_1324:
[----:B------:R-:W-:Y:S05]  /*1b5a0*/  BSYNC B1 ;  /* 0x0000000000017941 */ /* 0x000fea0003800000 */
.L_x_1323:
[----:B------:R3:W5:Y:S04]  /*1b5b0*/  LDL R14, [R1+0x60] ;  /* 0x00006000010e7983 */ /* 0x0007680000100800 */
[----:B------:R3:W5:Y:S04]  /*1b5c0*/  LDL R15, [R1+0x80] ;  /* 0x00008000010f7983 */ /* 0x0007680000100800 */
[----:B------:R3:W5:Y:S04]  /*1b5d0*/  LDL R20, [R1+0x5c] ;  /* 0x00005c0001147983 */ /* 0x0007680000100800 */
[----:B------:R3:W5:Y:S04]  /*1b5e0*/  LDL R21, [R1+0x84] ;  /* 0x0000840001157983 */ /* 0x0007680000100800 */
[----:B------:R3:W5:Y:S01]  /*1b5f0*/  LDL R24, [R1+0x3c] ;  /* 0x00003c0001187983 */ /* 0x0007620000100800 */
[--C-:B-1----:R-:W-:Y:S01]  /*1b600*/  SHF.R.S32.HI R4, RZ, 0x1f, R30.reuse ;  /* 0x0000001fff047819 */ /* 0x102fe2000001141e */
[----:B------:R-:W1:Y:S01]  /*1b610*/  @P2 LDC R9, c[0x0][0xbf0] ;  /* 0x0002fc00ff092b82 */ /* 0x000e620000000800 */
        /* <DEDUP_REMOVED lines=15> */
[----:B------:R-:W-:Y:S02]  /*1b710*/  IMAD.IADD R8, R28, 0x1, R6 ;  /* 0x000000011c087824 */ /* 0x000fe400078e0206 */
[----:B------:R-:W-:-:S02]  /*1b720*/  IMAD R7, R29, UR5, R4 ;  /* 0x000000051d077c24 */ /* 0x000fc4000f8e0204 */
[----:B0-----:R-:W-:-:S04]  /*1b730*/  @P2 IMAD.HI.U32 R4, R8, R27, RZ ;  /* 0x0000001b08042227 */ /* 0x001fc800078e00ff */
[----:B------:R-:W-:Y:S01]  /*1b740*/  IMAD.WIDE.U32 R2, R29, UR4, R2 ;  /* 0x000000041d027c25 */ /* 0x000fe2000f8e0002 */
[----:B------:R-:W-:-:S03]  /*1b750*/  ULDC.64 UR4, c[0x0][0xaf0] ;  /* 0x0002bc0000047ab9 */ /* 0x000fc60000000a00 */
[----:B------:R-:W-:Y:S01]  /*1b760*/  IMAD.MOV.U32 R5, RZ, RZ, R8 ;  /* 0x000000ffff057224 */ /* 0x000fe200078e0008 */
[----:B-1----:R-:W-:Y:S01]  /*1b770*/  @P2 SHF.R.U32.HI R5, RZ, R9, R4 ;  /* 0x00000009ff052219 */ /* 0x002fe20000011604 */
        /* <DEDUP_REMOVED lines=17> */
[----:B------:R-:W-:Y:S02]  /*1b890*/  IMAD.IADD R0, R26, 0x1, R28 ;  /* 0x000000011a007824 */ /* 0x000fe400078e021c */
[C---:B------:R-:W-:Y:S02]  /*1b8a0*/  IMAD R5, R7.reuse, UR5, R4 ;  /* 0x0000000507057c24 */ /* 0x040fe4000f8e0204 */
[----:B------:R-:W-:Y:S01]  /*1b8b0*/  IMAD.WIDE.U32 R2, R7, UR4, R2 ;  /* 0x0000000407027c25 */ /* 0x000fe2000f8e0002 */
[----:B------:R-:W-:Y:S01]  /*1b8c0*/  ISETP.GE.AND P0, PT, R0, R25, PT ;  /* 0x000000190000720c */ /* 0x000fe20003f06270 */
[----:B------:R-:W-:-:S02]  /*1b8d0*/  ULDC.64 UR4, c[0x0][0xa80] ;  /* 0x0002a00000047ab9 */ /* 0x000fc40000000a00 */
[----:B------:R-:W-:Y:S01]  /*1b8e0*/  IMAD.IADD R3, R3, 0x1, R5 ;  /* 0x0000000103037824 */ /* 0x000fe200078e0205 */
        /* <DEDUP_REMOVED lines=17> */
.L_x_1326:
[----:B------:R-:W-:Y:S05]  /*1ba00*/  BSYNC B1 ;  /* 0x0000000000017941 */ /* 0x000fea0003800000 */
.L_x_1325:
[----:B------:R-:W-:Y:S01]  /*1ba10*/  VIADD R0, R0, 0x60 ;  /* 0x0000006000007836 */ /* 0x000fe20000000000 */
[----:B-1----:R1:W1:Y:S04]  /*1ba20*/  SHFL.IDX PT, R3, R5, 0x1, 0x1c1f ;  /* 0x003c1f0005037f89 */ /* 0x00226800000e0000 */
[----:B------:R-:W-:Y:S01]  /*1ba30*/  ISETP.GE.AND P0, PT, R0, R25, PT ;  /* 0x000000190000720c */ /* 0x000fe20003f06270 */
[----:B0-----:R0:W0:-:S12]  /*1ba40*/  SHFL.IDX PT, R2, R4, 0x1, 0x1c1f ;  /* 0x003c1f0004027f89 */ /* 0x00101800000e0000 */
[----:B------:R-:W-:Y:S05]  /*1ba50*/  @P0 BRA `(.L_x_1321) ;  /* 0x0000000000300947 */ /* 0x000fea0003800000 */
[----:B------:R-:W-:Y:S02]  /*1ba60*/  ULDC UR4, c[0x0][0xac8] ;  /* 0x0002b20000047ab9 */ /* 0x000fe40000000800 */
[----:B-----5:R-:W-:Y:S02]  /*1ba70*/  ISETP.GE.AND P3, PT, R20, UR4, PT ;  /* 0x0000000414007c0c */ /* 0x020fe4000bf66270 */
[----:B------:R-:W-:Y:S02]  /*1ba80*/  ISETP.GE.AND P4, PT, R14, UR4, PT ;  /* 0x000000040e007c0c */ /* 0x000fe4000bf86270 */
[----:B------:R-:W-:-:S09]  /*1ba90*/  ISETP.GE.AND P2, PT, R24, UR4, PT ;  /* 0x0000000418007c0c */ /* 0x000fd2000bf46270 */
[-C--:B0---4-:R-:W-:Y:S02]  /*1baa0*/  @!P3 LEA R6, P0, R20, R2.reuse, 0x1 ;  /* 0x000000021406b211 */ /* 0x091fe400078008ff */
[----:B------:R-:W-:Y:S02]  /*1bab0*/  @!P4 LEA R8, P1, R14, R2, 0x1 ;  /* 0x000000020e08c211 */ /* 0x000fe400078208ff */
[----:B-1-3--:R-:W-:Y:S01]  /*1bac0*/  @!P2 IMAD.WIDE R4, R24, 0x2, R2 ;  /* 0x000000021804a825 */ /* 0x00afe200078e0202 */
[-C--:B------:R-:W-:Y:S02]  /*1bad0*/  @!P3 LEA.HI.X R7, R20, R3.reuse, R21, 0x1, P0 ;  /* 0x000000031407b211 */ /* 0x080fe400000f0c15 */
[----:B------:R-:W-:Y:S02]  /*1bae0*/  @!P4 LEA.HI.X R9, R14, R3, R15, 0x1, P1 ;  /* 0x000000030e09c211 */ /* 0x000fe400008f0c0f */
[----:B------:R0:W-:Y:S04]  /*1baf0*/  @!P2 ST.E.128 desc[UR42][R4.64], RZ ;  /* 0x000000ff0400a985 */ /* 0x0001e8000c101d2a */
[----:B------:R0:W-:Y:S04]  /*1bb00*/  @!P3 ST.E.128 desc[UR42][R6.64], RZ ;  /* 0x000000ff0600b985 */ /* 0x0001e8000c101d2a */
[----:B------:R0:W-:Y:S02]  /*1bb10*/  @!P4 ST.E.128 desc[UR42][R8.64], RZ ;  /* 0x000000ff0800c985 */ /* 0x0001e4000c101d2a */
.L_x_1321:
[----:B------:R-:W-:Y:S05]  /*1bb20*/  BSYNC B0 ;  /* 0x0000000000007941 */ /* 0x000fea0003800000 */
.L_x_1316:
[----:B------:R-:W2:Y:S01]  /*1bb30*/  LDL R0, [R1+0x4c] ;  /* 0x00004c0001007983 */ /* 0x000ea20000100800 */
[----:B------:R-:W-:Y:S02]  /*1bb40*/  ULDC UR4, c[0x0][0xc3c] ;  /* 0x00030f0000047ab9 */ /* 0x000fe40000000800 */
[----:B--2---:R-:W-:-:S13]  /*1bb50*/  ISETP.GE.AND P0, PT, R0, UR4, PT ;  /* 0x0000000400007c0c */ /* 0x004fda000bf06270 */
[----:B------:R-:W-:Y:S05]  /*1bb60*/  @!P0 BRA `(.L_x_1327) ;  /* 0xfffffe5400988947 */ /* 0x000fea000383ffff */
[----:B------:R-:W-:Y:S05]  /*1bb70*/  BRA `(.L_x_1135) ;  /* 0x0000007000847947 */ /* 0x000fea0003800000 */
.L_x_1133:
        /* <DEDUP_REMOVED lines=16> */
.L_x_1328:
        /* <DEDUP_REMOVED lines=42> */
.L_x_1334:
[----:B------:R-:W-:Y:S01]  /*1bf20*/  UIADD3 UR4, UR4, 0x1f, URZ ;  /* 0x0000001f04047890 */ /* 0x000fe2000fffe03f */
[----:B------:R-:W-:-:S05]  /*1bf30*/  IMAD.U32 R19, RZ, RZ, UR7 ;  /* 0x00000007ff137e24 */ /* 0x000fca000f8e00ff */
        /* <DEDUP_REMOVED lines=10> */
.L_x_1333:
[----:B------:R-:W-:Y:S05]  /*1bfe0*/  BSYNC B0 ;  /* 0x0000000000007941 */ /* 0x000fea0003800000 */
.L_x_1332:
        /* <DEDUP_REMOVED lines=21> */
.L_x_1330:
[----:B------:R-:W-:-:S04]  /*1c140*/  IMAD.IADD R10, R6, 0x1, -R3 ;  /* 0x00000001060a7824 */ /* 0x000fc800078e0a03 */
[----:B------:R-:W-:-:S05]  /*1c150*/  IMAD R2, R7, UR5, R10 ;  /* 0x0000000507027c24 */ /* 0x000fca000f8e020a */
[----:B------:R-:W-:Y:S02]  /*1c160*/  ISETP.GT.AND P0, PT, R2, UR6, PT ;  /* 0x0000000602007c0c */ /* 0x000fe4000bf04270 */
[----:B------:R-:W0:Y:S11]  /*1c170*/  LDC.64 R2, c[0x0][0xc90] ;  /* 0x00032400ff027b82 */ /* 0x000e360000000a00 */
[----:B------:R-:W-:-:S04]  /*1c180*/  VOTE.ANY R11, PT, !P0 ;  /* 0x00000000000b7806 */ /* 0x000fc800040e0100 */
[----:B------:R-:W1:Y:S02]  /*1c190*/  POPC R15, R11 ;  /* 0x0000000b000f7309 */ /* 0x000e640000000000 */
[----:B-1----:R-:W-:-:S04]  /*1c1a0*/  VIADD R19, R15, UR4 ;  /* 0x000000040f137c36 */ /* 0x002fc80008000000 */
[----:B0-----:R-:W-:-:S05]  /*1c1b0*/  IMAD.WIDE R2, R19, 0x4, R2 ;  /* 0x0000000413027825 */ /* 0x001fca00078e0202 */
[----:B------:R-:W2:Y:S01]  /*1c1c0*/  LDG.E R9, desc[UR42][R2.64] ;  /* 0x0000002a02097981 */ /* 0x000ea2000c1e1900 */
[----:B------:R-:W-:-:S03]  /*1c1d0*/  ISETP.NE.AND P0, PT, R11, RZ, PT ;  /* 0x000000ff0b00720c */ /* 0x000fc60003f05270 */
        /* <DEDUP_REMOVED lines=9> */
[----:B------:R-:W-:-:S06]  /*1c270*/  VIADD R16, R15, 0xffffffff ;  /* 0xffffffff0f107836 */ /* 0x000fcc0000000000 */
[----:B------:R0:W1:Y:S02]  /*1c280*/  SHFL.IDX PT, R16, R7, R16, 0x1f ;  /* 0x00001f1007107589 */ /* 0x00006400000e0000 */
.L_x_1335:
[----:B-1----:R-:W-:Y:S01]  /*1c290*/  IMAD R16, R16, UR5, R10 ;  /* 0x0000000510107c24 */ /* 0x002fe2000f8e020a */
[----:B------:R-:W-:Y:S01]  /*1c2a0*/  IABS R10, R6 ;  /* 0x00000006000a7213 */ /* 0x000fe20000000000 */
[----:B------:R-:W-:Y:S02]  /*1c2b0*/  IMAD R11, R11, R8, RZ ;  /* 0x000000080b0b7224 */ /* 0x000fe400078e02ff */
[----:B------:R-:W-:Y:S01]  /*1c2c0*/  IMAD.MOV.U32 R2, RZ, RZ, RZ ;  /* 0x000000ffff027224 */ /* 0x000fe200078e00ff */
[----:B0-----:R-:W-:Y:S01]  /*1c2d0*/  IADD3 R7, -R16, UR6, RZ ;  /* 0x0000000610077c10 */ /* 0x001fe2000fffe1ff */
[----:B------:R-:W-:Y:S02]  /*1c2e0*/  IMAD.MOV R10, RZ, RZ, -R10 ;  /* 0x000000ffff0a7224 */ /* 0x000fe400078e0a0a */
[----:B------:R-:W-:Y:S01]  /*1c2f0*/  IMAD.HI.U32 R2, R3, R11, R2 ;  /* 0x0000000b03027227 */ /* 0x000fe200078e0002 */
[----:B------:R-:W-:-:S05]  /*1c300*/  IABS R3, R7 ;  /* 0x0000000700037213 */ /* 0x000fca0000000000 */
        /* <DEDUP_REMOVED lines=11> */
[----:B------:R-:W-:-:S05]  /*1c3c0*/  @!P1 LOP3.LUT R2, RZ, R6, RZ, 0x33, !PT ;  /* 0x00000006ff029212 */ /* 0x000fca00078e33ff */
[----:B------:R-:W-:Y:S02]  /*1c3d0*/  IMAD R8, R9, R2, RZ ;  /* 0x0000000209087224 */ /* 0x000fe400078e02ff */
[----:B------:R-:W-:Y:S02]  /*1c3e0*/  IMAD.MOV R2, RZ, RZ, -R2 ;  /* 0x000000ffff027224 */ /* 0x000fe400078e0a02 */
[----:B------:R-:W-:Y:S02]  /*1c3f0*/  IMAD.MOV R10, RZ, RZ, -R8 ;  /* 0x000000ffff0a7224 */ /* 0x000fe400078e0a08 */
[----:B------:R-:W-:Y:S02]  /*1c400*/  IMAD R6, R6, R2, R7 ;  /* 0x0000000206067224 */ /* 0x000fe400078e0207 */
[----:B------:R-:W-:Y:S01]  /*1c410*/  IMAD.MOV.U32 R2, RZ, RZ, RZ ;  /* 0x000000ffff027224 */ /* 0x000fe200078e00ff */
[----:B------:R-:W-:-:S04]  /*1c420*/  VIADDMNMX R9, R10, UR5, R9, PT ;  /* 0x000000050a097c46 */ /* 0x000fc8000b800109 */
[----:B------:R-:W-:-:S04]  /*1c430*/  IABS R10, R9 ;  /* 0x00000009000a7213 */ /* 0x000fc80000000000 */
[----:B------:R-:W0:Y:S08]  /*1c440*/  I2F.RP R11, R10 ;  /* 0x0000000a000b7306 */ /* 0x000e300000209400 */
[----:B0-----:R-:W0:Y:S02]  /*1c450*/  MUFU.RCP R11, R11 ;  /* 0x0000000b000b7308 */ /* 0x001e240000001000 */
[----:B0-----:R-:W-:Y:S01]  /*1c460*/  VIADD R3, R11, 0xffffffe ;  /* 0x0ffffffe0b037836 */ /* 0x001fe20000000000 */
[----:B------:R-:W-:-:S05]  /*1c470*/  IABS R11, R9 ;  /* 0x00000009000b7213 */ /* 0x000fca0000000000 */
[----:B------:R-:W0:Y:S02]  /*1c480*/  F2I.FTZ.U32.TRUNC.NTZ R3, R3 ;  /* 0x0000000300037305 */ /* 0x000e24000021f000 */
[----:B0-----:R-:W-:-:S04]  /*1c490*/  IMAD.MOV R13, RZ, RZ, -R3 ;  /* 0x000000ffff0d7224 */ /* 0x001fc800078e0a03 */
[----:B------:R-:W-:-:S04]  /*1c4a0*/  IMAD R7, R13, R10, RZ ;  /* 0x0000000a0d077224 */ /* 0x000fc800078e02ff */
[----:B------:R-:W-:Y:S01]  /*1c4b0*/  IMAD.HI.U32 R2, R3, R7, R2 ;  /* 0x0000000703027227 */ /* 0x000fe200078e0002 */
[----:B------:R-:W-:-:S03]  /*1c4c0*/  IABS R7, R6 ;  /* 0x0000000600077213 */ /* 0x000fc60000000000 */
[----:B------:R-:W-:Y:S02]  /*1c4d0*/  IMAD.MOV R3, RZ, RZ, -R11 ;  /* 0x000000ffff037224 */ /* 0x000fe400078e0a0b */
        /* <DEDUP_REMOVED lines=8> */
[----:B------:R-:W-:Y:S01]  /*1c560*/  ISETP.GE.AND P2, PT, R3, RZ, PT ;  /* 0x000000ff0300720c */ /* 0x000fe20003f46270 */
[----:B------:R-:W-:-:S06]  /*1c570*/  IMAD.IADD R3, R6, 0x1, R8 ;  /* 0x0000000106037824 */ /* 0x000fcc00078e0208 */
[----:B------:R-:W-:-:S06]  /*1c580*/  @P0 VIADD R2, R2, 0x1 ;  /* 0x0000000102020836 */ /* 0x000fcc0000000000 */
[----:B------:R-:W-:Y:S01]  /*1c590*/  @!P2 IMAD.MOV R2, RZ, RZ, -R2 ;  /* 0x000000ffff02a224 */ /* 0x000fe200078e0a02 */
[----:B------:R-:W-:Y:S01]  /*1c5a0*/  @!P1 LOP3.LUT R2, RZ, R9, RZ, 0x33, !PT ;  /* 0x00000009ff029212 */ /* 0x000fe200078e33ff */
[----:B------:R-:W-:-:S03]  /*1c5b0*/  IMAD.MOV R9, RZ, RZ, -R9 ;  /* 0x000000ffff097224 */ /* 0x000fc600078e0a09 */
[----:B------:R-:W-:Y:S01]  /*1c5c0*/  LOP3.LUT R17, RZ, R2, RZ, 0x33, !PT ;  /* 0x00000002ff117212 */ /* 0x000fe200078e33ff */
[----:B------:R-:W-:-:S04]  /*1c5d0*/  IMAD R18, R2, R9, R3 ;  /* 0x0000000902127224 */ /* 0x000fc800078e0203 */
[----:B------:R-:W-:Y:S01]  /*1c5e0*/  IMAD.IADD R17, R4, 0x1, R17 ;  /* 0x0000000104117824 */ /* 0x000fe200078e0211 */
[----:B------:R-:W-:Y:S06]  /*1c5f0*/  BRA `(.L_x_1336) ;  /* 0x00000000000c7947 */ /* 0x000fec0003800000 */
.L_x_1331:
[----:B------:R-:W-:Y:S02]  /*1c600*/  IMAD.MOV.U32 R17, RZ, RZ, RZ ;  /* 0x000000ffff117224 */ /* 0x000fe400078e00ff */
[----:B------:R-:W-:Y:S02]  /*1c610*/  IMAD.U32 R16, RZ, RZ, UR6 ;  /* 0x00000006ff107e24 */ /* 0x000fe4000f8e00ff */
[----:B------:R-:W-:-:S07]  /*1c620*/  IMAD.MOV.U32 R18, RZ, RZ, RZ ;  /* 0x000000ffff127224 */ /* 0x000fce00078e00ff */
.L_x_1336:
[----:B------:R-:W-:-:S13]  /*1c630*/  ISETP.NE.AND P0, PT, R5, RZ, PT ;  /* 0x000000ff0500720c */ /* 0x000fda0003f05270 */
[----:B------:R-:W0:Y:S01]  /*1c640*/  @!P0 S2R R3, SR_CgaCtaId ;  /* 0x0000000000038919 */ /* 0x000e220000008800 */
[----:B------:R-:W-:-:S04]  /*1c650*/  @!P0 MOV R2, 0x400 ;  /* 0x0000040000028802 */ /* 0x000fc80000000f00 */
[----:B0-----:R-:W-:-:S05]  /*1c660*/  @!P0 LEA R2, R3, R2, 0x18 ;  /* 0x0000000203028211 */ /* 0x001fca00078ec0ff */
[----:B------:R1:W-:Y:S01]  /*1c670*/  @!P0 STS.128 [R2+0x19cd0], R16 ;  /* 0x019cd01002008388 */ /* 0x0003e20000000c00 */
[----:B------:R-:W-:Y:S06]  /*1c680*/  BAR.ARV 0x5, 0x200 ;  /* 0x0148000000007b1d */ /* 0x000fec0000002000 */
.L_x_1329:
        /* <DEDUP_REMOVED lines=23> */
[----:B------:R-:W-:Y:S01]  /*1c800*/  LOP3.LUT P0, RZ, R12, 0x4, RZ, 0xc0, !PT ;  /* 0x000000040cff7812 */ /* 0x000fe2000780c0ff */
[----:B------:R-:W-:Y:S01]  /*1c810*/  IMAD.SHL.U32 R6, R10, 0x10, RZ ;  /* 0x000000100a067824 */ /* 0x000fe200078e00ff */
[----:B------:R-:W-:Y:S01]  /*1c820*/  LOP3.LUT R3, R4, 0x360, RZ, 0xc0, !PT ;  /* 0x0000036004037812 */ /* 0x000fe200078ec0ff */
[----:B------:R-:W-:Y:S01]  /*1c830*/  IMAD.SHL.U32 R8, R12, 0x2, RZ ;  /* 0x000000020c087824 */ /* 0x000fe200078e00ff */
[----:B------:R-:W-:Y:S01]  /*1c840*/  LOP3.LUT R7, R2, 0x60, RZ, 0xc0, !PT ;  /* 0x0000006002077812 */ /* 0x000fe200078ec0ff */
[----:B------:R-:W-:Y:S01]  /*1c850*/  IMAD.SHL.U32 R11, R12, 0x4, RZ ;  /* 0x000000040c0b7824 */ /* 0x000fe200078e00ff */
        /* <DEDUP_REMOVED lines=17> */
[----:B------:R-:W-:Y:S01]  /*1c970*/  LOP3.LUT R8, R9, R8, RZ, 0xfc, !PT ;  /* 0x0000000809087212 */ /* 0x000fe200078efcff */
[----:B------:R0:W-:Y:S01]  /*1c980*/  STL [R1+0x10], R3 ;  /* 0x0000100301007387 */ /* 0x0001e20000100800 */
[----:B------:R-:W-:Y:S02]  /*1c990*/  SHF.R.U32.HI R4, RZ, 0x1, R10 ;  /* 0x00000001ff047819 */ /* 0x000fe4000001160a */
[----:B------:R-:W-:Y:S01]  /*1c9a0*/  LOP3.LUT R2, R2, 0x10, RZ, 0xc0, !PT ;  /* 0x0000001002027812 */ /* 0x000fe200078ec0ff */
[----:B------:R1:W-:Y:S01]  /*1c9b0*/  STL [R1+0x8], R0 ;  /* 0x0000080001007387 */ /* 0x0003e20000100800 */
        /* <DEDUP_REMOVED lines=10> */
.L_x_1469:
[----:B------:R-:W-:Y:S05]  /*1ca60*/  YIELD ;  /* 0x0000000000007946 */ /* 0x000fea0003800000 */
[----:B------:R-:W-:Y:S01]  /*1ca70*/  ULDC.64 UR4, c[0x0][0xa28] ;  /* 0x00028a0000047ab9 */ /* 0x000fe20000000a00 */
[----:B------:R-:W-:Y:S02]  /*1ca80*/  CS2R R6, SRZ ;  /* 0x0000000000067805 */ /* 0x000fe4000001ff00 */
[----:B------:R-:W-:Y:S01]  /*1ca90*/  ISETP.NE.U32.AND P0, PT, RZ, UR4, PT ;  /* 0x00000004ff007c0c */ /* 0x000fe2000bf05070 */
[----:B0-----:R-:W0:Y:S01]  /*1caa0*/  LDC.64 R8, c[0x0][0xa00] ;  /* 0x00028000ff087b82 */ /* 0x001e220000000a00 */
[----:B------:R-:W-:Y:S01]  /*1cab0*/  ULDC.64 UR6, c[0x0][0xa08] ;  /* 0x0002820000067ab9 */ /* 0x000fe20000000a00 */
[----:B------:R-:W-:Y:S01]  /*1cac0*/  ULDC.64 UR8, c[0x0][0xa10] ;  /* 0x0002840000087ab9 */ /* 0x000fe20000000a00 */
[----:B------:R-:W-:Y:S01]  /*1cad0*/  ISETP.NE.AND.EX P0, PT, RZ, UR5, PT, P0 ;  /* 0x00000005ff007c0c */ /* 0x000fe2000bf05300 */
[----:B------:R-:W-:-:S04]  /*1cae0*/  ULDC.64 UR4, c[0x0][0xa18] ;  /* 0x0002860000047ab9 */ /* 0x000fc80000000a00 */
[----:B-1----:R-:W1:Y:S08]  /*1caf0*/  LDC.64 R4, c[0x0][0xa08] ;  /* 0x00028200ff047b82 */ /* 0x002e700000000a00 */
[----:B------:R-:W2:Y:S02]  /*1cb00*/  @P0 LDC.64 R2, c[0x0][0xa28] ;  /* 0x00028a00ff020b82 */ /* 0x000ea40000000a00 */
[----:B--2---:R-:W-:-:S05]  /*1cb10*/  @P0 IMAD.WIDE R2, R19, 0x4, R2 ;  /* 0x0000000413020825 */ /* 0x004fca00078e0202 */
[----:B------:R2:W5:Y:S01]  /*1cb20*/  @P0 LDG.E R7, desc[UR42][R2.64] ;  /* 0x0000002a02070981 */ /* 0x000562000c1e1900 */
[----:B------:R-:W-:Y:S01]  /*1cb30*/  ISETP.NE.U32.AND P0, PT, RZ, UR4, PT ;  /* 0x00000004ff007c0c */ /* 0x000fe2000bf05070 */
[----:B0-----:R-:W-:Y:S01]  /*1cb40*/  IMAD.WIDE R8, R19, 0x4, R8 ;  /* 0x0000000413087825 */ /* 0x001fe200078e0208 */
[----:B------:R-:W-:Y:S02]  /*1cb50*/  ISETP.NE.U32.AND P2, PT, RZ, UR6, PT ;  /* 0x00000006ff007c0c */ /* 0x000fe4000bf45070 */
[----:B------:R-:W-:Y:S01]  /*1cb60*/  ISETP.NE.AND.EX P0, PT, RZ, UR5, PT, P0 ;  /* 0x00000005ff007c0c */ /* 0x000fe2000bf05300 */
[----:B------:R-:W-:Y:S01]  /*1cb70*/  ULDC.64 UR4, c[0x0][0xa00] ;  /* 0x0002800000047ab9 */ /* 0x000fe20000000a00 */
[----:B------:R-:W-:Y:S01]  /*1cb80*/  ISETP.NE.U32.AND P4, PT, RZ, UR8, PT ;  /* 0x00000008ff007c0c */ /* 0x000fe2000bf85070 */
[----:B------:R-:W-:Y:S01]  /*1cb90*/  IMAD.MOV.U32 R11, RZ, RZ, RZ ;  /* 0x000000ffff0b7224 */ /* 0x000fe200078e00ff */
[----:B------:R-:W-:Y:S01]  /*1cba0*/  ISETP.NE.U32.AND P1, PT, RZ, UR4, PT ;  /* 0x00000004ff007c0c */ /* 0x000fe2000bf25070 */
[----:B--2---:R-:W0:Y:S01]  /*1cbb0*/  LDC.64 R2, c[0x0][0xa10] ;  /* 0x00028400ff027b82 */ /* 0x004e220000000a00 */
[----:B------:R-:W-:-:S02]  /*1cbc0*/  IMAD.MOV.U32 R0, RZ, RZ, RZ ;  /* 0x000000ffff007224 */ /* 0x000fc400078e00ff */
[----:B------:R-:W-:Y:S01]  /*1cbd0*/  ISETP.NE.AND.EX P3, PT, RZ, UR5, PT, P1 ;  /* 0x00000005ff007c0c */ /* 0x000fe2000bf65310 */
[----:B-1----:R-:W-:-:S04]  /*1cbe0*/  IMAD.WIDE R4, R19, 0x4, R4 ;  /* 0x0000000413047825 */ /* 0x002fc800078e0204 */
[----:B------:R-:W1:Y:S01]  /*1cbf0*/  @P0 LDC.64 R12, c[0x0][0xa18] ;  /* 0x00028600ff0c0b82 */ /* 0x000e620000000a00 */
[----:B------:R-:W-:Y:S01]  /*1cc00*/  ULDC UR4, c[0x0][0x288] ;  /* 0x0000a20000047ab9 */ /* 0x000fe20000000800 */
[----:B------:R-:W-:Y:S02]  /*1cc10*/  ISETP.NE.AND.EX P1, PT, RZ, UR7, PT, P2 ;  /* 0x00000007ff007c0c */ /* 0x000fe4000bf25320 */
[----:B------:R-:W-:-:S04]  /*1cc20*/  ISETP.NE.AND.EX P2, PT, RZ, UR9, PT, P4 ;  /* 0x00000009ff007c0c */ /* 0x000fc8000bf45340 */
[----:B------:R-:W2:Y:S07]  /*1cc30*/  @P3 LDG.E R6, desc[UR42][R8.64] ;  /* 0x0000002a08063981 */ /* 0x000eae000c1e1900 */
[----:B------:R3:W5:Y:S01]  /*1cc40*/  @P1 LDG.E R11, desc[UR42][R4.64] ;  /* 0x0000002a040b1981 */ /* 0x000762000c1e1900 */
[----:B0-----:R-:W-:-:S05]  /*1cc50*/  IMAD.WIDE R2, R19, 0x4, R2 ;  /* 0x0000000413027825 */ /* 0x001fca00078e0202 */
[----:B------:R3:W5:Y:S01]  /*1cc60*/  @P2 LDG.E R0, desc[UR42][R2.64] ;  /* 0x0000002a02002981 */ /* 0x000762000c1e1900 */
[----:B-1----:R-:W-:-:S03]  /*1cc70*/  @P0 IMAD.WIDE R12, R19, 0x4, R12 ;  /* 0x00000004130c0825 */ /* 0x002fc600078e020c */
[----:B--2---:R0:W-:Y:S02]  /*1cc80*/  STL [R1+0x20], R6 ;  /* 0x0000200601007387 */ /* 0x0041e40000100800 */
[----:B0-----:R-:W-:Y:S01]  /*1cc90*/  IMAD.U32 R6, RZ, RZ, UR4 ;  /* 0x00000004ff067e24 */ /* 0x001fe2000f8e00ff */
[----:B------:R-:W-:-:S05]  /*1cca0*/  ULDC.64 UR4, c[0x0][0x418] ;  /* 0x0001060000047ab9 */ /* 0x000fca0000000a00 */
[----:B------:R-:W2:Y:S01]  /*1ccb0*/  @P0 LDG.E R6, desc[UR42][R12.64] ;  /* 0x0000002a0c060981 */ /* 0x000ea2000c1e1900 */
[----:B------:R-:W-:-:S03]  /*1ccc0*/  UISETP.NE.U32.AND UP0, UPT, UR4, URZ, UPT ;  /* 0x0000003f0400728c */ /* 0x000fc6000bf05070 */
[----:B------:R-:W-:Y:S01]  /*1ccd0*/  ULDC UR4, c[0x0][0x424] ;  /* 0x0001090000047ab9 */ /* 0x000fe20000000800 */
[----:B------:R-:W-:-:S03]  /*1cce0*/  UISETP.NE.AND.EX UP0, UPT, UR5, URZ, UPT, UP0 ;  /* 0x0000003f0500728c */ /* 0x000fc6000bf05300 */
[----:B------:R-:W-:Y:S01]  /*1ccf0*/  ULDC UR5, c[0x0][0x2f0] ;  /* 0x0000bc0000057ab9 */ /* 0x000fe20000000800 */
[----:B------:R-:W-:-:S04]  /*1cd00*/  USEL UR4, UR4, 0x1, UP0 ;  /* 0x0000000104047887 */ /* 0x000fc80008000000 */
[----:B------:R-:W-:-:S03]  /*1cd10*/  UIMAD UR4, UR4, UR5, URZ ;  /* 0x00000005040472a4 */ /* 0x000fc6000f8e023f */
[----:B------:R-:W-:-:S03]  /*1cd20*/  ULDC UR5, c[0x0][0x348] ;  /* 0x0000d20000057ab9 */ /* 0x000fc60000000800 */
[----:B------:R-:W-:Y:S01]  /*1cd30*/  IMAD.U32 R10, RZ, RZ, UR4 ;  /* 0x00000004ff0a7e24 */ /* 0x000fe2000f8e00ff */
[----:B--2---:R0:W-:Y:S01]  /*1cd40*/  STL [R1+0x18], R6 ;  /* 0x0000180601007387 */ /* 0x0041e20000100800 */
[----:B------:R-:W-:Y:S02]  /*1cd50*/  IMAD.MOV.U32 R13, RZ, RZ, R6 ;  /* 0x000000ffff0d7224 */ /* 0x000fe400078e0006 */
[----:B0-----:R-:W-:Y:S01]  /*1cd60*/  IMAD.U32 R6, RZ, RZ, UR5 ;  /* 0x00000005ff067e24 */ /* 0x001fe2000f8e00ff */
[----:B---3--:R-:W-:Y:S06]  /*1cd70*/  @P0 BRA `(.L_x_1338) ;  /* 0x0000000000140947 */ /* 0x008fec0003800000 */
[----:B------:R-:W-:Y:S05]  /*1cd80*/  @!P3 BRA `(.L_x_1338) ;  /* 0x000000000010b947 */ /* 0x000fea0003800000 */
[----:B------:R-:W2:Y:S04]  /*1cd90*/  LDG.E R12, desc[UR42][R8.64] ;  /* 0x0000002a080c7981 */ /* 0x000ea8000c1e1900 */
[----:B------:R-:W2:Y:S02]  /*1cda0*/  LDG.E R8, desc[UR42][R8.64+0x4] ;  /* 0x0000042a08087981 */ /* 0x000ea4000c1e1900 */
[----:B--2---:R-:W-:-:S05]  /*1cdb0*/  IMAD.IADD R13, R8, 0x1, -R12 ;  /* 0x00000001080d7824 */ /* 0x004fca00078e0a0c */
[----:B------:R0:W-:Y:S02]  /*1cdc0*/  STL [R1+0x18], R13 ;  /* 0x0000180d01007387 */ /* 0x0001e40000100800 */
.L_x_1338:
[----:B-----5:R-:W-:Y:S01]  /*1cdd0*/  IMAD.IADD R8, R11, 0x1, R7 ;  /* 0x000000010b087824 */ /* 0x020fe200078e0207 */
[----:B------:R-:W-:Y:S02]  /*1cde0*/  ULDC.64 UR4, c[0x0][0xa20] ;  /* 0x0002880000047ab9 */ /* 0x000fe40000000a00 */
[----:B------:R-:W-:Y:S02]  /*1cdf0*/  ISETP.NE.U32.AND P0, PT, RZ, UR4, PT ;  /* 0x00000004ff007c0c */ /* 0x000fe4000bf05070 */
[----:B------:R1:W-:Y:S02]  /*1ce00*/  STL [R1+0x4], R8 ;  /* 0x0000040801007387 */ /* 0x0003e40000100800 */
[----:B------:R-:W-:-:S13]  /*1ce10*/  ISETP.NE.AND.EX P0, PT, RZ, UR5, PT, P0 ;  /* 0x00000005ff007c0c */ /* 0x000fda000bf05300 */
[----:B-1----:R-:W-:Y:S05]  /*1ce20*/  @!P0 BRA `(.L_x_1339) ;  /* 0x0000000000108947 */ /* 0x002fea0003800000 */
[----:B------:R-:W1:Y:S02]  /*1ce30*/  LDC.64 R4, c[0x0][0xa20] ;  /* 0x00028800ff047b82 */ /* 0x000e640000000a00 */
[----:B-1----:R-:W-:-:S05]  /*1ce40*/  IMAD.WIDE R4, R19, 0x4, R4 ;  /* 0x0000000413047825 */ /* 0x002fca00078e0204 */
[----:B------:R1:W5:Y:S01]  /*1ce50*/  LDG.E R10, desc[UR42][R4.64] ;  /* 0x0000002a040a7981 */ /* 0x000362000c1e1900 */
[----:B------:R-:W-:Y:S05]  /*1ce60*/  BRA `(.L_x_1340) ;  /* 0x0000000000107947 */ /* 0x000fea0003800000 */
.L_x_1339:
[----:B------:R-:W-:Y:S05]  /*1ce70*/  @!P1 BRA `(.L_x_1340) ;  /* 0x00000000000c9947 */ /* 0x000fea0003800000 */
[----:B------:R-:W2:Y:S04]  /*1ce80*/  LDG.E R10, desc[UR42][R4.64] ;  /* 0x0000002a040a7981 */ /* 0x000ea8000c1e1900 */
[----:B------:R-:W2:Y:S02]  /*1ce90*/  LDG.E R4, desc[UR42][R4.64+0x4] ;  /* 0x0000042a04047981 */ /* 0x000ea4000c1e1900 */
[----:B--2---:R-:W-:-:S07]  /*1cea0*/  IMAD.IADD R10, R4, 0x1, -R10 ;  /* 0x00000001040a7824 */ /* 0x004fce00078e0a0a */
.L_x_1340:
[----:B-1----:R-:W2:Y:S04]  /*1ceb0*/  @P2 LDG.E R4, desc[UR42][R2.64] ;  /* 0x0000002a02042981 */ /* 0x002ea8000c1e1900 */
[----:B------:R1:W2:Y:S01]  /*1cec0*/  @P2 LDG.E R5, desc[UR42][R2.64+0x4] ;  /* 0x0000042a02052981 */ /* 0x0002a2000c1e1900 */
[----:B------:R-:W-:Y:S02]  /*1ced0*/  IMAD R12, R17, 0xc0, RZ ;  /* 0x000000c0110c7824 */ /* 0x000fe400078e02ff */
[----:B-----5:R-:W-:Y:S02]  /*1cee0*/  IMAD.IADD R7, R10, 0x1, -R7 ;  /* 0x000000010a077824 */ /* 0x020fe400078e0a07 */
[----:B------:R-:W-:Y:S01]  /*1cef0*/  VIADD R10, R12, 0xbf ;  /* 0x000000bf0c0a7836 */ /* 0x000fe20000000000 */
[----:B------:R3:W-:Y:S01]  /*1cf00*/  STL [R1+0x14], R12 ;  /* 0x0000140c01007387 */ /* 0x0007e20000100800 */
[----:B-1----:R-:W1:Y:S02]  /*1cf10*/  LDC R2, c[0x0][0x448] ;  /* 0x00011200ff027b82 */ /* 0x002e640000000800 */
[----:B-1----:R-:W-:-:S13]  /*1cf20*/  ISETP.NE.AND P1, PT, R2, 0x1, PT ;  /* 0x000000010200780c */ /* 0x002fda0003f25270 */
[----:B------:R-:W1:Y:S08]  /*1cf30*/  @P1 LDC R3, c[0x0][0x44c] ;  /* 0x00011300ff031b82 */ /* 0x000e700000000800 */
[----:B------:R-:W4:Y:S01]  /*1cf40*/  @P1 LDC R2, c[0x0][0x450] ;  /* 0x00011400ff021b82 */ /* 0x000f220000000800 */
[----:B-1----:R-:W-:-:S05]  /*1cf50*/  @P1 IMAD.HI.U32 R3, R10, R3, RZ ;  /* 0x000000030a031227 */ /* 0x002fca00078e00ff */
[----:B----4-:R-:W-:Y:S01]  /*1cf60*/  @P1 SHF.R.U32.HI R10, RZ, R2, R3 ;  /* 0x00000002ff0a1219 */ /* 0x010fe20000011603 */
[----:B--2---:R-:W-:-:S04]  /*1cf70*/  @P2 IMAD.IADD R6, R5, 0x1, -R4 ;  /* 0x0000000105062824 */ /* 0x004fc800078e0a04 */
[----:B------:R-:W-:-:S04]  /*1cf80*/  IMAD.IADD R9, R7, 0x1, R6 ;  /* 0x0000000107097824 */ /* 0x000fc800078e0206 */
[C---:B------:R-:W-:Y:S01]  /*1cf90*/  VIADD R20, R9.reuse, 0x7f ;  /* 0x0000007f09147836 */ /* 0x040fe20000000000 */
[----:B------:R-:W-:-:S04]  /*1cfa0*/  IADD3 R8, R9, 0x1, -R13 ;  /* 0x0000000109087810 */ /* 0x000fc80007ffe80d */
[----:B------:R-:W-:Y:S01]  /*1cfb0*/  SHF.R.S32.HI R2, RZ, 0x1f, R20 ;  /* 0x0000001fff027819 */ /* 0x000fe20000011414 */
[----:B------:R-:W-:-:S03]  /*1cfc0*/  IMAD.IADD R10, R8, 0x1, R10 ;  /* 0x00000001080a7824 */ /* 0x000fc600078e020a */
[----:B------:R-:W-:Y:S02]  /*1cfd0*/  LEA.HI R20, R2, R20, RZ, 0x7 ;  /* 0x0000001402147211 */ /* 0x000fe400078f38ff */
[----:B------:R-:W1:Y:S02]  /*1cfe0*/  LDC.64 R2, c[0x0][0x9e0] ;  /* 0x00027800ff027b82 */ /* 0x000e640000000a00 */
[----:B------:R-:W-:Y:S02]  /*1cff0*/  SHF.R.S32.HI R20, RZ, 0x7, R20 ;  /* 0x00000007ff147819 */ /* 0x000fe40000011414 */
[----:B-1----:R-:W-:Y:S01]  /*1d000*/  ISETP.GE.AND P3, PT, R3, 0x1, PT ;  /* 0x000000010300780c */ /* 0x002fe20003f66270 */
[----:B------:R-:W-:-:S12]  /*1d010*/  IMAD.IADD R2, R10, 0x1, R2 ;  /* 0x000000010a027824 */ /* 0x000fd800078e0202 */
[----:B---3--:R-:W-:Y:S05]  /*1d020*/  @!P3 BRA `(.L_x_1341) ;  /* 0x000000000048b947 */ /* 0x008fea0003800000 */
        /* <DEDUP_REMOVED lines=11> */
.L_x_1343:
[----:B------:R-:W-:-:S13]  /*1d0e0*/  ISETP.NE.AND P0, PT, R3, 0x1, PT ;  /* 0x000000010300780c */ /* 0x000fda0003f05270 */
[----:B------:R-:W1:Y:S02]  /*1d0f0*/  @P0 LDC.64 R4, c[0x0][0x9e8] ;  /* 0x00027a00ff040b82 */ /* 0x000e640000000a00 */
[----:B-1----:R-:W-:-:S05]  /*1d100*/  @P0 IMAD.HI.U32 R4, R11, R4, RZ ;  /* 0x000000040b040227 */ /* 0x002fca00078e00ff */
[----:B------:R-:W-:-:S07]  /*1d110*/  @P0 SHF.R.U32.HI R11, RZ, R5, R4 ;  /* 0x00000005ff0b0219 */ /* 0x000fce0000011604 */
.L_x_1344:
[----:B------:R-:W-:Y:S05]  /*1d120*/  BSYNC B0 ;  /* 0x0000000000007941 */ /* 0x000fea0003800000 */
.L_x_1342:
[----:B------:R-:W-:-:S05]  /*1d130*/  IMAD R11, R11, R3, R3 ;  /* 0x000000030b0b7224 */ /* 0x000fca00078e0203 */
[----:B------:R-:W-:-:S07]  /*1d140*/  VIMNMX R2, R2, R11, PT ;  /* 0x0000000b02027248 */ /* 0x000fce0003fe0100 */
.L_x_1341:
[----:B------:R-:W1:Y:S01]  /*1d150*/  @P1 LDC R5, c[0x0][0x44c] ;  /* 0x00011300ff051b82 */ /* 0x000e620000000800 */
[----:B------:R-:W-:Y:S01]  /*1d160*/  IMAD.MOV.U32 R4, RZ, RZ, R12 ;  /* 0x000000ffff047224 */ /* 0x000fe200078e000c */
[----:B------:R-:W-:Y:S01]  /*1d170*/  ULDC UR4, c[0x0][0x9dc] ;  /* 0x0002770000047ab9 */ /* 0x000fe20000000800 */
[----:B------:R-:W-:-:S05]  /*1d180*/  IMAD.IADD R17, R9, 0x1, -R13 ;  /* 0x0000000109117824 */ /* 0x000fca00078e0a0d */
[----:B------:R-:W2:Y:S01]  /*1d190*/  @P1 LDC R10, c[0x0][0x450] ;  /* 0x00011400ff0a1b82 */ /* 0x000ea20000000800 */
[----:B-1----:R-:W-:-:S05]  /*1d1a0*/  @P1 IMAD.HI.U32 R5, R12, R5, RZ ;  /* 0x000000050c051227 */ /* 0x002fca00078e00ff */
        /* <DEDUP_REMOVED lines=14> */
.L_x_1347:
[----:B------:R-:W-:-:S13]  /*1d290*/  ISETP.NE.AND P0, PT, R3, 0x1, PT ;  /* 0x000000010300780c */ /* 0x000fda0003f05270 */
[----:B------:R-:W1:Y:S02]  /*1d2a0*/  @P0 LDC.64 R4, c[0x0][0x9e8] ;  /* 0x00027a00ff040b82 */ /* 0x000e640000000a00 */
[----:B-1----:R-:W-:-:S05]  /*1d2b0*/  @P0 IMAD.HI.U32 R4, R10, R4, RZ ;  /* 0x000000040a040227 */ /* 0x002fca00078e00ff */
[----:B------:R-:W-:-:S07]  /*1d2c0*/  @P0 SHF.R.U32.HI R10, RZ, R5, R4 ;  /* 0x00000005ff0a0219 */ /* 0x000fce0000011604 */
.L_x_1348:
[----:B------:R-:W-:Y:S05]  /*1d2d0*/  BSYNC B0 ;  /* 0x0000000000007941 */ /* 0x000fea0003800000 */
.L_x_1346:
[----:B------:R-:W-:-:S05]  /*1d2e0*/  IMAD R3, R10, R3, RZ ;  /* 0x000000030a037224 */ /* 0x000fca00078e02ff */
[----:B------:R-:W-:-:S07]  /*1d2f0*/  VIMNMX R9, R9, R3, !PT ;  /* 0x0000000309097248 */ /* 0x000fce0007fe0100 */
.L_x_1345:
[----:B------:R-:W-:Y:S01]  /*1d300*/  VIADD R2, R2, 0x7f ;  /* 0x0000007f02027836 */ /* 0x000fe20000000000 */
[----:B------:R-:W-:Y:S04]  /*1d310*/  BSSY B0, `(.L_x_1349) ;  /* 0x0000157000007945 */ /* 0x000fe80003800000 */
[----:B------:R-:W-:-:S04]  /*1d320*/  SHF.R.S32.HI R3, RZ, 0x1f, R2 ;  /* 0x0000001fff037819 */ /* 0x000fc80000011402 */
[----:B------:R-:W-:Y:S02]  /*1d330*/  LEA.HI R3, R3, R2, RZ, 0x7 ;  /* 0x0000000203037211 */ /* 0x000fe400078f38ff */
[----:B------:R-:W-:Y:S02]  /*1d340*/  SHF.R.S32.HI R2, RZ, 0x1f, R9 ;  /* 0x0000001fff027819 */ /* 0x000fe40000011409 */
[----:B------:R-:W-:Y:S02]  /*1d350*/  SHF.R.S32.HI R3, RZ, 0x7, R3 ;  /* 0x00000007ff037819 */ /* 0x000fe40000011403 */
[----:B------:R-:W-:Y:S02]  /*1d360*/  LEA.HI R2, R2, R9, RZ, 0x7 ;  /* 0x0000000902027211 */ /* 0x000fe400078f38ff */
[----:B------:R-:W-:Y:S02]  /*1d370*/  VIMNMX R3, R20, R3, PT ;  /* 0x0000000314037248 */ /* 0x000fe40003fe0100 */
[----:B------:R-:W-:-:S03]  /*1d380*/  SHF.R.S32.HI R2, RZ, 0x7, R2 ;  /* 0x00000007ff027819 */ /* 0x000fc60000011402 */
[----:B------:R-:W-:Y:S01]  /*1d390*/  IMAD R3, R3, 0x80, -R7 ;  /* 0x0000008003037824 */ /* 0x000fe200078e0a07 */
[----:B------:R-:W-:-:S04]  /*1d3a0*/  VIMNMX R2, RZ, R2, !PT ;  /* 0x00000002ff027248 */ /* 0x000fc80007fe0100 */
[----:B------:R-:W-:Y:S01]  /*1d3b0*/  VIMNMX R3, R3, R6, PT ;  /* 0x0000000603037248 */ /* 0x000fe20003fe0100 */
[----:B------:R-:W-:-:S05]  /*1d3c0*/  IMAD R2, R2, 0x80, -R7 ;  /* 0x0000008002027824 */ /* 0x000fca00078e0a07 */
[----:B------:R-:W-:-:S04]  /*1d3d0*/  VIMNMX R4, RZ, R2, !PT ;  /* 0x00000002ff047248 */ /* 0x000fc80007fe0100 */
[----:B------:R-:W-:Y:S02]  /*1d3e0*/  ISETP.GT.AND P0, PT, R3, R4, PT ;  /* 0x000000040300720c */ /* 0x000fe40003f04270 */
[----:B------:R-:W-:-:S11]  /*1d3f0*/  SHF.R.U32.HI R4, RZ, 0x7, R4 ;  /* 0x00000007ff047819 */ /* 0x000fd60000011604 */
[----:B------:R-:W-:-:S05]  /*1d400*/  @P0 VIADD R2, R3, 0x7f ;  /* 0x0000007f03020836 */ /* 0x000fca0000000000 */
[----:B------:R-:W-:-:S04]  /*1d410*/  @P0 SHF.R.S32.HI R3, RZ, 0x1f, R2 ;  /* 0x0000001fff030819 */ /* 0x000fc80000011402 */
[----:B------:R-:W-:Y:S01]  /*1d420*/  @P0 LEA.HI R2, R3, R2, RZ, 0x7 ;  /* 0x0000000203020211 */ /* 0x000fe200078f38ff */
[----:B------:R-:W-:-:S03]  /*1d430*/  IMAD.MOV.U32 R3, RZ, RZ, R4 ;  /* 0x000000ffff037224 */ /* 0x000fc600078e0004 */
[----:B------:R-:W-:Y:S02]  /*1d440*/  @P0 SHF.R.S32.HI R3, RZ, 0x7, R2 ;  /* 0x00000007ff030819 */ /* 0x000fe40000011402 */
[----:B------:R-:W-:Y:S02]  /*1d450*/  PLOP3.LUT P0, PT, PT, PT, PT, 0x80, 0x0 ;  /* 0x000000000000781c */ /* 0x000fe40003f0f070 */
[----:B------:R-:W-:-:S13]  /*1d460*/  ISETP.GT.AND P1, PT, R3, R4, PT ;  /* 0x000000040300720c */ /* 0x000fda0003f24270 */
        /* <DEDUP_REMOVED lines=8> */
.L_x_1504:
[----:B--2---:R-:W-:Y:S02]  /*1d4f0*/  ISETP.NE.AND P0, PT, R14, RZ, PT ;  /* 0x000000ff0e00720c */ /* 0x004fe40003f05270 */
[----:B------:R-:W-:-:S11]  /*1d500*/  PLOP3.LUT P6, PT, PT, PT, PT, 0x8, 0x0 ;  /* 0x000000000000781c */ /* 0x000fd60003fce170 */
[----:B------:R-:W-:Y:S05]  /*1d510*/  @P0 BRA `(.L_x_1352) ;  /* 0x00000000000c0947 */ /* 0x000fea0003800000 */
[----:B------:R-:W-:-:S03]  /*1d520*/  UMOV UR4, 0xffffffff ;  /* 0xffffffff00047882 */ /* 0x000fc60000000000 */
[----:B------:R-:W-:Y:S05]  /*1d530*/  BRA.DIV UR4, `(.L_x_1353) ;  /* 0x0000006204447947 */ /* 0x000fea000b800000 */
[----:B------:R-:W-:-:S13]  /*1d540*/  ELECT P6, URZ, PT ;  /* 0x00000000003f782f */ /* 0x000fda00038c0000 */
.L_x_1352:
        /* <DEDUP_REMOVED lines=9> */
.L_x_1507:
[----:B------:R-:W-:Y:S05]  /*1d5e0*/  BSYNC B1 ;  /* 0x0000000000017941 */ /* 0x000fea0003800000 */
.L_x_1354:
        /* <DEDUP_REMOVED lines=10> */
.L_x_1508:
[----:B------:R-:W-:Y:S05]  /*1d690*/  BSYNC B2 ;  /* 0x0000000000027941 */ /* 0x000fea0003800000 */
.L_x_1358:
        /* <DEDUP_REMOVED lines=9> */
.L_x_1361:
[----:B------:R-:W-:Y:S05]  /*1d730*/  BSYNC B2 ;  /* 0x0000000000027941 */ /* 0x000fea0003800000 */
.L_x_1360:
        /* <DEDUP_REMOVED lines=8> */
[----:B-1----:R-:W-:Y:S01]  /*1d7c0*/  VIADD R5, R10, 0x19c90 ;  /* 0x00019c900a057836 */ /* 0x002fe20000000000 */
[----:B------:R-:W-:Y:S01]  /*1d7d0*/  UMOV UR6, 0x0 ;  /* 0x0000000000067882 */ /* 0x000fe20000000000 */
[----:B------:R-:W-:Y:S01]  /*1d7e0*/  VIADD R11, R7, 0x13800 ;  /* 0x00013800070b7836 */ /* 0x000fe20000000000 */
[----:B------:R-:W-:-:S09]  /*1d7f0*/  UMOV UR7, 0x12f00000 ;  /* 0x12f0000000077882 */ /* 0x000fd20000000000 */
.L_x_1362:
        /* <DEDUP_REMOVED lines=16> */
.L_x_1363:
        /* <DEDUP_REMOVED lines=16> */
.L_x_1364:
        /* <DEDUP_REMOVED lines=13> */
.L_x_1509:
[----:B------:R-:W-:Y:S05]  /*1dad0*/  BSYNC B2 ;  /* 0x0000000000027941 */ /* 0x000fea0003800000 */
.L_x_1365:
        /* <DEDUP_REMOVED lines=11> */
.L_x_1368:
[----:B------:R-:W-:Y:S05]  /*1db90*/  BSYNC B2 ;  /* 0x0000000000027941 */ /* 0x000fea0003800000 */
.L_x_1367:
        /* <DEDUP_REMOVED lines=8> */
.L_x_1369:
        /* <DEDUP_REMOVED lines=15> */
.L_x_1370:
        /* <DEDUP_REMOVED lines=15> */
.L_x_1371:
        /* <DEDUP_REMOVED lines=10> */
.L_x_1357:
[----:B------:R-:W-:Y:S05]  /*1dea0*/  BSYNC B1 ;  /* 0x0000000000017941 */ /* 0x000fea0003800000 */
.L_x_1356:
        /* <DEDUP_REMOVED lines=9> */
.L_x_1388:
        /* <DEDUP_REMOVED lines=11> */
.L_x_1510:
[----:B------:R-:W-:Y:S05]  /*1dff0*/  BSYNC B2 ;  /* 0x0000000000027941 */ /* 0x000fea0003800000 */
.L_x_1374:
        /* <DEDUP_REMOVED lines=9> */
.L_x_1377:
[----:B------:R-:W-:Y:S05]  /*1e090*/  BSYNC B2 ;  /* 0x0000000000027941 */ /* 0x000fea0003800000 */
.L_x_1376:
        /* <DEDUP_REMOVED lines=11> */
.L_x_1378:
        /* <DEDUP_REMOVED lines=16> */
.L_x_1379:
        /* <DEDUP_REMOVED lines=16> */
.L_x_1380:
        /* <DEDUP_REMOVED lines=13> */
.L_x_1511:
[----:B------:R-:W-:Y:S05]  /*1e420*/  BSYNC B2 ;  /* 0x0000000000027941 */ /* 0x000fea0003800000 */
.L_x_1381:
        /* <DEDUP_REMOVED lines=11> */
.L_x_1384:
[----:B------:R-:W-:Y:S05]  /*1e4e0*/  BSYNC B2 ;  /* 0x0000000000027941 */ /* 0x000fea0003800000 */
.L_x_1383:
        /* <DEDUP_REMOVED lines=8> */
.L_x_1385:
        /* <DEDUP_REMOVED lines=15> */
.L_x_1386:
        /* <DEDUP_REMOVED lines=15> */
.L_x_1387:
        /* <DEDUP_REMOVED lines=10> */
.L_x_1373:
[----:B------:R-:W-:Y:S05]  /*1e7f0*/  BSYNC B1 ;  /* 0x0000000000017941 */ /* 0x000fea0003800000 */
.L_x_1372:
[C---:B------:R-:W-:Y:S01]  /*1e800*/  ISETP.GT.AND P2, PT, R10.reuse, R4, PT ;  /* 0x000000040a00720c */ /* 0x040fe20003f44270 */
[----:B------:R-:W-:Y:S02]  /*1e810*/  VIADD R25, R25, 0x1 ;  /* 0x0000000119197836 */ /* 0x000fe40000000000 */
[----:B------:R-:W-:-:S03]  /*1e820*/  VIADD R10, R10, 0xffffffff ;  /* 0xffffffff0a0a7836 */ /* 0x000fc60000000000 */
[----:B------:R-:W-:-:S04]  /*1e830*/  ISETP.NE.AND P1, PT, R25, 0x2, PT ;  /* 0x000000021900780c */ /* 0x000fc80003f25270 */
[----:B------:R-:W-:Y:S02]  /*1e840*/  SEL R3, RZ, 0x1, P1 ;  /* 0x00000001ff037807 */ /* 0x000fe40000800000 */
[----:B------:R-:W-:Y:S02]  /*1e850*/  SEL R25, R25, RZ, P1 ;  /* 0x000000ff19197207 */ /* 0x000fe40000800000 */
[----:B------:R-:W-:Y:S01]  /*1e860*/  LOP3.LUT R27, R27, R3, RZ, 0x3c, !PT ;  /* 0x000000031b1b7212 */ /* 0x000fe200078e3cff */
[----:B------:R-:W-:Y:S06]  /*1e870*/  @P2 BRA `(.L_x_1388) ;  /* 0xfffffff400b02947 */ /* 0x000fec000383ffff */
.L_x_1350:
[----:B------:R-:W-:Y:S05]  /*1e880*/  BSYNC B0 ;  /* 0x0000000000007941 */ /* 0x000fea0003800000 */
.L_x_1349:
[----:B------:R-:W2:Y:S01]  /*1e890*/  LDL R7, [R1+0x14] ;  /* 0x0000140001077983 */ /* 0x000ea20000100800 */
[----:B------:R-:W3:Y:S01]  /*1e8a0*/  LDC R0, c[0x0][0x448] ;  /* 0x00011200ff007b82 */ /* 0x000ee20000000800 */
[----:B------:R-:W-:Y:S07]  /*1e8b0*/  @!P0 WARPSYNC.ALL ;  /* 0x0000000000008948 */ /* 0x000fee0003800000 */
[----:B------:R-:W-:Y:S01]  /*1e8c0*/  @!P0 BAR.SYNC.DEFER_BLOCKING 0xc, 0x200 ;  /* 0x0308000000008b1d */ /* 0x000fe20000010000 */
[----:B---3--:R-:W-:-:S13]  /*1e8d0*/  ISETP.NE.AND P1, PT, R0, 0x1, PT ;  /* 0x000000010000780c */ /* 0x008fda0003f25270 */
[----:B------:R-:W3:Y:S08]  /*1e8e0*/  @P1 LDC R3, c[0x0][0x44c] ;  /* 0x00011300ff031b82 */ /* 0x000ef00000000800 */
[----:B------:R-:W4:Y:S01]  /*1e8f0*/  @P1 LDC R0, c[0x0][0x450] ;  /* 0x00011400ff001b82 */ /* 0x000f220000000800 */
[----:B--2---:R-:W-:-:S04]  /*1e900*/  VIADD R2, R7, 0xbf ;  /* 0x000000bf07027836 */ /* 0x004fc80000000000 */
[----:B---3--:R-:W-:-:S05]  /*1e910*/  @P1 IMAD.HI.U32 R3, R2, R3, RZ ;  /* 0x0000000302031227 */ /* 0x008fca00078e00ff */
[----:B----4-:R-:W-:-:S05]  /*1e920*/  @P1 SHF.R.U32.HI R2, RZ, R0, R3 ;  /* 0x00000000ff021219 */ /* 0x010fca0000011603 */
[----:B------:R-:W-:Y:S02]  /*1e930*/  IMAD.IADD R8, R8, 0x1, R2 ;  /* 0x0000000108087824 */ /* 0x000fe400078e0202 */
[----:B------:R-:W2:Y:S02]  /*1e940*/  LDC.64 R2, c[0x0][0x9e0] ;  /* 0x00027800ff027b82 */ /* 0x000ea40000000a00 */
[----:B--2---:R-:W-:Y:S01]  /*1e950*/  ISETP.GE.AND P2, PT, R3, 0x1, PT ;  /* 0x000000010300780c */ /* 0x004fe20003f46270 */
[----:B------:R-:W-:-:S12]  /*1e960*/  IMAD.IADD R2, R8, 0x1, R2 ;  /* 0x0000000108027824 */ /* 0x000fd800078e0202 */
[----:B------:R-:W-:Y:S05]  /*1e970*/  @!P2 BRA `(.L_x_1389) ;  /* 0x000000000048a947 */ /* 0x000fea0003800000 */
[C---:B------:R-:W-:Y:S01]  /*1e980*/  ISETP.GT.AND P0, PT, R8.reuse, RZ, PT ;  /* 0x000000ff0800720c */ /* 0x040fe20003f04270 */
[----:B------:R-:W-:Y:S01]  /*1e990*/  BSSY B0, `(.L_x_1390) ;  /* 0x000000e000007945 */ /* 0x000fe20003800000 */
[----:B------:R-:W-:-:S11]  /*1e9a0*/  VIADD R0, R8, 0xffffffff ;  /* 0xffffffff08007836 */ /* 0x000fd60000000000 */
[----:B------:R-:W-:Y:S05]  /*1e9b0*/  @P0 BRA `(.L_x_1391) ;  /* 0x00000000001c0947 */ /* 0x000fea0003800000 */
[----:B------:R-:W-:Y:S01]  /*1e9c0*/  ISETP.NE.AND P0, PT, R3, 0x1, PT ;  /* 0x000000010300780c */ /* 0x000fe20003f05270 */
[----:B------:R-:W-:-:S12]  /*1e9d0*/  IMAD.MOV R0, RZ, RZ, -R8 ;  /* 0x000000ffff007224 */ /* 0x000fd800078e0a08 */
[----:B-1----:R-:W1:Y:S02]  /*1e9e0*/  @P0 LDC.64 R4, c[0x0][0x9e8] ;  /* 0x00027a00ff040b82 */ /* 0x002e640000000a00 */
[----:B-1----:R-:W-:-:S05]  /*1e9f0*/  @P0 IMAD.HI.U32 R4, R0, R4, RZ ;  /* 0x0000000400040227 */ /* 0x002fca00078e00ff */
[----:B------:R-:W-:-:S04]  /*1ea00*/  @P0 SHF.R.U32.HI R0, RZ, R5, R4 ;  /* 0x00000005ff000219 */ /* 0x000fc80000011604 */
[----:B------:R-:W-:Y:S01]  /*1ea10*/  LOP3.LUT R0, RZ, R0, RZ, 0x33, !PT ;  /* 0x00000000ff007212 */ /* 0x000fe200078e33ff */
[----:B------:R-:W-:Y:S06]  /*1ea20*/  BRA `(.L_x_1392) ;  /* 0x0000000000107947 */ /* 0x000fec0003800000 */
.L_x_1391:
[----:B------:R-:W-:-:S13]  /*1ea30*/  ISETP.NE.AND P0, PT, R3, 0x1, PT ;  /* 0x000000010300780c */ /* 0x000fda0003f05270 */
[----:B-1----:R-:W1:Y:S02]  /*1ea40*/  @P0 LDC.64 R4, c[0x0][0x9e8] ;  /* 0x00027a00ff040b82 */ /* 0x002e640000000a00 */
[----:B-1----:R-:W-:-:S05]  /*1ea50*/  @P0 IMAD.HI.U32 R4, R0, R4, RZ ;  /* 0x0000000400040227 */ /* 0x002fca00078e00ff */
[----:B------:R-:W-:-:S07]  /*1ea60*/  @P0 SHF.R.U32.HI R0, RZ, R5, R4 ;  /* 0x00000005ff000219 */ /* 0x000fce0000011604 */
.L_x_1392:
[----:B------:R-:W-:Y:S05]  /*1ea70*/  BSYNC B0 ;  /* 0x0000000000007941 */ /* 0x000fea0003800000 */
.L_x_1390:
[----:B------:R-:W-:-:S05]  /*1ea80*/  IMAD R0, R0, R3, R3 ;  /* 0x0000000300007224 */ /* 0x000fca00078e0203 */
[----:B------:R-:W-:-:S07]  /*1ea90*/  VIMNMX R2, R2, R0, PT ;  /* 0x0000000002027248 */ /* 0x000fce0003fe0100 */
.L_x_1389:
[----:B------:R-:W-:Y:S01]  /*1eaa0*/  VIADD R2, R2, 0x7f ;  /* 0x0000007f02027836 */ /* 0x000fe20000000000 */
[----:B------:R-:W-:Y:S01]  /*1eab0*/  ULDC UR4, c[0x0][0x9dc] ;  /* 0x0002770000047ab9 */ /* 0x000fe20000000800 */
[----:B------:R-:W-:-:S03]  /*1eac0*/  IMAD.MOV.U32 R4, RZ, RZ, R7 ;  /* 0x000000ffff047224 */ /* 0x000fc600078e0007 */
[----:B------:R-:W-:-:S04]  /*1ead0*/  SHF.R.S32.HI R0, RZ, 0x1f, R2 ;  /* 0x0000001fff007819 */ /* 0x000fc80000011402 */
[----:B------:R-:W-:Y:S02]  /*1eae0*/  LEA.HI R0, R0, R2, RZ, 0x7 ;  /* 0x0000000200007211 */ /* 0x000fe400078f38ff */
[----:B------:R-:W2:Y:S02]  /*1eaf0*/  @P1 LDC R2, c[0x0][0x44c] ;  /* 0x00011300ff021b82 */ /* 0x000ea40000000800 */
[----:B------:R-:W-:-:S04]  /*1eb00*/  SHF.R.S32.HI R0, RZ, 0x7, R0 ;  /* 0x00000007ff007819 */ /* 0x000fc80000011400 */
[----:B------:R-:W-:Y:S02]  /*1eb10*/  VIMNMX R6, R20, R0, PT ;  /* 0x0000000014067248 */ /* 0x000fe40003fe0100 */
[----:B------:R-:W3:Y:S03]  /*1eb20*/  @P1 LDC R0, c[0x0][0x450] ;  /* 0x00011400ff001b82 */ /* 0x000ee60000000800 */
[----:B------:R4:W-:Y:S01]  /*1eb30*/  STL [R1+0x28], R6 ;  /* 0x0000280601007387 */ /* 0x0009e20000100800 */
[----:B--2---:R-:W-:-:S05]  /*1eb40*/  @P1 IMAD.HI.U32 R2, R7, R2, RZ ;  /* 0x0000000207021227 */ /* 0x004fca00078e00ff */
[----:B---3--:R-:W-:-:S05]  /*1eb50*/  @P1 SHF.R.U32.HI R4, RZ, R0, R2 ;  /* 0x00000000ff041219 */ /* 0x008fca0000011602 */
[----:B------:R-:W-:-:S04]  /*1eb60*/  IMAD.IADD R2, R17, 0x1, R4 ;  /* 0x0000000111027824 */ /* 0x000fc800078e0204 */
[----:B------:R-:W-:Y:S01]  /*1eb70*/  VIADD R0, R2, -UR4 ;  /* 0x8000000402007c36 */ /* 0x000fe20008000000 */
[----:B----4-:R-:W-:Y:S06]  /*1eb80*/  @!P2 BRA `(.L_x_1393) ;  /* 0x000000000044a947 */ /* 0x010fec0003800000 */
[----:B------:R-:W-:Y:S01]  /*1eb90*/  ISETP.GT.AND P0, PT, R2, -0x1, PT ;  /* 0xffffffff0200780c */ /* 0x000fe20003f04270 */
[----:B------:R-:W-:-:S12]  /*1eba0*/  BSSY B0, `(.L_x_1394) ;  /* 0x000000d000007945 */ /* 0x000fd80003800000 */
[----:B------:R-:W-:Y:S05]  /*1ebb0*/  @P0 BRA `(.L_x_1395) ;  /* 0x00000000001c0947 */ /* 0x000fea0003800000 */
[----:B------:R-:W-:Y:S02]  /*1ebc0*/  ISETP.NE.AND P0, PT, R3, 0x1, PT ;  /* 0x000000010300780c */ /* 0x000fe40003f05270 */
[----:B------:R-:W-:-:S11]  /*1ebd0*/  LOP3.LUT R2, RZ, R2, RZ, 0x33, !PT ;  /* 0x00000002ff027212 */ /* 0x000fd600078e33ff */
[----:B-1----:R-:W1:Y:S02]  /*1ebe0*/  @P0 LDC.64 R4, c[0x0][0x9e8] ;  /* 0x00027a00ff040b82 */ /* 0x002e640000000a00 */
[----:B-1----:R-:W-:-:S05]  /*1ebf0*/  @P0 IMAD.HI.U32 R4, R2, R4, RZ ;  /* 0x0000000402040227 */ /* 0x002fca00078e00ff */
[----:B------:R-:W-:-:S04]  /*1ec00*/  @P0 SHF.R.U32.HI R2, RZ, R5, R4 ;  /* 0x00000005ff020219 */ /* 0x000fc80000011604 */
[----:B------:R-:W-:Y:S01]  /*1ec10*/  LOP3.LUT R2, RZ, R2, RZ, 0x33, !PT ;  /* 0x00000002ff027212 */ /* 0x000fe200078e33ff */
[----:B------:R-:W-:Y:S06]  /*1ec20*/  BRA `(.L_x_1396) ;  /* 0x0000000000107947 */ /* 0x000fec0003800000 */
.L_x_1395:
[----:B------:R-:W-:-:S13]  /*1ec30*/  ISETP.NE.AND P0, PT, R3, 0x1, PT ;  /* 0x000000010300780c */ /* 0x000fda0003f05270 */
[----:B-1----:R-:W1:Y:S02]  /*1ec40*/  @P0 LDC.64 R4, c[0x0][0x9e8] ;  /* 0x00027a00ff040b82 */ /* 0x002e640000000a00 */
[----:B-1----:R-:W-:-:S05]  /*1ec50*/  @P0 IMAD.HI.U32 R4, R2, R4, RZ ;  /* 0x0000000402040227 */ /* 0x002fca00078e00ff */
[----:B------:R-:W-:-:S07]  /*1ec60*/  @P0 SHF.R.U32.HI R2, RZ, R5, R4 ;  /* 0x00000005ff020219 */ /* 0x000fce0000011604 */
.L_x_1396:
[----:B------:R-:W-:Y:S05]  /*1ec70*/  BSYNC B0 ;  /* 0x0000000000007941 */ /* 0x000fea0003800000 */
.L_x_1394:
[----:B------:R-:W-:-:S05]  /*1ec80*/  IMAD R3, R2, R3, RZ ;  /* 0x0000000302037224 */ /* 0x000fca00078e02ff */
[----:B------:R-:W-:-:S07]  /*1ec90*/  VIMNMX R0, R0, R3, !PT ;  /* 0x0000000300007248 */ /* 0x000fce0007fe0100 */
.L_x_1393:
[----:B------:R-:W-:-:S04]  /*1eca0*/  SHF.R.S32.HI R3, RZ, 0x1f, R0 ;  /* 0x0000001fff037819 */ /* 0x000fc80000011400 */
[----:B------:R-:W-:-:S04]  /*1ecb0*/  LEA.HI R3, R3, R0, RZ, 0x7 ;  /* 0x0000000003037211 */ /* 0x000fc800078f38ff */
[----:B------:R-:W-:-:S04]  /*1ecc0*/  SHF.R.S32.HI R3, RZ, 0x7, R3 ;  /* 0x00000007ff037819 */ /* 0x000fc80000011403 */
[----:B------:R-:W-:-:S04]  /*1ecd0*/  VIMNMX R2, RZ, R3, !PT ;  /* 0x00000003ff027248 */ /* 0x000fc80007fe0100 */
[----:B------:R-:W-:Y:S01]  /*1ece0*/  ISETP.GT.AND P0, PT, R6, R2, PT ;  /* 0x000000020600720c */ /* 0x000fe20003f04270 */
[----:B------:R2:W-:-:S12]  /*1ecf0*/  STL [R1], R2 ;  /* 0x0000000201007387 */ /* 0x0005d80000100800 */
[----:B--2---:R-:W-:Y:S05]  /*1ed00*/  @P0 BRA `(.L_x_1397) ;  /* 0x0000000000440947 */ /* 0x004fea0003800000 */
        /* <DEDUP_REMOVED lines=17> */
.L_x_1397:
        /* <DEDUP_REMOVED lines=14> */
[----:B------:R-:W-:Y:S02]  /*1ef00*/  IMAD.U32 R11, RZ, RZ, UR5 ;  /* 0x00000005ff0b7e24 */ /* 0x000fe4000f8e00ff */
[----:B------:R-:W-:Y:S02]  /*1ef10*/  IMAD.MOV.U32 R8, RZ, RZ, 0x70 ;  /* 0x00000070ff087424 */ /* 0x000fe400078e00ff */
[----:B------:R-:W-:Y:S02]  /*1ef20*/  IMAD.MOV.U32 R12, RZ, RZ, 0x1 ;  /* 0x00000001ff0c7424 */ /* 0x000fe400078e00ff */
[----:B0-----:R-:W-:-:S07]  /*1ef30*/  IMAD.MOV.U32 R13, RZ, RZ, RZ ;  /* 0x000000ffff0d7224 */ /* 0x001fce00078e00ff */
[----:B------:R-:W-:-:S07]  /*1ef40*/  LEPC R20, `(.L_x_1400) ;  /* 0x000000001014794e */ /* 0x000fce0000000000 */
[----:B--2---:R-:W-:Y:S05]  /*1ef50*/  CALL.ABS.NOINC R2 ;  /* 0x0000000002007343 */ /* 0x004fea0003c00000 */
.L_x_1400:
[----:B------:R-:W-:Y:S05]  /*1ef60*/  BSYNC B6 ;  /* 0x0000000000067941 */ /* 0x000fea0003800000 */
.L_x_1399:
        /* <DEDUP_REMOVED lines=22> */
.L_x_1402:
[----:B------:R-:W-:Y:S05]  /*1f0d0*/  BSYNC B6 ;  /* 0x0000000000067941 */ /* 0x000fea0003800000 */
.L_x_1401:
        /* <DEDUP_REMOVED lines=20> */
.L_x_1404:
[----:B------:R-:W-:Y:S05]  /*1f220*/  BSYNC B6 ;  /* 0x0000000000067941 */ /* 0x000fea0003800000 */
.L_x_1403:
        /* <DEDUP_REMOVED lines=19> */
.L_x_1406:
[----:B------:R-:W-:Y:S05]  /*1f360*/  BSYNC B6 ;  /* 0x0000000000067941 */ /* 0x000fea0003800000 */
.L_x_1405:
[----:B------:R-:W-:Y:S01]  /*1f370*/  ULDC.64 UR4, c[0x0][0x9f8] ;  /* 0x00027e0000047ab9 */ /* 0x000fe20000000a00 */
[----:B------:R-:W-:Y:S01]  /*1f380*/  IMAD.MOV.U32 R28, RZ, RZ, R19 ;  /* 0x000000ffff1c7224 */ /* 0x000fe200078e0013 */
[----:B------:R-:W-:-:S04]  /*1f390*/  ISETP.NE.U32.AND P0, PT, RZ, UR4, PT ;  /* 0x00000004ff007c0c */ /* 0x000fc8000bf05070 */
[----:B------:R-:W-:Y:S01]  /*1f3a0*/  ISETP.NE.AND.EX P0, PT, RZ, UR5, PT, P0 ;  /* 0x00000005ff007c0c */ /* 0x000fe2000bf05300 */
[----:B------:R-:W-:-:S12]  /*1f3b0*/  ULDC.64 UR4, c[0x0][0xa08] ;  /* 0x0002820000047ab9 */ /* 0x000fd80000000a00 */
[----:B------:R-:W2:Y:S02]  /*1f3c0*/  @P0 LDC.64 R2, c[0x0][0x9f8] ;  /* 0x00027e00ff020b82 */ /* 0x000ea40000000a00 */
[----:B--2---:R-:W-:-:S05]  /*1f3d0*/  @P0 IMAD.WIDE R2, R19, 0x4, R2 ;  /* 0x0000000413020825 */ /* 0x004fca00078e0202 */
[----:B------:R2:W3:Y:S02]  /*1f3e0*/  @P0 LDG.E R28, desc[UR42][R2.64] ;  /* 0x0000002a021c0981 */ /* 0x0004e4000c1e1900 */
[----:B--2---:R-:W2:Y:S02]  /*1f3f0*/  LDC.64 R2, c[0x0][0x418] ;  /* 0x00010600ff027b82 */ /* 0x004ea40000000a00 */
[----:B--2---:R-:W-:Y:S01]  /*1f400*/  LOP3.LUT P0, RZ, R2, UR4, RZ, 0xfc, !PT ;  /* 0x0000000402ff7c12 */ /* 0x004fe2000f80fcff */
[----:B------:R-:W-:-:S03]  /*1f410*/  UMOV UR4, 0xffffffff ;  /* 0xffffffff00047882 */ /* 0x000fc60000000000 */
[----:B------:R-:W-:Y:S02]  /*1f420*/  LOP3.LUT P0, RZ, R3, UR5, RZ, 0xfc, P0 ;  /* 0x0000000503ff7c12 */ /* 0x000fe4000800fcff */
[----:B---3--:R-:W-:Y:S02]  /*1f430*/  SHF.R.S32.HI R29, RZ, 0x1f, R28 ;  /* 0x0000001fff1d7819 */ /* 0x008fe4000001141c */
[----:B------:R-:W-:Y:S01]  /*1f440*/  SEL R17, R28, RZ, !P0 ;  /* 0x000000ff1c117207 */ /* 0x000fe20004000000 */
[----:B------:R-:W-:Y:S08]  /*1f450*/  BRA.DIV UR4, `(.L_x_1407) ;  /* 0x0000004604007947 */ /* 0x000ff0000b800000 */
[----:B------:R-:W2:Y:S02]  /*1f460*/  S2R R0, SR_TID.X ;  /* 0x0000000000007919 */ /* 0x000ea40000002100 */
[----:B--2---:R-:W-:-:S04]  /*1f470*/  SHF.R.U32.HI R0, RZ, 0x5, R0 ;  /* 0x00000005ff007819 */ /* 0x004fc80000011600 */
[----:B------:R-:W-:-:S05]  /*1f480*/  LOP3.LUT R0, R0, 0x3, RZ, 0xc0, !PT ;  /* 0x0000000300007812 */ /* 0x000fca00078ec0ff */
[----:B------:R2:W3:Y:S02]  /*1f490*/  SHFL.IDX PT, R14, R0, RZ, 0x1f ;  /* 0x00001fff000e7589 */ /* 0x0004e400000e0000 */
.L_x_1514:
[----:B---3--:R-:W-:Y:S02]  /*1f4a0*/  ISETP.NE.AND P0, PT, R14, RZ, PT ;  /* 0x000000ff0e00720c */ /* 0x008fe40003f05270 */
[----:B------:R-:W-:Y:S02]  /*1f4b0*/  PLOP3.LUT P1, PT, PT, PT, PT, 0x8, 0x0 ;  /* 0x000000000000781c */ /* 0x000fe40003f2e170 */
[----:B------:R-:W-:-:S11]  /*1f4c0*/  LOP3.LUT R22, R22, 0xfffffffe, RZ, 0xc0, !PT ;  /* 0xfffffffe16167812 */ /* 0x000fd600078ec0ff */
[----:B------:R-:W-:Y:S01]  /*1f4d0*/  @P1 LOP3.LUT R22, R22, 0x1, RZ, 0xfc, !PT ;  /* 0x0000000116161812 */ /* 0x000fe200078efcff */
[----:B------:R-:W-:Y:S06]  /*1f4e0*/  @P0 BRA `(.L_x_1408) ;  /* 0x0000000400a00947 */ /* 0x000fec0003800000 */
[----:B------:R-:W-:-:S03]  /*1f4f0*/  UMOV UR4, 0xffffffff ;  /* 0xffffffff00047882 */ /* 0x000fc60000000000 */
[----:B------:R-:W-:Y:S05]  /*1f500*/  BRA.DIV UR4, `(.L_x_1409) ;  /* 0x0000004604087947 */ /* 0x000fea000b800000 */
[----:B------:R-:W-:-:S13]  /*1f510*/  ELECT P6, URZ, PT ;  /* 0x00000000003f782f */ /* 0x000fda00038c0000 */
.L_x_1517:
[----:B------:R-:W-:Y:S05]  /*1f520*/  @!P6 BRA `(.L_x_1408) ;  /* 0x000000040090e947 */ /* 0x000fea0003800000 */
[----:B--2---:R-:W2:Y:S01]  /*1f530*/  LDL R0, [R1+0x28] ;  /* 0x0000280001007983 */ /* 0x004ea20000100800 */
[----:B------:R-:W-:-:S04]  /*1f540*/  ISETP.NE.U32.AND P0, PT, R2, RZ, PT ;  /* 0x000000ff0200720c */ /* 0x000fc80003f05070 */
[----:B------:R-:W-:Y:S01]  /*1f550*/  ISETP.NE.AND.EX P0, PT, R3, RZ, PT, P0 ;  /* 0x000000ff0300720c */ /* 0x000fe20003f05300 */
[----:B--2---:R-:W-:-:S12]  /*1f560*/  VIADD R0, R0, 0xffffffff ;  /* 0xffffffff00007836 */ /* 0x004fd80000000000 */
[----:B------:R-:W-:Y:S05]  /*1f570*/  @!P0 BRA `(.L_x_1410) ;  /* 0x0000000000448947 */ /* 0x000fea0003800000 */
[----:B------:R-:W2:Y:S01]  /*1f580*/  LDC R7, c[0x0][0x43c] ;  /* 0x00010f00ff077b82 */ /* 0x000ea20000000800 */
[----:B------:R-:W-:Y:S01]  /*1f590*/  ULDC.64 UR4, c[0x0][0x428] ;  /* 0x00010a0000047ab9 */ /* 0x000fe20000000a00 */
[----:B--2---:R-:W-:-:S13]  /*1f5a0*/  ISETP.NE.AND P0, PT, R7, 0x1, PT ;  /* 0x000000010700780c */ /* 0x004fda0003f05270 */
        /* <DEDUP_REMOVED lines=14> */
.L_x_1410:
[----:B------:R-:W-:Y:S01]  /*1f690*/  IMAD R4, R24, 0x8, R23 ;  /* 0x0000000818047824 */ /* 0x000fe200078e0217 */
[----:B--2---:R-:W-:Y:S01]  /*1f6a0*/  SHF.L.U32 R3, R26, 0x1f, RZ ;  /* 0x0000001f1a037819 */ /* 0x004fe200000006ff */
[----:B------:R-:W2:Y:S03]  /*1f6b0*/  S2R R2, SR_TID.X ;  /* 0x0000000000027919 */ /* 0x000ea60000002100 */
[----:B------:R-:W3:Y:S01]  /*1f6c0*/  SYNCS.PHASECHK.TRANS64.TRYWAIT P0, [R4+URZ+0x19c80], R3 ;  /* 0x019c8003040075a7 */ /* 0x000ee2000800017f */
[----:B--2---:R-:W-:-:S04]  /*1f6d0*/  LOP3.LUT R2, R2, 0x7f, RZ, 0xc0, !PT ;  /* 0x0000007f02027812 */ /* 0x004fc800078ec0ff */
[----:B------:R-:W-:Y:S01]  /*1f6e0*/  ISETP.NE.AND P1, PT, R2, RZ, PT ;  /* 0x000000ff0200720c */ /* 0x000fe20003f25270 */
[----:B---3--:R-:W-:-:S12]  /*1f6f0*/  @!P0 BRA `(.L_x_1411) ;  /* 0x0000004000ac8947 */ /* 0x008fd80003800000 */
.L_x_1518:
        /* <DEDUP_REMOVED lines=8> */
.L_x_1412:
[----:B-1----:R-:W3:Y:S01]  /*1f780*/  LDL R5, [R1+0x4] ;  /* 0x0000040001057983 */ /* 0x002ee20000100800 */
        /* <DEDUP_REMOVED lines=15> */
[----:B---3--:R-:W-:-:S05]  /*1f880*/  IMAD R0, R0, 0x80, R5 ;  /* 0x0000008000007824 */ /* 0x008fca00078e0205 */
        /* <DEDUP_REMOVED lines=9> */
[----:B------:R-:W3:Y:S02]  /*1f920*/  SYNCS.PHASECHK.TRANS64.TRYWAIT P0, [R4+URZ+0x19c40], R3 ;  /* 0x019c4003040075a7 */ /* 0x000ee4000800017f */
[----:B-1-3--:R-:W-:Y:S05]  /*1f930*/  @!P0 BRA `(.L_x_1413) ;  /* 0x0000004000308947 */ /* 0x00afea0003800000 */
.L_x_1519:
        /* <DEDUP_REMOVED lines=8> */
.L_x_1414:
        /* <DEDUP_REMOVED lines=19> */
[----:B---3--:R-:W-:Y:S01]  /*1faf0*/  UMOV UR8, UR14 ;  /* 0x0000000e00087c82 */ /* 0x008fe20008000000 */
[----:B------:R-:W-:Y:S01]  /*1fb00*/  UMOV UR10, UR16 ;  /* 0x00000010000a7c82 */ /* 0x000fe20008000000 */
[----:B------:R-:W-:Y:S01]  /*1fb10*/  UMOV UR14, 0x40 ;  /* 0x00000040000e7882 */ /* 0x000fe20000000000 */
[----:B------:R3:W-:Y:S02]  /*1fb20*/  UTMALDG.4D [UR8], [UR4], desc[UR6] ;  /* 0x00000608040075b4 */ /* 0x0007e40008019000 */
[----:B---3--:R-:W-:Y:S01]  /*1fb30*/  UMOV UR8, UR15 ;  /* 0x0000000f00087c82 */ /* 0x008fe20008000000 */
[----:B------:R-:W-:Y:S02]  /*1fb40*/  UMOV UR10, UR14 ;  /* 0x0000000e000a7c82 */ /* 0x000fe40008000000 */
[----:B------:R3:W-:Y:S02]  /*1fb50*/  UTMALDG.4D [UR8], [UR4], desc[UR6] ;  /* 0x00000608040075b4 */ /* 0x0007e40008019000 */
[----:B---3--:R-:W-:Y:S01]  /*1fb60*/  NOP ;  /* 0x0000000000007918 */ /* 0x008fe20000000000 */
.L_x_1408:
[----:B-12---:R-:W2:Y:S01]  /*1fb70*/  LDL.LU R3, [R1+0x20] ;  /* 0x0000200001037983 */ /* 0x006ea20000300800 */
[----:B------:R-:W-:Y:S05]  /*1fb80*/  WARPSYNC.ALL ;  /* 0x0000000000007948 */ /* 0x000fea0003800000 */
[----:B------:R-:W-:Y:S01]  /*1fb90*/  ULDC.64 UR4, c[0x0][0x298] ;  /* 0x0000a60000047ab9 */ /* 0x000fe20000000a00 */
[----:B------:R-:W-:Y:S01]  /*1fba0*/  VIADD R0, R23, 0xf000 ;  /* 0x0000f00017007836 */ /* 0x000fe20000000000 */
[----:B------:R-:W-:Y:S01]  /*1fbb0*/  ULDC.64 UR6, c[0x0][0xa00] ;  /* 0x0002800000067ab9 */ /* 0x000fe20000000a00 */
[----:B------:R-:W-:Y:S01]  /*1fbc0*/  BSSY B6, `(.L_x_1415) ;  /* 0x0000024000067945 */ /* 0x000fe20003800000 */
[----:B------:R-:W-:Y:S01]  /*1fbd0*/  BAR.SYNC.DEFER_BLOCKING 0x8, 0x200 ;  /* 0x0208000000007b1d */ /* 0x000fe20000010000 */
[----:B------:R-:W-:-:S02]  /*1fbe0*/  ISETP.NE.U32.AND P0, PT, RZ, UR6, PT ;  /* 0x00000006ff007c0c */ /* 0x000fc4000bf05070 */
[----:B------:R-:W-:Y:S02]  /*1fbf0*/  LOP3.LUT P1, RZ, R0, 0x9f, RZ, 0xc0, !PT ;  /* 0x0000009f00ff7812 */ /* 0x000fe4000782c0ff */
[----:B------:R-:W-:Y:S02]  /*1fc00*/  ISETP.NE.AND.EX P0, PT, RZ, UR7, PT, P0 ;  /* 0x00000007ff007c0c */ /* 0x000fe4000bf05300 */
[----:B--2---:R-:W-:Y:S01]  /*1fc10*/  SHF.R.S32.HI R2, RZ, 0x1f, R3 ;  /* 0x0000001fff027819 */ /* 0x004fe20000011403 */
[----:B------:R-:W-:-:S04]  /*1fc20*/  IMAD.WIDE.U32 R4, R3, UR4, RZ ;  /* 0x0000000403047c25 */ /* 0x000fc8000f8e00ff */
[----:B------:R-:W-:Y:S01]  /*1fc30*/  IMAD R2, R2, UR4, RZ ;  /* 0x0000000402027c24 */ /* 0x000fe2000f8e02ff */
[----:B------:R-:W-:Y:S03]  /*1fc40*/  STL.64 [R1+0x20], R4 ;  /* 0x0000200401007387 */ /* 0x000fe60000100a00 */
[----:B------:R-:W-:Y:S01]  /*1fc50*/  IMAD R0, R3, UR5, R2 ;  /* 0x0000000503007c24 */ /* 0x000fe2000f8e0202 */
[----:B------:R-:W-:-:S03]  /*1fc60*/  SHF.R.S32.HI R2, RZ, 0x1f, R19 ;  /* 0x0000001fff027819 */ /* 0x000fc60000011413 */
[----:B------:R-:W-:Y:S01]  /*1fc70*/  IMAD.IADD R0, R5, 0x1, R0 ;  /* 0x0000000105007824 */ /* 0x000fe200078e0200 */
[----:B------:R-:W-:Y:S02]  /*1fc80*/  SEL R3, R2, RZ, !P0 ;  /* 0x000000ff02037207 */ /* 0x000fe40004000000 */
[----:B------:R-:W-:Y:S02]  /*1fc90*/  SHF.R.S32.HI R2, RZ, 0x1f, R18 ;  /* 0x0000001fff027819 */ /* 0x000fe40000011412 */
[----:B------:R1:W-:Y:S04]  /*1fca0*/  STL [R1+0x38], R0 ;  /* 0x0000380001007387 */ /* 0x0003e80000100800 */
[----:B------:R2:W-:Y:S01]  /*1fcb0*/  STL [R1+0x40], R3 ;  /* 0x0000400301007387 */ /* 0x0005e20000100800 */
[----:B-1----:R-:W-:-:S05]  /*1fcc0*/  SEL R0, R19, RZ, !P0 ;  /* 0x000000ff13007207 */ /* 0x002fca0004000000 */
[----:B------:R2:W-:Y:S04]  /*1fcd0*/  STL [R1+0x2c], R0 ;  /* 0x00002c0001007387 */ /* 0x0005e80000100800 */
[----:B------:R2:W-:Y:S01]  /*1fce0*/  STL [R1+0x3c], R2 ;  /* 0x00003c0201007387 */ /* 0x0005e20000100800 */
[----:B------:R-:W-:Y:S05]  /*1fcf0*/  @!P1 BRA `(.L_x_1416) ;  /* 0x0000000000409947 */ /* 0x000fea0003800000 */
[----:B--2---:R-:W-:Y:S01]  /*1fd00*/  MOV R2, 0x0 ;  /* 0x0000000000027802 */ /* 0x004fe20000000f00 */
        /* <DEDUP_REMOVED lines=14> */
[----:B-1----:R-:W-:Y:S05]  /*1fdf0*/  CALL.ABS.NOINC R2 ;  /* 0x0000000002007343 */ /* 0x002fea0003c00000 */
.L_x_1416:
[----:B------:R-:W-:Y:S05]  /*1fe00*/  BSYNC B6 ;  /* 0x0000000000067941 */ /* 0x000fea0003800000 */
.L_x_1415:
[----:B--2---:R-:W2:Y:S01]  /*1fe10*/  LDL.LU R0, [R1+0x38] ;  /* 0x0000380001007983 */ /* 0x004ea20000300800 */
[----:B------:R-:W1:Y:S01]  /*1fe20*/  LDC R9, c[0x0][0x448] ;  /* 0x00011200ff097b82 */ /* 0x000e620000000800 */
[----:B------:R-:W-:Y:S01]  /*1fe30*/  ULDC.64 UR4, c[0x0][0x2d8] ;  /* 0x0000b60000047ab9 */ /* 0x000fe20000000a00 */
[----:B------:R-:W-:Y:S01]  /*1fe40*/  ULDC.64 UR6, c[0x0][0x2c8] ;  /* 0x0000b20000067ab9 */ /* 0x000fe20000000a00 */
[----:B------:R-:W2:Y:S01]  /*1fe50*/  LDL.LU.64 R2, [R1+0x20] ;  /* 0x0000200001027983 */ /* 0x000ea20000300a00 */
[----:B------:R-:W-:-:S03]  /*1fe60*/  ULDC.64 UR8, c[0x0][0x280] ;  /* 0x0000a00000087ab9 */ /* 0x000fc60000000a00 */
[----:B------:R-:W3:Y:S04]  /*1fe70*/  LDL.LU R20, [R1+0x3c] ;  /* 0x00003c0001147983 */ /* 0x000ee80000300800 */
[----:B------:R-:W4:Y:S04]  /*1fe80*/  LDL.LU R21, [R1+0x40] ;  /* 0x0000400001157983 */ /* 0x000f280000300800 */
[----:B------:R-:W4:Y:S04]  /*1fe90*/  LDL.LU R4, [R1+0x2c] ;  /* 0x00002c0001047983 */ /* 0x000f280000300800 */
[----:B------:R-:W4:Y:S01]  /*1fea0*/  LDL R12, [R1+0x14] ;  /* 0x00001400010c7983 */ /* 0x000f220000100800 */
[----:B-1----:R-:W-:-:S13]  /*1feb0*/  ISETP.NE.AND P1, PT, R9, 0x1, PT ;  /* 0x000000010900780c */ /* 0x002fda0003f25270 */
[----:B------:R-:W1:Y:S01]  /*1fec0*/  @P1 LDC R5, c[0x0][0x450] ;  /* 0x00011400ff051b82 */ /* 0x000e620000000800 */
[----:B------:R-:W0:Y:S07]  /*1fed0*/  S2R R10, SR_TID.X ;  /* 0x00000000000a7919 */ /* 0x000e2e0000002100 */
[----:B------:R-:W1:Y:S01]  /*1fee0*/  @P1 LDC R8, c[0x0][0x450] ;  /* 0x00011400ff081b82 */ /* 0x000e620000000800 */
[----:B0-----:R-:W-:-:S05]  /*1fef0*/  IMAD.SHL.U32 R10, R10, 0x10, RZ ;  /* 0x000000100a0a7824 */ /* 0x001fca00078e00ff */
[----:B------:R-:W-:-:S04]  /*1ff00*/  LOP3.LUT R10, R10, 0x10, RZ, 0xc0, !PT ;  /* 0x000000100a0a7812 */ /* 0x000fc800078ec0ff */
[C---:B------:R-:W-:Y:S02]  /*1ff10*/  LOP3.LUT R11, R10.reuse, 0x20, RZ, 0xfc, !PT ;  /* 0x000000200a0b7812 */ /* 0x040fe400078efcff */
[----:B------:R-:W-:Y:S01]  /*1ff20*/  LOP3.LUT R10, R10, 0x40, RZ, 0xfc, !PT ;  /* 0x000000400a0a7812 */ /* 0x000fe200078efcff */
[----:B--2---:R-:W-:Y:S02]  /*1ff30*/  IMAD.MOV.U32 R3, RZ, RZ, R0 ;  /* 0x000000ffff037224 */ /* 0x004fe400078e0000 */
[----:B---3--:R-:W-:Y:S02]  /*1ff40*/  IMAD R0, R20, UR4, RZ ;  /* 0x0000000414007c24 */ /* 0x008fe4000f8e02ff */
[C---:B------:R-:W-:Y:S01]  /*1ff50*/  IMAD.WIDE.U32 R2, R18.reuse, UR4, R2 ;  /* 0x0000000412027c25 */ /* 0x040fe2000f8e0002 */
[----:B------:R-:W0:Y:S03]  /*1ff60*/  S2R R20, SR_TID.X ;  /* 0x0000000000147919 */ /* 0x000e260000002100 */
[----:B------:R-:W-:Y:S01]  /*1ff70*/  IMAD R0, R18, UR5, R0 ;  /* 0x0000000512007c24 */ /* 0x000fe2000f8e0200 */
[----:B------:R-:W-:-:S03]  /*1ff80*/  ULDC.64 UR4, c[0x0][0x2e0] ;  /* 0x0000b80000047ab9 */ /* 0x000fc60000000a00 */
[----:B------:R-:W-:Y:S02]  /*1ff90*/  IMAD.IADD R3, R3, 0x1, R0 ;  /* 0x0000000103037824 */ /* 0x000fe400078e0200 */
[----:B----4-:R-:W-:Y:S02]  /*1ffa0*/  IMAD R0, R21, UR4, RZ ;  /* 0x0000000415007c24 */ /* 0x010fe4000f8e02ff */
[----:B------:R-:W2:Y:S01]  /*1ffb0*/  S2R R21, SR_TID.X ;  /* 0x0000000000157919 */ /* 0x000ea20000002100 */
[----:B------:R-:W-:-:S04]  /*1ffc0*/  IMAD.WIDE.U32 R2, R4, UR4, R2 ;  /* 0x0000000404027c25 */ /* 0x000fc8000f8e0002 */
[----:B------:R-:W-:Y:S01]  /*1ffd0*/  IMAD R0, R4, UR5, R0 ;  /* 0x0000000504007c24 */ /* 0x000fe2000f8e0200 */
[----:B------:R-:W-:Y:S01]  /*1ffe0*/  ULDC.64 UR4, c[0x0][0x2d0] ;  /* 0x0000b40000047ab9 */ /* 0x000fe20000000a00 */
[----:B------:R-:W3:Y:S02]  /*1fff0*/  @P1 LDC R4, c[0x0][0x44c] ;  /* 0x00011300ff041b82 */ /* 0x000ee40000000800 */
[----:B------:R-:W-:Y:S01]  /*20000*/  IMAD.IADD R3, R3, 0x1, R0 ;  /* 0x0000000103037824 */ /* 0x000fe200078e0200 */
[----:B0-----:R-:W-:-:S04]  /*20010*/  LOP3.LUT R20, R20, 0x7f, RZ, 0xc0, !PT ;  /* 0x0000007f14147812 */ /* 0x001fc800078ec0ff */
[----:B------:R-:W-:Y:S01]  /*20020*/  SHF.R.U32.HI R20, RZ, 0x1, R20 ;  /* 0x00000001ff147819 */ /* 0x000fe20000011614 */
[----:B--2---:R-:W-:-:S05]  /*20030*/  IMAD.SHL.U32 R6, R21, 0x40, RZ ;  /* 0x0000004015067824 */ /* 0x004fca00078e00ff */
[----:B------:R-:W-:-:S05]  /*20040*/  LOP3.LUT R6, R20, 0x40, R6, 0xf8, !PT ;  /* 0x0000004014067812 */ /* 0x000fca00078ef806 */
[----:B------:R-:W-:-:S04]  /*20050*/  IMAD.IADD R0, R6, 0x1, R12 ;  /* 0x0000000106007824 */ /* 0x000fc800078e020c */
[----:B---3--:R-:W-:-:S04]  /*20060*/  @P1 IMAD.HI.U32 R6, R0, R4, RZ ;  /* 0x0000000400061227 */ /* 0x008fc800078e00ff */
        /* <DEDUP_REMOVED lines=16> */
[----:B------:R-:W-:-:S04]  /*20170*/  VIADD R0, R0, 0x80 ;  /* 0x0000008000007836 */ /* 0x000fc80000000000 */
[----:B------:R-:W-:Y:S02]  /*20180*/  IMAD.MOV.U32 R4, RZ, RZ, R0 ;  /* 0x000000ffff047224 */ /* 0x000fe400078e0000 */
[----:B0-----:R-:W-:-:S05]  /*20190*/  @P1 IMAD.HI.U32 R7, R0, R7, RZ ;  /* 0x0000000700071227 */ /* 0x001fca00078e00ff */
[----:B------:R-:W-:-:S05]  /*201a0*/  @P1 SHF.R.U32.HI R4, RZ, R8, R7 ;  /* 0x00000008ff041219 */ /* 0x000fca0000011607 */
[----:B------:R-:W-:-:S04]  /*201b0*/  IMAD.MOV R7, RZ, RZ, -R4 ;  /* 0x000000ffff077224 */ /* 0x000fc800078e0a04 */
[----:B------:R-:W-:Y:S01]  /*201c0*/  IMAD R0, R9, R7, R0 ;  /* 0x0000000709007224 */ /* 0x000fe200078e0200 */
[----:B------:R-:W-:Y:S01]  /*201d0*/  SHF.R.S32.HI R7, RZ, 0x1f, R4 ;  /* 0x0000001fff077819 */ /* 0x000fe20000011404 */
[----:B------:R-:W-:-:S04]  /*201e0*/  IMAD.WIDE.U32 R2, R4, UR4, R2 ;  /* 0x0000000404027c25 */ /* 0x000fc8000f8e0002 */
[----:B------:R-:W-:Y:S01]  /*201f0*/  IMAD R7, R7, UR4, RZ ;  /* 0x0000000407077c24 */ /* 0x000fe2000f8e02ff */
[----:B------:R-:W-:Y:S02]  /*20200*/  ULDC UR4, c[0x0][0x2b8] ;  /* 0x0000ae0000047ab9 */ /* 0x000fe40000000800 */
[----:B------:R-:W-:Y:S02]  /*20210*/  ISETP.GE.AND P0, PT, R10, UR4, PT ;  /* 0x000000040a007c0c */ /* 0x000fe4000bf06270 */
[----:B------:R0:W5:Y:S01]  /*20220*/  LDL R10, [R1+0x1c] ;  /* 0x00001c00010a7983 */ /* 0x0001620000100800 */
[----:B------:R-:W-:Y:S01]  /*20230*/  IMAD R7, R4, UR5, R7 ;  /* 0x0000000504077c24 */ /* 0x000fe2000f8e0207 */
[----:B------:R-:W-:Y:S01]  /*20240*/  SHF.R.S32.HI R4, RZ, 0x1f, R0 ;  /* 0x0000001fff047819 */ /* 0x000fe20000011400 */
[----:B------:R-:W-:Y:S02]  /*20250*/  IMAD.SHL.U32 R20, R21, 0x10, RZ ;  /* 0x0000001015147824 */ /* 0x000fe400078e00ff */
[----:B------:R-:W-:-:S02]  /*20260*/  IMAD.IADD R3, R3, 0x1, R7 ;  /* 0x0000000103037824 */ /* 0x000fc400078e0207 */
[----:B------:R-:W-:Y:S02]  /*20270*/  IMAD R4, R4, UR6, RZ ;  /* 0x0000000604047c24 */ /* 0x000fe4000f8e02ff */
[----:B------:R-:W-:Y:S01]  /*20280*/  IMAD.WIDE.U32 R2, R0, UR6, R2 ;  /* 0x0000000600027c25 */ /* 0x000fe2000f8e0002 */
[----:B------:R-:W-:-:S03]  /*20290*/  LOP3.LUT R20, R20, 0x10, RZ, 0xc0, !PT ;  /* 0x0000001014147812 */ /* 0x000fc600078ec0ff */
[----:B------:R-:W-:Y:S01]  /*202a0*/  IMAD R4, R0, UR7, R4 ;  /* 0x0000000700047c24 */ /* 0x000fe2000f8e0204 */
[----:B------:R-:W-:Y:S02]  /*202b0*/  IADD3 R8, P3, R2, UR8, RZ ;  /* 0x0000000802087c10 */ /* 0x000fe4000ff7e0ff */
[----:B------:R-:W-:Y:S02]  /*202c0*/  ISETP.GE.AND P2, PT, R20, UR4, PT ;  /* 0x0000000414007c0c */ /* 0x000fe4000bf46270 */
[----:B------:R-:W-:Y:S01]  /*202d0*/  ISETP.GE.AND P1, PT, R11, UR4, PT ;  /* 0x000000040b007c0c */ /* 0x000fe2000bf26270 */
[----:B------:R-:W-:Y:S01]  /*202e0*/  UMOV UR4, 0xffffffff ;  /* 0xffffffff00047882 */ /* 0x000fe20000000000 */
[----:B------:R-:W-:Y:S02]  /*202f0*/  LOP3.LUT R21, R21, 0x7f, RZ, 0xc0, !PT ;  /* 0x0000007f15157812 */ /* 0x000fe400078ec0ff */
[----:B------:R-:W-:Y:S02]  /*20300*/  IADD3.X R7, R3, UR9, R4, P3, !PT ;  /* 0x0000000903077c10 */ /* 0x000fe40009ffe404 */
[----:B------:R-:W-:Y:S01]  /*20310*/  SHF.R.U32.HI R21, RZ, 0x1, R21 ;  /* 0x00000001ff157819 */ /* 0x000fe20000011615 */
[----:B0-----:R-:W-:Y:S06]  /*20320*/  BRA.DIV UR4, `(.L_x_1417) ;  /* 0x0000003604c87947 */ /* 0x001fec000b800000 */
[----:B------:R-:W2:Y:S04]  /*20330*/  LDL.LU R12, [R1+0x18] ;  /* 0x00001800010c7983 */ /* 0x000ea80000300800 */
[----:B------:R-:W3:Y:S04]  /*20340*/  LDL.LU R11, [R1+0x14] ;  /* 0x00001400010b7983 */ /* 0x000ee80000300800 */
[----:B------:R-:W0:Y:S04]  /*20350*/  SHFL.IDX PT, R3, R6, RZ, 0x1e1f ;  /* 0x001e1fff06037589 */ /* 0x000e2800000e0000 */
[----:B------:R-:W1:Y:S04]  /*20360*/  SHFL.IDX PT, R2, R5, RZ, 0x1e1f ;  /* 0x001e1fff05027589 */ /* 0x000e6800000e0000 */
[----:B------:R-:W4:Y:S04]  /*20370*/  SHFL.IDX PT, R6, R6, 0x1, 0x1e1f ;  /* 0x003e1f0006067f89 */ /* 0x000f2800000e0000 */
[----:B------:R-:W4:Y:S01]  /*20380*/  SHFL.IDX PT, R5, R5, 0x1, 0x1e1f ;  /* 0x003e1f0005057f89 */ /* 0x000f2200000e0000 */
[----:B--2---:R-:W-:-:S02]  /*20390*/  IMAD R0, R12, R9, RZ ;  /* 0x000000090c007224 */ /* 0x004fc400078e02ff */
[----:B---3--:R-:W-:-:S05]  /*203a0*/  IMAD.IADD R4, R21, 0x1, R11 ;  /* 0x0000000115047824 */ /* 0x008fca00078e020b */
[----:B------:R-:W-:-:S13]  /*203b0*/  ISETP.GE.AND P4, PT, R4, R0, PT ;  /* 0x000000000400720c */ /* 0x000fda0003f86270 */
[----:B0-----:R-:W-:-:S05]  /*203c0*/  @!P4 IADD3 R3, P3, R20, R3, RZ ;  /* 0x000000031403c210 */ /* 0x001fca0007f7e0ff */
[----:B-1----:R-:W-:-:S05]  /*203d0*/  @!P4 IMAD.X R2, RZ, RZ, R2, P3 ;  /* 0x000000ffff02c224 */ /* 0x002fca00018e0602 */
        /* <DEDUP_REMOVED lines=8> */
[----:B----4-:R-:W-:-:S05]  /*20460*/  @!P4 IADD3 R2, P3, R20, R6, RZ ;  /* 0x000000061402c210 */ /* 0x010fca0007f7e0ff */
[----:B------:R-:W-:-:S05]  /*20470*/  @!P4 IMAD.X R3, RZ, RZ, R5, P3 ;  /* 0x000000ffff03c224 */ /* 0x000fca00018e0605 */
[----:B------:R-:W-:Y:S04]  /*20480*/  @!P4 LDGSTS.E.BYPASS.LTC128B.128 [R10+0xf800], desc[UR42][R2.64], !P2 ;  /* 0x0f800000020acfae */ /* 0x000fe8000d101d6a */
[----:B------:R-:W-:Y:S04]  /*20490*/  @!P4 LDGSTS.E.BYPASS.LTC128B.128 [R10+0x11000], desc[UR42][R2.64+0x20], !P1 ;  /* 0x11000020020acfae */ /* 0x000fe8000c901d6a */
[----:B------:R0:W-:Y:S04]  /*204a0*/  @!P4 LDGSTS.E.BYPASS.LTC128B.128 [R10+0x12800], desc[UR42][R2.64+0x40], !P0 ;  /* 0x12800040020acfae */ /* 0x0001e8000c101d6a */
[----:B0-----:R0:W1:Y:S04]  /*204b0*/  SHFL.IDX PT, R3, R7, RZ, 0x1e1f ;  /* 0x001e1fff07037589 */ /* 0x00106800000e0000 */
[----:B------:R0:W2:Y:S02]  /*204c0*/  SHFL.IDX PT, R2, R8, RZ, 0x1e1f ;  /* 0x001e1fff08027589 */ /* 0x0000a400000e0000 */
.L_x_1526:
        /* <DEDUP_REMOVED lines=12> */
.L_x_1419:
[----:B------:R-:W-:Y:S05]  /*20590*/  BSYNC B0 ;  /* 0x0000000000007941 */ /* 0x000fea0003800000 */
.L_x_1418:
[----:B------:R-:W-:Y:S01]  /*205a0*/  NOP ;  /* 0x0000000000007918 */ /* 0x000fe20000000000 */
[----:B------:R-:W-:-:S13]  /*205b0*/  PLOP3.LUT P0, PT, PT, PT, PT, 0x80, 0x0 ;  /* 0x000000000000781c */ /* 0x000fda0003f0f070 */
.L_x_1420:
[----:B------:R-:W-:Y:S02]  /*205c0*/  PLOP3.LUT P1, PT, P1, P0, PT, 0xa2, 0x0 ;  /* 0x000000000000781c */ /* 0x000fe40000f21472 */
[----:B------:R-:W-:-:S08]  /*205d0*/  @P0 R2UR P1, UR4, R23 ;  /* 0x00000000170402ca */ /* 0x000fd00000020000 */
[----:B------:R-:W-:-:S05]  /*205e0*/  @P0 PLOP3.LUT P0, PT, P1, PT, PT, 0x80, 0x0 ;  /* 0x000000000000081c */ /* 0x000fca0000f0f070 */
[----:B------:R-:W-:Y:S01]  /*205f0*/  @!P1 SYNCS.ARRIVE.TRANS64.RED.A0T1 RZ, [UR4+0x19c00], RZ ;  /* 0x019c00ffffff99a7 */ /* 0x000fe20008200404 */
[----:B------:R-:W-:Y:S07]  /*20600*/  @!P1 ARRIVES.LDGSTSBAR.64.TRANSCNT [UR4+0x19c00] ;  /* 0x019c0000ff0099b0 */ /* 0x000fee0008000a84 */
[----:B------:R-:W-:Y:S05]  /*20610*/  @P0 BRA.U.ANY `(.L_x_1420) ;  /* 0xfffffffd00e80947 */ /* 0x000fea000393ffff */
[----:B--23--:R-:W2:Y:S02]  /*20620*/  LDL.LU R2, [R1+0x34] ;  /* 0x0000340001027983 */ /* 0x00cea40000300800 */
        /* <DEDUP_REMOVED lines=9> */
[----:B------:R-:W3:Y:S03]  /*206c0*/  SYNCS.PHASECHK.TRANS64.TRYWAIT P0, [R23+URZ+0x19c20], R0 ;  /* 0x019c2000170075a7 */ /* 0x000ee6000800017f */
[----:B--23--:R-:W-:Y:S05]  /*206d0*/  @!P0 BRA `(.L_x_1422) ;  /* 0x0000003400d48947 */ /* 0x00cfea0003800000 */
.L_x_1527:
[----:B------:R-:W-:Y:S05]  /*206e0*/  BSYNC B0 ;  /* 0x0000000000007941 */ /* 0x000fea0003800000 */
.L_x_1421:
[----:B------:R-:W3:Y:S04]  /*206f0*/  LDL.LU R2, [R1+0x28] ;  /* 0x0000280001027983 */ /* 0x000ee80000300800 */
[----:B-1----:R-:W4:Y:S01]  /*20700*/  LDL R3, [R1] ;  /* 0x0000000001037983 */ /* 0x002f220000100800 */
[----:B---3--:R-:W-:-:S05]  /*20710*/  VIADD R2, R2, 0xfffffffe ;  /* 0xfffffffe02027836 */ /* 0x008fca0000000000 */
[----:B----4-:R-:W-:-:S13]  /*20720*/  ISETP.GE.AND P0, PT, R2, R3, PT ;  /* 0x000000030200720c */ /* 0x010fda0003f06270 */
[----:B------:R-:W-:Y:S05]  /*20730*/  @!P0 BRA `(.L_x_1423) ;  /* 0x0000001000048947 */ /* 0x000fea0003800000 */
[----:B--2---:R-:W-:Y:S02]  /*20740*/  IMAD.MOV.U32 R0, RZ, RZ, R24 ;  /* 0x000000ffff007224 */ /* 0x004fe400078e0018 */
[----:B0-----:R-:W-:-:S07]  /*20750*/  IMAD.MOV.U32 R8, RZ, RZ, R26 ;  /* 0x000000ffff087224 */ /* 0x001fce00078e001a */
.L_x_1447:
        /* <DEDUP_REMOVED lines=28> */
[----:B------:R-:W-:-:S04]  /*20920*/  LEA R6, P0, R4, UR4, 0x2 ;  /* 0x0000000404067c11 */ /* 0x000fc8000f8010ff */
[----:B------:R-:W-:-:S05]  /*20930*/  LEA.HI.X R7, R4, UR5, R5, 0x2, P0 ;  /* 0x0000000504077c11 */ /* 0x000fca00080f1405 */
[----:B------:R0:W5:Y:S04]  /*20940*/  LDG.E R17, desc[UR42][R6.64] ;  /* 0x0000002a06117981 */ /* 0x000168000c1e1900 */
.L_x_1426:
        /* <DEDUP_REMOVED lines=8> */
.L_x_1528:
[----:B------:R-:W-:Y:S05]  /*209d0*/  BSYNC B1 ;  /* 0x0000000000017941 */ /* 0x000fea0003800000 */
.L_x_1427:
        /* <DEDUP_REMOVED lines=9> */
.L_x_1430:
[----:B------:R-:W-:Y:S05]  /*20a70*/  BSYNC B1 ;  /* 0x0000000000017941 */ /* 0x000fea0003800000 */
.L_x_1429:
[----:B------:R-:W2:Y:S01]  /*20a80*/  LDL R5, [R1+0x4] ;  /* 0x0000040001057983 */ /* 0x000ea20000100800 */
[----:B------:R-:W-:Y:S01]  /*20a90*/  IMAD.MOV.U32 R12, RZ, RZ, RZ ;  /* 0x000000ffff0c7224 */ /* 0x000fe200078e00ff */
[----:B------:R-:W-:Y:S01]  /*20aa0*/  UIADD3 UR4, UP0, UR40, 0x470, URZ ;  /* 0x0000047028047890 */ /* 0x000fe2000ff1e03f */
[----:B------:R-:W-:Y:S01]  /*20ab0*/  IMAD R7, R24, 0x3000, R23 ;  /* 0x0000300018077824 */ /* 0x000fe200078e0217 */
        /* <DEDUP_REMOVED lines=8> */
.L_x_1431:
        /* <DEDUP_REMOVED lines=16> */
.L_x_1432:
        /* <DEDUP_REMOVED lines=16> */
.L_x_1433:
        /* <DEDUP_REMOVED lines=13> */
.L_x_1529:
[----:B------:R-:W-:Y:S05]  /*20e10*/  BSYNC B1 ;  /* 0x0000000000017941 */ /* 0x000fea0003800000 */
.L_x_1434:
        /* <DEDUP_REMOVED lines=11> */
.L_x_1437:
[----:B------:R-:W-:Y:S05]  /*20ed0*/  BSYNC B1 ;  /* 0x0000000000017941 */ /* 0x000fea0003800000 */
.L_x_1436:
        /* <DEDUP_REMOVED lines=8> */
.L_x_1438:
        /* <DEDUP_REMOVED lines=15> */
.L_x_1439:
        /* <DEDUP_REMOVED lines=15> */
.L_x_1440:
        /* <DEDUP_REMOVED lines=10> */
.L_x_1425:
[----:B------:R-:W-:Y:S05]  /*211e0*/  BSYNC B0 ;  /* 0x0000000000007941 */ /* 0x000fea0003800000 */
.L_x_1424:
[----:B------:R-:W-:-:S06]  /*211f0*/  UISETP.NE.AND UP0, UPT, UR36, 0x3, UPT ;  /* 0x000000032400788c */ /* 0x000fcc000bf05270 */
[----:B------:R-:W-:-:S13]  /*21200*/  PLOP3.LUT P0, PT, PT, PT, UP0, 0x80, 0x0 ;  /* 0x000000000000781c */ /* 0x000fda0003f0f008 */
[----:B------:R-:W-:Y:S05]  /*21210*/  @!P0 BRA `(.L_x_1441) ;  /* 0x0000000000048947 */ /* 0x000fea0003800000 */
[----:B------:R-:W-:Y:S01]  /*21220*/  BPT.TRAP 0x1 ;  /* 0x000000040000795c */ /* 0x000fe20000300000 */
.L_x_1441:
[----:B------:R-:W-:Y:S01]  /*21230*/  IMAD.U32 R3, RZ, RZ, UR39 ;  /* 0x00000027ff037e24 */ /* 0x000fe2000f8e00ff */
[----:B------:R-:W-:Y:S01]  /*21240*/  LOP3.LUT R4, R8, 0x1, RZ, 0x3c, !PT ;  /* 0x0000000108047812 */ /* 0x000fe200078e3cff */
[----:B------:R-:W-:Y:S03]  /*21250*/  BSSY B0, `(.L_x_1442) ;  /* 0x0000006000007945 */ /* 0x000fe60003800000 */
[----:B------:R-:W-:Y:S01]  /*21260*/  ISETP.NE.AND P1, PT, R3, 0x3, PT ;  /* 0x000000030300780c */ /* 0x000fe20003f25270 */
[----:B------:R-:W-:Y:S01]  /*21270*/  IMAD R3, R0, 0x8, R23 ;  /* 0x0000000800037824 */ /* 0x000fe200078e0217 */
[----:B------:R-:W-:-:S04]  /*21280*/  SHF.L.U32 R4, R4, 0x1f, RZ ;  /* 0x0000001f04047819 */ /* 0x000fc800000006ff */
[----:B------:R-:W0:Y:S02]  /*21290*/  SYNCS.PHASECHK.TRANS64.TRYWAIT P0, [R3+URZ+0x19c70], R4 ;  /* 0x019c7004030075a7 */ /* 0x000e24000800017f */
[----:B0-----:R-:W-:Y:S05]  /*212a0*/  @!P0 BRA `(.L_x_1443) ;  /* 0x0000002c001c8947 */ /* 0x001fea0003800000 */
.L_x_1530:
[----:B------:R-:W-:Y:S05]  /*212b0*/  BSYNC B0 ;  /* 0x0000000000007941 */ /* 0x000fea0003800000 */
.L_x_1442:
[----:B------:R-:W-:Y:S05]  /*212c0*/  @!P1 BRA `(.L_x_1444) ;  /* 0x0000000000049947 */ /* 0x000fea0003800000 */
[----:B------:R-:W-:Y:S01]  /*212d0*/  BPT.TRAP 0x1 ;  /* 0x000000040000795c */ /* 0x000fe20000300000 */
.L_x_1444:
[----:B0-----:R-:W-:Y:S01]  /*212e0*/  SHF.L.U32 R4, R8, 0x1f, RZ ;  /* 0x0000001f08047819 */ /* 0x001fe200000006ff */
[----:B------:R-:W-:-:S03]  /*212f0*/  IMAD R10, R0, 0x3000, RZ ;  /* 0x00003000000a7824 */ /* 0x000fc600078e02ff */
[----:B------:R-:W0:Y:S02]  /*21300*/  SYNCS.PHASECHK.TRANS64.TRYWAIT P0, [R3+URZ+0x19c60], R4 ;  /* 0x019c6004030075a7 */ /* 0x000e24000800017f */
[----:B0-----:R-:W-:Y:S05]  /*21310*/  @!P0 BRA `(.L_x_1445) ;  /* 0x0000002c00148947 */ /* 0x001fea0003800000 */
.L_x_1531:
        /* <DEDUP_REMOVED lines=8> */
[----:B0-----:R-:W0:Y:S02]  /*213a0*/  LDSM.16.MT88.4 R4, [R0+0x9000] ;  /* 0x009000000004783b */ /* 0x001e240000004200 */
        /* <DEDUP_REMOVED lines=44> */
.L_x_1446:
[----:B------:R-:W2:Y:S01]  /*21670*/  S2R R0, SR_TID.X ;  /* 0x0000000000007919 */ /* 0x000ea20000002100 */
[----:B-1----:R1:W-:Y:S01]  /*21680*/  SYNCS.ARRIVE.TRANS64.A1T0 RZ, [R3+URZ+0x19c50], RZ ;  /* 0x019c50ff03ff79a7 */ /* 0x0023e2000810003f */
[----:B--2---:R-:W-:Y:S02]  /*21690*/  LOP3.LUT R4, R0, 0x7f, RZ, 0xc0, !PT ;  /* 0x0000007f00047812 */ /* 0x004fe400078ec0ff */
[----:B------:R-:W2:Y:S01]  /*216a0*/  LDL R0, [R1] ;  /* 0x0000000001007983 */ /* 0x000ea20000100800 */
[----:B0-----:R-:W-:Y:S01]  /*216b0*/  IMAD.MOV.U32 R8, RZ, RZ, R26 ;  /* 0x000000ffff087224 */ /* 0x001fe200078e001a */
[----:B------:R-:W-:Y:S01]  /*216c0*/  BAR.SYNC.DEFER_BLOCKING 0x2, 0x80 ;  /* 0x0082000000007b1d */ /* 0x000fe20000010000 */
[----:B------:R-:W-:-:S13]  /*216d0*/  ISETP.NE.AND P0, PT, R4, RZ, PT ;  /* 0x000000ff0400720c */ /* 0x000fda0003f05270 */
[----:B-1----:R-:W-:-:S05]  /*216e0*/  @!P0 VIADD R3, R3, 0x19c80 ;  /* 0x00019c8003038836 */ /* 0x002fca0000000000 */
[----:B------:R-:W-:-:S04]  /*216f0*/  @!P0 PRMT R3, RZ, 0x654, R3 ;  /* 0x00000654ff038816 */ /* 0x000fc80000000003 */
[----:B------:R1:W-:Y:S01]  /*21700*/  @!P0 SYNCS.ARRIVE.TRANS64.RED.A1T0 RZ, [R3+URZ], RZ ;  /* 0x000000ff03ff89a7 */ /* 0x0003e2000810043f */
[C---:B--2---:R-:W-:Y:S01]  /*21710*/  ISETP.GT.AND P0, PT, R2.reuse, R0, PT ;  /* 0x000000000200720c */ /* 0x044fe20003f04270 */
[----:B------:R-:W-:Y:S02]  /*21720*/  VIADD R2, R2, 0xffffffff ;  /* 0xffffffff02027836 */ /* 0x000fe40000000000 */
[----:B------:R-:W-:-:S10]  /*21730*/  IMAD.MOV.U32 R0, RZ, RZ, R24 ;  /* 0x000000ffff007224 */ /* 0x000fd400078e0018 */
[----:B-1----:R-:W-:Y:S05]  /*21740*/  @P0 BRA `(.L_x_1447) ;  /* 0xfffffff000040947 */ /* 0x002fea000383ffff */
.L_x_1423:
[----:B------:R-:W1:Y:S01]  /*21750*/  S2R R3, SR_TID.X ;  /* 0x0000000000037919 */ /* 0x000e620000002100 */
[----:B------:R-:W-:Y:S01]  /*21760*/  BSSY B0, `(.L_x_1448) ;  /* 0x0000010000007945 */ /* 0x000fe20003800000 */
[----:B-1----:R-:W-:-:S04]  /*21770*/  LOP3.LUT R3, R3, 0x7f, RZ, 0xc0, !PT ;  /* 0x0000007f03037812 */ /* 0x002fc800078ec0ff */
[----:B------:R-:W-:-:S13]  /*21780*/  ISETP.NE.AND P0, PT, R3, RZ, PT ;  /* 0x000000ff0300720c */ /* 0x000fda0003f05270 */
[----:B------:R-:W-:Y:S05]  /*21790*/  @P0 BRA `(.L_x_1449) ;  /* 0x0000000000300947 */ /* 0x000fea0003800000 */
[----:B------:R-:W1:Y:S01]  /*217a0*/  S2R R5, SR_LANEID ;  /* 0x0000000000057919 */ /* 0x000e620000000000 */
[----:B------:R-:W-:Y:S01]  /*217b0*/  VOTEU.ANY UR4, UPT, PT ;  /* 0x0000000000047886 */ /* 0x000fe200038e0100 */
[----:B------:R-:W3:Y:S01]  /*217c0*/  LDC.64 R2, c[0x0][0xc60] ;  /* 0x00031800ff027b82 */ /* 0x000ee20000000a00 */
[----:B--2---:R-:W1:Y:S02]  /*217d0*/  FLO.U32 R0, UR4 ;  /* 0x0000000400007d00 */ /* 0x004e6400080e0000 */
[----:B-1----:R-:W-:-:S06]  /*217e0*/  ISETP.EQ.U32.AND P1, PT, R0, R5, PT ;  /* 0x000000050000720c */ /* 0x002fcc0003f22070 */
[----:B------:R-:W3:Y:S07]  /*217f0*/  POPC R5, UR4 ;  /* 0x0000000400057d09 */ /* 0x000eee0008000000 */
[----:B---3--:R-:W2:Y:S01]  /*21800*/  @P1 ATOMG.E.ADD.STRONG.GPU PT, R3, desc[UR42][R2.64], R5 ;  /* 0x00000005020319a8 */ /* 0x008ea200081ee1ea */
[----:B------:R-:W1:Y:S02]  /*21810*/  S2R R4, SR_LTMASK ;  /* 0x0000000000047919 */ /* 0x000e640000003900 */
[----:B-1----:R-:W-:-:S04]  /*21820*/  LOP3.LUT R4, R4, UR4, RZ, 0xc0, !PT ;  /* 0x0000000404047c12 */ /* 0x002fc8000f8ec0ff */
[----:B0-----:R-:W0:Y:S01]  /*21830*/  POPC R7, R4 ;  /* 0x0000000400077309 */ /* 0x001e220000000000 */
[----:B--2---:R-:W0:Y:S02]  /*21840*/  SHFL.IDX PT, R0, R3, R0, 0x1f ;  /* 0x00001f0003007589 */ /* 0x004e2400000e0000 */
[----:B0-----:R-:W-:-:S07]  /*21850*/  IADD3 R16, R0, UR38, R7 ;  /* 0x0000002600107c10 */ /* 0x001fce000fffe007 */
.L_x_1449:
[----:B------:R-:W-:Y:S05]  /*21860*/  BSYNC B0 ;  /* 0x0000000000007941 */ /* 0x000fea0003800000 */
.L_x_1448:
[----:B------:R-:W-:-:S06]  /*21870*/  UISETP.NE.AND UP0, UPT, UR36, 0x3, UPT ;  /* 0x000000032400788c */ /* 0x000fcc000bf05270 */
[----:B------:R-:W-:-:S13]  /*21880*/  PLOP3.LUT P1, PT, PT, PT, UP0, 0x80, 0x0 ;  /* 0x000000000000781c */ /* 0x000fda0003f2f008 */
[----:B------:R-:W-:Y:S05]  /*21890*/  @!P1 BRA `(.L_x_1450) ;  /* 0x0000000000049947 */ /* 0x000fea0003800000 */
[----:B------:R-:W-:Y:S01]  /*218a0*/  BPT.TRAP 0x1 ;  /* 0x000000040000795c */ /* 0x000fe20000300000 */
.L_x_1450:
[----:B--2---:R-:W-:Y:S01]  /*218b0*/  LOP3.LUT R0, R26, 0x1, RZ, 0x3c, !PT ;  /* 0x000000011a007812 */ /* 0x004fe200078e3cff */
[----:B------:R-:W-:Y:S01]  /*218c0*/  IMAD R3, R24, 0x8, R23 ;  /* 0x0000000818037824 */ /* 0x000fe200078e0217 */
[----:B------:R-:W-:Y:S01]  /*218d0*/  BSSY B0, `(.L_x_1451) ;  /* 0x0000006000007945 */ /* 0x000fe20003800000 */
[----:B------:R-:W-:Y:S01]  /*218e0*/  IMAD.U32 R2, RZ, RZ, UR39 ;  /* 0x00000027ff027e24 */ /* 0x000fe2000f8e00ff */
[----:B------:R-:W-:-:S04]  /*218f0*/  SHF.L.U32 R0, R0, 0x1f, RZ ;  /* 0x0000001f00007819 */ /* 0x000fc800000006ff */
[----:B------:R-:W1:Y:S01]  /*21900*/  SYNCS.PHASECHK.TRANS64.TRYWAIT P1, [R3+URZ+0x19c70], R0 ;  /* 0x019c7000030075a7 */ /* 0x000e62000802017f */
[----:B------:R-:W-:Y:S01]  /*21910*/  ISETP.NE.AND P2, PT, R2, 0x3, PT ;  /* 0x000000030200780c */ /* 0x000fe20003f45270 */
[----:B-1----:R-:W-:-:S12]  /*21920*/  @!P1 BRA `(.L_x_1452) ;  /* 0x0000002400a49947 */ /* 0x002fd80003800000 */
.L_x_1532:
[----:B------:R-:W-:Y:S05]  /*21930*/  BSYNC B0 ;  /* 0x0000000000007941 */ /* 0x000fea0003800000 */
.L_x_1451:
[----:B------:R-:W-:Y:S05]  /*21940*/  @!P2 BRA `(.L_x_1453) ;  /* 0x000000000004a947 */ /* 0x000fea0003800000 */
[----:B------:R-:W-:Y:S01]  /*21950*/  BPT.TRAP 0x1 ;  /* 0x000000040000795c */ /* 0x000fe20000300000 */
.L_x_1453:
[----:B-1----:R-:W-:-:S04]  /*21960*/  SHF.L.U32 R0, R26, 0x1f, RZ ;  /* 0x0000001f1a007819 */ /* 0x002fc800000006ff */
[----:B------:R-:W1:Y:S02]  /*21970*/  SYNCS.PHASECHK.TRANS64.TRYWAIT P1, [R3+URZ+0x19c60], R0 ;  /* 0x019c6000030075a7 */ /* 0x000e64000802017f */
[----:B-1----:R-:W-:Y:S05]  /*21980*/  @!P1 BRA `(.L_x_1454) ;  /* 0x0000002400a09947 */ /* 0x002fea0003800000 */
.L_x_1533:
[----:B------:R-:W1:Y:S04]  /*21990*/  LDL R4, [R1+0x10] ;  /* 0x0000100001047983 */ /* 0x000e680000100800 */
[----:B------:R-:W2:Y:S04]  /*219a0*/  LDL R10, [R1+0x8] ;  /* 0x00000800010a7983 */ /* 0x000ea80000100800 */
[----:B------:R-:W3:Y:S01]  /*219b0*/  LDL R12, [R1+0xc] ;  /* 0x00000c00010c7983 */ /* 0x000ee20000100800 */
[----:B------:R-:W-:Y:S01]  /*219c0*/  IMAD R2, R24, 0x3000, RZ ;  /* 0x0000300018027824 */ /* 0x000fe200078e02ff */
[----:B------:R-:W-:Y:S05]  /*219d0*/  WARPSYNC.ALL ;  /* 0x0000000000007948 */ /* 0x000fea0003800000 */
[----:B-1----:R-:W-:-:S02]  /*219e0*/  LOP3.LUT R0, R2, R4, RZ, 0xfc, !PT ;  /* 0x0000000402007212 */ /* 0x002fc400078efcff */
[----:B--2---:R-:W-:-:S03]  /*219f0*/  LOP3.LUT R2, R2, R10, RZ, 0xfc, !PT ;  /* 0x0000000a02027212 */ /* 0x004fc600078efcff */
        /* <DEDUP_REMOVED lines=47> */
.L_x_1455:
        /* <DEDUP_REMOVED lines=10> */
.L_x_1398:
        /* <DEDUP_REMOVED lines=11> */
.L_x_1456:
[----:B------:R-:W2:Y:S01]  /*21e40*/  S2R R0, SR_TID.X ;  /* 0x0000000000007919 */ /* 0x000ea20000002100 */
[----:B------:R-:W-:Y:S01]  /*21e50*/  UMOV UR4, 0xffffffff ;  /* 0xffffffff00047882 */ /* 0x000fe20000000000 */
[----:B--2---:R-:W-:-:S04]  /*21e60*/  LOP3.LUT R7, R0, 0x1f, RZ, 0xc0, !PT ;  /* 0x0000001f00077812 */ /* 0x004fc800078ec0ff */
[----:B------:R-:W-:Y:S01]  /*21e70*/  ISETP.NE.AND P0, PT, R7, 0x1f, PT ;  /* 0x0000001f0700780c */ /* 0x000fe20003f05270 */
[----:B------:R-:W-:-:S12]  /*21e80*/  BRA.DIV UR4, `(.L_x_1458) ;  /* 0x0000002204747947 */ /* 0x000fd8000b800000 */
[----:B-1----:R-:W-:Y:S01]  /*21e90*/  IMAD.IADD R5, R19, 0x1, R7 ;  /* 0x0000000113057824 */ /* 0x002fe200078e0207 */
[----:B------:R-:W-:-:S04]  /*21ea0*/  ULDC UR4, c[0x0][0xc3c] ;  /* 0x00030f0000047ab9 */ /* 0x000fc80000000800 */
[----:B------:R-:W-:-:S13]  /*21eb0*/  ISETP.GE.OR P1, PT, R5, UR4, !P0 ;  /* 0x0000000405007c0c */ /* 0x000fda000c726670 */
[----:B0-----:R-:W0:Y:S02]  /*21ec0*/  @!P1 LDC.64 R2, c[0x0][0xc80] ;  /* 0x00032000ff029b82 */ /* 0x001e240000000a00 */
        /* <DEDUP_REMOVED lines=27> */
.L_x_1543:
[----:B------:R-:W-:Y:S02]  /*22080*/  ULDC UR4, c[0x0][0xc38] ;  /* 0x00030e0000047ab9 */ /* 0x000fe40000000800 */
[----:B------:R-:W-:-:S04]  /*22090*/  IMAD.U32 R4, RZ, RZ, UR4 ;  /* 0x00000004ff047e24 */ /* 0x000fc8000f8e00ff */
[----:B-1----:R-:W-:-:S04]  /*220a0*/  IMAD R5, R14, R4, RZ ;  /* 0x000000040e057224 */ /* 0x002fc800078e02ff */
[----:B------:R-:W-:-:S05]  /*220b0*/  IMAD.IADD R16, R16, 0x1, R5 ;  /* 0x0000000110107824 */ /* 0x000fca00078e0205 */
[----:B------:R-:W-:-:S13]  /*220c0*/  ISETP.GT.AND P6, PT, R16, R0, PT ;  /* 0x000000001000720c */ /* 0x000fda0003fc4270 */
[----:B------:R-:W-:Y:S05]  /*220d0*/  @P6 BRA `(.L_x_1459) ;  /* 0x00000000009c6947 */ /* 0x000fea0003800000 */
.L_x_1464:
        /* <DEDUP_REMOVED lines=14> */
.L_x_1462:
[----:B------:R-:W-:Y:S05]  /*221c0*/  BSYNC B0 ;  /* 0x0000000000007941 */ /* 0x000fea0003800000 */
.L_x_1461:
[----:B------:R-:W-:-:S03]  /*221d0*/  UMOV UR4, 0xffffffff ;  /* 0xffffffff00047882 */ /* 0x000fc60000000000 */
[----:B------:R-:W-:Y:S05]  /*221e0*/  BRA.DIV UR4, `(.L_x_1463) ;  /* 0x0000002204c07947 */ /* 0x000fea000b800000 */
[----:B-----5:R-:W2:Y:S02]  /*221f0*/  SHFL.UP PT, R14, R2, 0x1, RZ ;  /* 0x04200000020e7989 */ /* 0x020ea400000e00ff */
        /* <DEDUP_REMOVED lines=11> */
[----:B------:R-:W0:Y:S02]  /*222b0*/  SHFL.UP PT, R14, R6, 0x10, RZ ;  /* 0x06000000060e7989 */ /* 0x000e2400000e00ff */
[----:B01----:R-:W-:-:S05]  /*222c0*/  SEL R3, R14, RZ, P5 ;  /* 0x000000ff0e037207 */ /* 0x003fca0002800000 */
[----:B------:R-:W-:-:S05]  /*222d0*/  IMAD.IADD R3, R6, 0x1, R3 ;  /* 0x0000000106037824 */ /* 0x000fca00078e0203 */
[----:B------:R0:W1:Y:S02]  /*222e0*/  SHFL.IDX PT, R14, R3, 0x1f, 0x1f ;  /* 0x03e01f00030e7f89 */ /* 0x00006400000e0000 */
.L_x_1551:
[----:B------:R-:W-:Y:S02]  /*222f0*/  ULDC UR4, c[0x0][0xc38] ;  /* 0x00030e0000047ab9 */ /* 0x000fe40000000800 */
[----:B------:R-:W-:-:S04]  /*22300*/  IMAD.U32 R4, RZ, RZ, UR4 ;  /* 0x00000004ff047e24 */ /* 0x000fc8000f8e00ff */
[----:B-1----:R-:W-:-:S04]  /*22310*/  IMAD R5, R14, R4, RZ ;  /* 0x000000040e057224 */ /* 0x002fc800078e02ff */
[----:B------:R-:W-:-:S05]  /*22320*/  IMAD.IADD R16, R5, 0x1, R16 ;  /* 0x0000000105107824 */ /* 0x000fca00078e0210 */
[----:B------:R-:W-:-:S13]  /*22330*/  ISETP.GT.AND P6, PT, R16, R0, PT ;  /* 0x000000001000720c */ /* 0x000fda0003fc4270 */
[----:B------:R-:W-:Y:S05]  /*22340*/  @!P6 BRA `(.L_x_1464) ;  /* 0xfffffffc0064e947 */ /* 0x000fea000383ffff */
.L_x_1459:
        /* <DEDUP_REMOVED lines=8> */
.L_x_1555:
[----:B------:R-:W-:Y:S01]  /*223d0*/  ISETP.NE.AND P0, PT, R5, RZ, PT ;  /* 0x000000ff0500720c */ /* 0x000fe20003f05270 */
[----:B------:R-:W-:-:S12]  /*223e0*/  IMAD.MOV.U32 R5, RZ, RZ, RZ ;  /* 0x000000ffff057224 */ /* 0x000fd800078e00ff */
[----:B------:R-:W-:Y:S05]  /*223f0*/  @!P0 BRA `(.L_x_1466) ;  /* 0x0000000000108947 */ /* 0x000fea0003800000 */
[----:B------:R-:W-:Y:S01]  /*22400*/  UMOV UR4, 0xffffffff ;  /* 0xffffffff00047882 */ /* 0x000fe20000000000 */
[----:B------:R-:W-:Y:S02]  /*22410*/  VIADD R12, R6, 0xffffffff ;  /* 0xffffffff060c7836 */ /* 0x000fe40000000000 */
[----:B------:R-:W-:Y:S05]  /*22420*/  BRA.DIV UR4, `(.L_x_1467) ;  /* 0x0000002604347947 */ /* 0x000fea000b800000 */
[----:B------:R3:W4:Y:S02]  /*22430*/  SHFL.IDX PT, R5, R3, R12, 0x1f ;  /* 0x00001f0c03057589 */ /* 0x00072400000e0000 */
.L_x_1466:
[----:B01-3--:R-:W0:Y:S01]  /*22440*/  LDC.64 R2, c[0x0][0xc90] ;  /* 0x00032400ff027b82 */ /* 0x00be220000000a00 */
[----:B------:R-:W-:-:S04]  /*22450*/  IMAD.IADD R19, R6, 0x1, R19 ;  /* 0x0000000106137824 */ /* 0x000fc800078e0213 */
[----:B0-----:R-:W-:-:S05]  /*22460*/  IMAD.WIDE R2, R19, 0x4, R2 ;  /* 0x0000000413027825 */ /* 0x001fca00078e0202 */
[----:B------:R-:W2:Y:S01]  /*22470*/  LDG.E R7, desc[UR42][R2.64] ;  /* 0x0000002a02077981 */ /* 0x000ea2000c1e1900 */
[----:B----4-:R-:W-:-:S04]  /*22480*/  IMAD R16, R5, R4, R16 ;  /* 0x0000000405107224 */ /* 0x010fc800078e0210 */
[----:B------:R-:W-:Y:S02]  /*22490*/  IMAD.IADD R0, R0, 0x1, -R16 ;  /* 0x0000000100007824 */ /* 0x000fe400078e0a10 */
[----:B--2---:R-:W-:-:S05]  /*224a0*/  IMAD R6, R17, R7, RZ ;  /* 0x0000000711067224 */ /* 0x004fca00078e02ff */
[----:B------:R-:W-:-:S04]  /*224b0*/  IABS R8, R6 ;  /* 0x0000000600087213 */ /* 0x000fc80000000000 */
[----:B------:R-:W0:Y:S08]  /*224c0*/  I2F.RP R9, R8 ;  /* 0x0000000800097306 */ /* 0x000e300000209400 */
[----:B0-----:R-:W0:Y:S02]  /*224d0*/  MUFU.RCP R9, R9 ;  /* 0x0000000900097308 */ /* 0x001e240000001000 */
[----:B0-----:R-:W-:-:S06]  /*224e0*/  VIADD R10, R9, 0xffffffe ;  /* 0x0ffffffe090a7836 */ /* 0x001fcc0000000000 */
[----:B------:R-:W0:Y:S02]  /*224f0*/  F2I.FTZ.U32.TRUNC.NTZ R3, R10 ;  /* 0x0000000a00037305 */ /* 0x000e24000021f000 */
[----:B0-----:R-:W-:-:S04]  /*22500*/  IMAD.MOV R2, RZ, RZ, -R3 ;  /* 0x000000ffff027224 */ /* 0x001fc800078e0a03 */
[----:B------:R-:W-:Y:S02]  /*22510*/  IMAD R5, R2, R8, RZ ;  /* 0x0000000802057224 */ /* 0x000fe400078e02ff */
[----:B------:R-:W-:-:S04]  /*22520*/  IMAD.MOV.U32 R2, RZ, RZ, RZ ;  /* 0x000000ffff027224 */ /* 0x000fc800078e00ff */
[----:B------:R-:W-:Y:S01]  /*22530*/  IMAD.HI.U32 R2, R3, R5, R2 ;  /* 0x0000000503027227 */ /* 0x000fe200078e0002 */
[----:B------:R-:W-:Y:S02]  /*22540*/  IABS R3, R0 ;  /* 0x0000000000037213 */ /* 0x000fe40000000000 */
[----:B------:R-:W-:-:S03]  /*22550*/  IABS R5, R6 ;  /* 0x0000000600057213 */ /* 0x000fc60000000000 */
[----:B------:R-:W-:-:S04]  /*22560*/  IMAD.HI.U32 R2, R2, R3, RZ ;  /* 0x0000000302027227 */ /* 0x000fc800078e00ff */
[----:B------:R-:W-:-:S04]  /*22570*/  IMAD.MOV R5, RZ, RZ, -R5 ;  /* 0x000000ffff057224 */ /* 0x000fc800078e0a05 */
        /* <DEDUP_REMOVED lines=35> */
[C---:B------:R-:W-:Y:S01]  /*227b0*/  LOP3.LUT R2, R0.reuse, R4, RZ, 0x3c, !PT ;  /* 0x0000000400027212 */ /* 0x040fe200078e3cff */
[----:B------:R-:W-:-:S03]  /*227c0*/  IMAD.IADD R0, R0, 0x1, R5 ;  /* 0x0000000100007824 */ /* 0x000fc600078e0205 */
[----:B------:R-:W-:-:S07]  /*227d0*/  ISETP.GE.AND P2, PT, R2, RZ, PT ;  /* 0x000000ff0200720c */ /* 0x000fce0003f46270 */
[----:B------:R-:W-:-:S06]  /*227e0*/  @P0 VIADD R9, R9, 0x1 ;  /* 0x0000000109090836 */ /* 0x000fcc0000000000 */
[----:B------:R-:W-:Y:S01]  /*227f0*/  @!P2 IMAD.MOV R9, RZ, RZ, -R9 ;  /* 0x000000ffff09a224 */ /* 0x000fe200078e0a09 */
[----:B------:R-:W-:Y:S01]  /*22800*/  @!P1 LOP3.LUT R9, RZ, R4, RZ, 0x33, !PT ;  /* 0x00000004ff099212 */ /* 0x000fe200078e33ff */
[----:B------:R-:W-:-:S04]  /*22810*/  IMAD.MOV R4, RZ, RZ, -R4 ;  /* 0x000000ffff047224 */ /* 0x000fc800078e0a04 */
[----:B------:R-:W-:Y:S01]  /*22820*/  IMAD R18, R9, R4, R0 ;  /* 0x0000000409127224 */ /* 0x000fe200078e0200 */
[----:B------:R-:W-:-:S05]  /*22830*/  LOP3.LUT R0, RZ, R9, RZ, 0x33, !PT ;  /* 0x00000009ff007212 */ /* 0x000fca00078e33ff */
[----:B------:R-:W-:Y:S01]  /*22840*/  IMAD.IADD R17, R17, 0x1, R0 ;  /* 0x0000000111117824 */ /* 0x000fe200078e0200 */
[----:B------:R-:W-:Y:S06]  /*22850*/  BRA `(.L_x_1468) ;  /* 0x00000000001c7947 */ /* 0x000fec0003800000 */
.L_x_1460:
[----:B------:R-:W-:Y:S01]  /*22860*/  UMOV UR4, URZ ;  /* 0x0000003f00047c82 */ /* 0x000fe20008000000 */
[----:B------:R-:W-:Y:S01]  /*22870*/  UMOV UR5, URZ ;  /* 0x0000003f00057c82 */ /* 0x000fe20008000000 */
[----:B------:R-:W-:Y:S01]  /*22880*/  ULDC UR6, c[0x0][0xc3c] ;  /* 0x00030f0000067ab9 */ /* 0x000fe20000000800 */
[----:B------:R-:W-:Y:S02]  /*22890*/  IMAD.MOV.U32 R16, RZ, RZ, R0 ;  /* 0x000000ffff107224 */ /* 0x000fe400078e0000 */
[----:B------:R-:W-:Y:S02]  /*228a0*/  IMAD.U32 R17, RZ, RZ, UR4 ;  /* 0x00000004ff117e24 */ /* 0x000fe4000f8e00ff */
[----:B------:R-:W-:Y:S02]  /*228b0*/  IMAD.U32 R18, RZ, RZ, UR5 ;  /* 0x00000005ff127e24 */ /* 0x000fe4000f8e00ff */
[----:B------:R-:W-:-:S07]  /*228c0*/  IMAD.U32 R19, RZ, RZ, UR6 ;  /* 0x00000006ff137e24 */ /* 0x000fce000f8e00ff */
.L_x_1468:
        /* <DEDUP_REMOVED lines=10> */
.L_x_1457:
[----:B------:R-:W-:Y:S02]  /*22970*/  ULDC UR4, c[0x0][0xc3c] ;  /* 0x00030f0000047ab9 */ /* 0x000fe40000000800 */
[----:B--2---:R-:W-:-:S13]  /*22980*/  ISETP.GE.AND P0, PT, R19, UR4, PT ;  /* 0x0000000413007c0c */ /* 0x004fda000bf06270 */
[----:B------:R-:W-:Y:S05]  /*22990*/  @!P0 BRA `(.L_x_1469) ;  /* 0xffffffa000308947 */ /* 0x000fea000383ffff */
[----:B------:R-:W-:Y:S05]  /*229a0*/  BSYNC B7 ;  /* 0x0000000000077941 */ /* 0x000fea0003800000 */
.L_x_1337:
        /* <DEDUP_REMOVED lines=12> */
.L_x_1558:
[----:B------:R-:W-:Y:S05]  /*22a70*/  BSYNC B0 ;  /* 0x0000000000007941 */ /* 0x000fea0003800000 */
.L_x_1470:
[----:B------:R-:W-:-:S03]  /*22a80*/  UMOV UR4, 0xffffffff ;  /* 0xffffffff00047882 */ /* 0x000fc60000000000 */
[----:B------:R-:W-:Y:S05]  /*22a90*/  BRA.DIV UR4, `(.L_x_1472) ;  /* 0x0000001e04d47947 */ /* 0x000fea000b800000 */
[----:B0-----:R-:W0:Y:S02]  /*22aa0*/  S2R R0, SR_TID.X ;  /* 0x0000000000007919 */ /* 0x001e240000002100 */
[----:B0-----:R-:W-:-:S04]  /*22ab0*/  SHF.R.U32.HI R0, RZ, 0x5, R0 ;  /* 0x00000005ff007819 */ /* 0x001fc80000011600 */
[----:B------:R-:W-:-:S05]  /*22ac0*/  LOP3.LUT R0, R0, 0x3, RZ, 0xc0, !PT ;  /* 0x0000000300007812 */ /* 0x000fca00078ec0ff */
[----:B------:R0:W1:Y:S02]  /*22ad0*/  SHFL.IDX PT, R14, R0, RZ, 0x1f ;  /* 0x00001fff000e7589 */ /* 0x00006400000e0000 */
.L_x_1561:
[----:B-1----:R-:W-:-:S13]  /*22ae0*/  ISETP.NE.AND P0, PT, R14, RZ, PT ;  /* 0x000000ff0e00720c */ /* 0x002fda0003f05270 */
[----:B------:R-:W-:Y:S05]  /*22af0*/  @P0 BRA `(.L_x_1135) ;  /* 0x0000000000a40947 */ /* 0x000fea0003800000 */
[----:B------:R-:W-:-:S03]  /*22b00*/  UMOV UR4, 0xffffffff ;  /* 0xffffffff00047882 */ /* 0x000fc60000000000 */
[----:B------:R-:W-:Y:S05]  /*22b10*/  BRA.DIV UR4, `(.L_x_1473) ;  /* 0x0000001e04e87947 */ /* 0x000fea000b800000 */
[----:B------:R-:W-:-:S13]  /*22b20*/  ELECT P6, URZ, PT ;  /* 0x00000000003f782f */ /* 0x000fda00038c0000 */
.L_x_1564:
[----:B------:R-:W-:Y:S05]  /*22b30*/  @!P6 BRA `(.L_x_1135) ;  /* 0x000000000094e947 */ /* 0x000fea0003800000 */
[----:B------:R-:W-:-:S06]  /*22b40*/  ULOP3.LUT UR4, UR37, 0x2, URZ, 0xfc, !UPT ;  /* 0x0000000225047892 */ /* 0x000fcc000f8efc3f */
[----:B0-----:R-:W-:-:S05]  /*22b50*/  IMAD.U32 R0, RZ, RZ, UR4 ;  /* 0x00000004ff007e24 */ /* 0x001fca000f8e00ff */
[----:B------:R-:W-:-:S13]  /*22b60*/  ISETP.NE.AND P0, PT, R0, 0x3, PT ;  /* 0x000000030000780c */ /* 0x000fda0003f05270 */
[----:B------:R-:W-:Y:S05]  /*22b70*/  @!P0 BRA `(.L_x_1474) ;  /* 0x0000000000048947 */ /* 0x000fea0003800000 */
[----:B------:R-:W-:Y:S01]  /*22b80*/  BPT.TRAP 0x1 ;  /* 0x000000040000795c */ /* 0x000fe20000300000 */
.L_x_1474:
        /* <DEDUP_REMOVED lines=12> */
.L_x_1565:
[----:B------:R-:W1:Y:S02]  /*22c50*/  SYNCS.PHASECHK.TRANS64.TRYWAIT P1, [R3+URZ], R0 ;  /* 0x00000000030075a7 */ /* 0x000e64000802017f */
[----:B-1----:R-:W-:Y:S05]  /*22c60*/  @!P1 BRA `(.L_x_1476) ;  /* 0x0000001c00c89947 */ /* 0x002fea0003800000 */
.L_x_1566:
[----:B------:R-:W-:Y:S05]  /*22c70*/  @!P0 BRA `(.L_x_1477) ;  /* 0x0000000000048947 */ /* 0x000fea0003800000 */
[----:B------:R-:W-:Y:S01]  /*22c80*/  BPT.TRAP 0x1 ;  /* 0x000000040000795c */ /* 0x000fe20000300000 */
.L_x_1477:
[----:B-1----:R-:W-:-:S04]  /*22c90*/  IMAD R3, R24, 0x8, R9 ;  /* 0x0000000818037824 */ /* 0x002fc800078e0209 */
[----:B------:R-:W1:Y:S02]  /*22ca0*/  SYNCS.PHASECHK.TRANS64.TRYWAIT P1, [R3+URZ+0x19c60], R2 ;  /* 0x019c6002030075a7 */ /* 0x000e64000802017f */
[----:B-1----:R-:W-:Y:S05]  /*22cb0*/  @!P1 BRA `(.L_x_1478) ;  /* 0x0000001c00c89947 */ /* 0x002fea0003800000 */
.L_x_1567:
[----:B------:R-:W-:Y:S05]  /*22cc0*/  @!P0 BRA `(.L_x_1479) ;  /* 0x0000000000048947 */ /* 0x000fea0003800000 */
[----:B------:R-:W-:Y:S01]  /*22cd0*/  BPT.TRAP 0x1 ;  /* 0x000000040000795c */ /* 0x000fe20000300000 */
.L_x_1479:
[----:B------:R-:W-:-:S04]  /*22ce0*/  IMAD R5, R4, 0x8, R9 ;  /* 0x0000000804057824 */ /* 0x000fc800078e0209 */
[----:B------:R-:W2:Y:S02]  /*22cf0*/  SYNCS.PHASECHK.TRANS64.TRYWAIT P1, [R5+URZ+0x19c60], R0 ;  /* 0x019c6000050075a7 */ /* 0x000ea4000802017f */
[----:B--2---:R-:W-:Y:S05]  /*22d00*/  @!P1 BRA `(.L_x_1480) ;  /* 0x0000001c00c89947 */ /* 0x004fea0003800000 */
.L_x_1568:
[----:B------:R-:W-:Y:S05]  /*22d10*/  @!P0 BRA `(.L_x_1481) ;  /* 0x0000000000048947 */ /* 0x000fea0003800000 */
[----:B------:R-:W-:Y:S01]  /*22d20*/  BPT.TRAP 0x1 ;  /* 0x000000040000795c */ /* 0x000fe20000300000 */
.L_x_1481:
[----:B------:R-:W3:Y:S02]  /*22d30*/  SYNCS.PHASECHK.TRANS64.TRYWAIT P0, [R3+URZ+0x19c80], R2 ;  /* 0x019c8002030075a7 */ /* 0x000ee4000800017f */
[----:B---3--:R-:W-:Y:S05]  /*22d40*/  @!P0 BRA `(.L_x_1482) ;  /* 0x0000001c00cc8947 */ /* 0x008fea0003800000 */
.L_x_1483:
[----:B----4-:R4:W0:Y:S02]  /*22d50*/  SYNCS.PHASECHK.TRANS64.TRYWAIT P0, [R5+URZ+0x19c80], R0 ;  /* 0x019c8000050075a7 */ /* 0x010824000800017f */
[----:B0-----:R-:W-:Y:S05]  /*22d60*/  @!P0 NANOSLEEP.SYNCS 0x989680 ;  /* 0x009896800000895d */ /* 0x001fea0003900000 */
[----:B------:R-:W0:Y:S02]  /*22d70*/  @!P0 SYNCS.PHASECHK.TRANS64 P0, [R5+URZ+0x19c80], R0 ;  /* 0x019c8000050085a7 */ /* 0x000e24000800007f */
[----:B0-----:R-:W-:Y:S05]  /*22d80*/  @!P0 BRA `(.L_x_1483) ;  /* 0xfffffffc00f08947 */ /* 0x001fea000383ffff */
.L_x_1135:
[----:B------:R-:W-:Y:S05]  /*22d90*/  BSYNC B8 ;  /* 0x0000000000087941 */ /* 0x000fea0003800000 */
.L_x_1132:
[----:B------:R-:W-:Y:S05]  /*22da0*/  EXIT ;  /* 0x000000000000794d */ /* 0x000fea0003800000 */
.L_x_1159:
[----:B0-----:R0:W1:Y:S02]  /*22db0*/  SYNCS.PHASECHK.TRANS64.TRYWAIT P5, [R83+URZ+0x19c90], R86 ;  /* 0x019c9056530075a7 */ /* 0x00106400080a017f */
[----:B-1----:R-:W-:Y:S05]  /*22dc0*/  @!P5 NANOSLEEP.SYNCS 0x989680 ;  /* 0x009896800000d95d */ /* 0x002fea0003900000 */
[----:B------:R-:W1:Y:S02]  /*22dd0*/  @!P5 SYNCS.PHASECHK.TRANS64 P5, [R83+URZ+0x19c90], R86 ;  /* 0x019c90565300d5a7 */ /* 0x000e6400080a007f */
[----:B-1----:R-:W-:Y:S05]  /*22de0*/  @!P5 BRA `(.L_x_1159) ;  /* 0xfffffffc00f0d947 */ /* 0x002fea000383ffff */
[----:B------:R-:W-:Y:S05]  /*22df0*/  BRA `(.L_x_1484) ;  /* 0xfffffdfc00907947 */ /* 0x000fea000383ffff */
.L_x_1175:
[----:B0-----:R0:W1:Y:S02]  /*22e00*/  SYNCS.PHASECHK.TRANS64.TRYWAIT P5, [R83+URZ+0x19c90], R86 ;  /* 0x019c9056530075a7 */ /* 0x00106400080a017f */
[----:B-1----:R-:W-:Y:S05]  /*22e10*/  @!P5 NANOSLEEP.SYNCS 0x989680 ;  /* 0x009896800000d95d */ /* 0x002fea0003900000 */
[----:B------:R-:W1:Y:S02]  /*22e20*/  @!P5 SYNCS.PHASECHK.TRANS64 P5, [R83+URZ+0x19c90], R86 ;  /* 0x019c90565300d5a7 */ /* 0x000e6400080a007f */
[----:B-1----:R-:W-:Y:S05]  /*22e30*/  @!P5 BRA `(.L_x_1175) ;  /* 0xfffffffc00f0d947 */ /* 0x002fea000383ffff */
[----:B------:R-:W-:Y:S05]  /*22e40*/  BRA `(.L_x_1485) ;  /* 0xfffffe14008c7947 */ /* 0x000fea000383ffff */
.L_x_1184:
[----:B0-----:R0:W1:Y:S02]  /*22e50*/  SYNCS.PHASECHK.TRANS64.TRYWAIT P5, [R83+URZ+0x19c90], R86 ;  /* 0x019c9056530075a7 */ /* 0x00106400080a017f */
[----:B-1----:R-:W-:Y:S05]  /*22e60*/  @!P5 NANOSLEEP.SYNCS 0x989680 ;  /* 0x009896800000d95d */ /* 0x002fea0003900000 */
[----:B------:R-:W1:Y:S02]  /*22e70*/  @!P5 SYNCS.PHASECHK.TRANS64 P5, [R83+URZ+0x19c90], R86 ;  /* 0x019c90565300d5a7 */ /* 0x000e6400080a007f */
[----:B-1----:R-:W-:Y:S05]  /*22e80*/  @!P5 BRA `(.L_x_1184) ;  /* 0xfffffffc00f0d947 */ /* 0x002fea000383ffff */
[----:B------:R-:W-:Y:S05]  /*22e90*/  BRA `(.L_x_1486) ;  /* 0xfffffe34009c7947 */ /* 0x000fea000383ffff */
.L_x_1188:
[----:B--2---:R2:W3:Y:S02]  /*22ea0*/  SYNCS.PHASECHK.TRANS64.TRYWAIT P5, [R83+URZ+0x19cb0], R86 ;  /* 0x019cb056530075a7 */ /* 0x0044e400080a017f */
[----:B---3--:R-:W-:Y:S05]  /*22eb0*/  @!P5 NANOSLEEP.SYNCS 0x989680 ;  /* 0x009896800000d95d */ /* 0x008fea0003900000 */
[----:B------:R-:W3:Y:S02]  /*22ec0*/  @!P5 SYNCS.PHASECHK.TRANS64 P5, [R83+URZ+0x19cb0], R86 ;  /* 0x019cb0565300d5a7 */ /* 0x000ee400080a007f */
[----:B---3--:R-:W-:Y:S05]  /*22ed0*/  @!P5 BRA `(.L_x_1188) ;  /* 0xfffffffc00f0d947 */ /* 0x008fea000383ffff */
[----:B------:R-:W-:Y:S05]  /*22ee0*/  BRA `(.L_x_1487) ;  /* 0xfffffe38000c7947 */ /* 0x000fea000383ffff */
.L_x_1214:
[----:B------:R-:W-:Y:S01]  /*22ef0*/  BSSY B1, `(.L_x_1488) ;  /* 0x0000007000017945 */ /* 0x000fe20003800000 */
[----:B------:R-:W-:Y:S02]  /*22f00*/  IMAD.MOV.U32 R12, RZ, RZ, RZ ;  /* 0x000000ffff0c7224 */ /* 0x000fe400078e00ff */
[----:B------:R-:W-:Y:S02]  /*22f10*/  IMAD.MOV.U32 R11, RZ, RZ, 0x1e1f ;  /* 0x00001e1fff0b7424 */ /* 0x000fe400078e00ff */
[----:B------:R-:W-:-:S07]  /*22f20*/  IMAD.MOV.U32 R15, RZ, RZ, -0x1 ;  /* 0xffffffffff0f7424 */ /* 0x000fce00078e00ff */
[----:B------:R-:W-:Y:S05]  /*22f30*/  WARPSYNC.COLLECTIVE R15, `(.L_x_1489) ;  /* 0x000000000f087348 */ /* 0x000fea0003c00000 */
[----:B------:R0:W1:Y:S02]  /*22f40*/  SHFL.IDX P6, R14, R13, R12, R11 ;  /* 0x0000000c0d0e7389 */ /* 0x00006400000c000b */
[----:B01----:R-:W-:Y:S01]  /*22f50*/  ENDCOLLECTIVE ;  /* 0x000000000000791b */ /* 0x003fe20003800000 */
.L_x_1489:
[----:B------:R-:W-:Y:S05]  /*22f60*/  BSYNC B1 ;  /* 0x0000000000017941 */ /* 0x000fea0003800000 */
.L_x_1488:
        /* <DEDUP_REMOVED lines=8> */
.L_x_1490:
[----:B------:R-:W-:Y:S02]  /*22ff0*/  IMAD.MOV.U32 R13, RZ, RZ, R4 ;  /* 0x000000ffff0d7224 */ /* 0x000fe400078e0004 */
[----:B------:R-:W-:-:S07]  /*23000*/  IMAD.MOV.U32 R3, RZ, RZ, R14 ;  /* 0x000000ffff037224 */ /* 0x000fce00078e000e */
[----:B------:R-:W-:Y:S05]  /*23010*/  WARPSYNC.COLLECTIVE R15, `(.L_x_1491) ;  /* 0x000000000f087348 */ /* 0x000fea0003c00000 */
[----:B------:R0:W1:Y:S02]  /*23020*/  SHFL.IDX P6, R14, R13, R12, R11 ;  /* 0x0000000c0d0e7389 */ /* 0x00006400000c000b */
[----:B01----:R-:W-:Y:S01]  /*23030*/  ENDCOLLECTIVE ;  /* 0x000000000000791b */ /* 0x003fe20003800000 */
.L_x_1491:
[----:B------:R-:W-:Y:S02]  /*23040*/  IMAD.MOV.U32 R13, RZ, RZ, R5 ;  /* 0x000000ffff0d7224 */ /* 0x000fe400078e0005 */
[----:B------:R-:W-:-:S07]  /*23050*/  IMAD.MOV.U32 R4, RZ, RZ, R14 ;  /* 0x000000ffff047224 */ /* 0x000fce00078e000e */
[----:B------:R-:W-:Y:S05]  /*23060*/  WARPSYNC.COLLECTIVE R15, `(.L_x_1492) ;  /* 0x000000000f087348 */ /* 0x000fea0003c00000 */
[----:B------:R0:W1:Y:S02]  /*23070*/  SHFL.IDX P6, R14, R13, R12, R11 ;  /* 0x0000000c0d0e7389 */ /* 0x00006400000c000b */
[----:B01----:R-:W-:Y:S01]  /*23080*/  ENDCOLLECTIVE ;  /* 0x000000000000791b */ /* 0x003fe20003800000 */
.L_x_1492:
[----:B------:R-:W-:Y:S05]  /*23090*/  BRA `(.L_x_1493) ;  /* 0xfffffe48007c7947 */ /* 0x000fea000383ffff */
.L_x_1218:
[----:B-1----:R1:W2:Y:S02]  /*230a0*/  SYNCS.PHASECHK.TRANS64.TRYWAIT P0, [R16+URZ+0x19c00], R5 ;  /* 0x019c0005100075a7 */ /* 0x0022a4000800017f */
[----:B--2---:R-:W-:Y:S05]  /*230b0*/  @!P0 NANOSLEEP.SYNCS 0x989680 ;  /* 0x009896800000895d */ /* 0x004fea0003900000 */
[----:B------:R-:W2:Y:S02]  /*230c0*/  @!P0 SYNCS.PHASECHK.TRANS64 P0, [R16+URZ+0x19c00], R5 ;  /* 0x019c0005100085a7 */ /* 0x000ea4000800007f */
[----:B--2---:R-:W-:Y:S05]  /*230d0*/  @!P0 BRA `(.L_x_1218) ;  /* 0xfffffffc00f08947 */ /* 0x004fea000383ffff */
[----:B------:R-:W-:Y:S05]  /*230e0*/  BRA `(.L_x_1494) ;  /* 0xfffffe4c004c7947 */ /* 0x000fea000383ffff */
.L_x_1224:
[----:B------:R-:W-:Y:S01]  /*230f0*/  BSSY B1, `(.L_x_1495) ;  /* 0x0000007000017945 */ /* 0x000fe20003800000 */
[----:B------:R-:W-:Y:S02]  /*23100*/  IMAD.MOV.U32 R12, RZ, RZ, RZ ;  /* 0x000000ffff0c7224 */ /* 0x000fe400078e00ff */
[----:B------:R-:W-:Y:S02]  /*23110*/  IMAD.MOV.U32 R11, RZ, RZ, 0x1e1f ;  /* 0x00001e1fff0b7424 */ /* 0x000fe400078e00ff */
[----:B------:R-:W-:-:S07]  /*23120*/  IMAD.MOV.U32 R15, RZ, RZ, -0x1 ;  /* 0xffffffffff0f7424 */ /* 0x000fce00078e00ff */
[----:B------:R-:W-:Y:S05]  /*23130*/  WARPSYNC.COLLECTIVE R15, `(.L_x_1496) ;  /* 0x000000000f087348 */ /* 0x000fea0003c00000 */
[----:B------:R0:W1:Y:S02]  /*23140*/  SHFL.IDX P6, R14, R13, R12, R11 ;  /* 0x0000000c0d0e7389 */ /* 0x00006400000c000b */
[----:B01----:R-:W-:Y:S01]  /*23150*/  ENDCOLLECTIVE ;  /* 0x000000000000791b */ /* 0x003fe20003800000 */
.L_x_1496:
[----:B------:R-:W-:Y:S05]  /*23160*/  BSYNC B1 ;  /* 0x0000000000017941 */ /* 0x000fea0003800000 */
.L_x_1495:
        /* <DEDUP_REMOVED lines=8> */
.L_x_1497:
[----:B------:R-:W-:Y:S02]  /*231f0*/  IMAD.MOV.U32 R13, RZ, RZ, R20 ;  /* 0x000000ffff0d7224 */ /* 0x000fe400078e0014 */
[----:B------:R-:W-:-:S07]  /*23200*/  IMAD.MOV.U32 R3, RZ, RZ, R14 ;  /* 0x000000ffff037224 */ /* 0x000fce00078e000e */
[----:B------:R-:W-:Y:S05]  /*23210*/  WARPSYNC.COLLECTIVE R15, `(.L_x_1498) ;  /* 0x000000000f087348 */ /* 0x000fea0003c00000 */
[----:B------:R0:W1:Y:S02]  /*23220*/  SHFL.IDX P6, R14, R13, R12, R11 ;  /* 0x0000000c0d0e7389 */ /* 0x00006400000c000b */
[----:B01----:R-:W-:Y:S01]  /*23230*/  ENDCOLLECTIVE ;  /* 0x000000000000791b */ /* 0x003fe20003800000 */
.L_x_1498:
[----:B------:R-:W-:Y:S02]  /*23240*/  IMAD.MOV.U32 R13, RZ, RZ, R21 ;  /* 0x000000ffff0d7224 */ /* 0x000fe400078e0015 */
[----:B------:R-:W-:-:S07]  /*23250*/  IMAD.MOV.U32 R20, RZ, RZ, R14 ;  /* 0x000000ffff147224 */ /* 0x000fce00078e000e */
[----:B------:R-:W-:Y:S05]  /*23260*/  WARPSYNC.COLLECTIVE R15, `(.L_x_1499) ;  /* 0x000000000f087348 */ /* 0x000fea0003c00000 */
[----:B------:R0:W1:Y:S02]  /*23270*/  SHFL.IDX P6, R14, R13, R12, R11 ;  /* 0x0000000c0d0e7389 */ /* 0x00006400000c000b */
[----:B01----:R-:W-:Y:S01]  /*23280*/  ENDCOLLECTIVE ;  /* 0x000000000000791b */ /* 0x003fe20003800000 */
.L_x_1499:
[----:B------:R-:W-:Y:S01]  /*23290*/  IMAD.MOV.U32 R21, RZ, RZ, R14 ;  /* 0x000000ffff157224 */ /* 0x000fe200078e000e */
[----:B------:R-:W-:Y:S06]  /*232a0*/  BRA `(.L_x_1500) ;  /* 0xfffffe6400387947 */ /* 0x000fec000383ffff */
.L_x_1228:
[----:B-1----:R1:W2:Y:S02]  /*232b0*/  SYNCS.PHASECHK.TRANS64.TRYWAIT P0, [R16+URZ+0x19c00], R39 ;  /* 0x019c0027100075a7 */ /* 0x0022a4000800017f */
[----:B--2---:R-:W-:Y:S05]  /*232c0*/  @!P0 NANOSLEEP.SYNCS 0x989680 ;  /* 0x009896800000895d */ /* 0x004fea0003900000 */
[----:B------:R-:W2:Y:S02]  /*232d0*/  @!P0 SYNCS.PHASECHK.TRANS64 P0, [R16+URZ+0x19c00], R39 ;  /* 0x019c0027100085a7 */ /* 0x000ea4000800007f */
[----:B--2---:R-:W-:Y:S05]  /*232e0*/  @!P0 BRA `(.L_x_1228) ;  /* 0xfffffffc00f08947 */ /* 0x004fea000383ffff */
[----:B------:R-:W-:Y:S05]  /*232f0*/  BRA `(.L_x_1501) ;  /* 0xfffffe6400f87947 */ /* 0x000fea000383ffff */
.L_x_1234:
[----:B-1----:R1:W2:Y:S02]  /*23300*/  SYNCS.PHASECHK.TRANS64.TRYWAIT P1, [R3+URZ+0x19c30], R0 ;  /* 0x019c3000030075a7 */ /* 0x0022a4000802017f */
[----:B--2---:R-:W-:Y:S05]  /*23310*/  @!P1 NANOSLEEP.SYNCS 0x989680 ;  /* 0x009896800000995d */ /* 0x004fea0003900000 */
[----:B------:R-:W2:Y:S02]  /*23320*/  @!P1 SYNCS.PHASECHK.TRANS64 P1, [R3+URZ+0x19c30], R0 ;  /* 0x019c3000030095a7 */ /* 0x000ea4000802007f */
[----:B--2---:R-:W-:Y:S05]  /*23330*/  @!P1 BRA `(.L_x_1234) ;  /* 0xfffffffc00f09947 */ /* 0x004fea000383ffff */
[----:B------:R-:W-:Y:S05]  /*23340*/  BRA `(.L_x_1233) ;  /* 0xfffffe88005c7947 */ /* 0x000fea000383ffff */
.L_x_1254:
[----:B-1----:R1:W2:Y:S02]  /*23350*/  SYNCS.PHASECHK.TRANS64.TRYWAIT P1, [R5+URZ+0x19c30], R14 ;  /* 0x019c300e050075a7 */ /* 0x0022a4000802017f */
[----:B--2---:R-:W-:Y:S05]  /*23360*/  @!P1 NANOSLEEP.SYNCS 0x989680 ;  /* 0x009896800000995d */ /* 0x004fea0003900000 */
[----:B------:R-:W2:Y:S02]  /*23370*/  @!P1 SYNCS.PHASECHK.TRANS64 P1, [R5+URZ+0x19c30], R14 ;  /* 0x019c300e050095a7 */ /* 0x000ea4000802007f */
[----:B--2---:R-:W-:Y:S05]  /*23380*/  @!P1 BRA `(.L_x_1254) ;  /* 0xfffffffc00f09947 */ /* 0x004fea000383ffff */
[----:B------:R-:W-:Y:S05]  /*23390*/  BRA `(.L_x_1253) ;  /* 0xfffffec400087947 */ /* 0x000fea000383ffff */
.L_x_1259:
[----:B-1----:R1:W2:Y:S02]  /*233a0*/  SYNCS.PHASECHK.TRANS64.TRYWAIT P1, [R19+URZ+0x19c50], R14 ;  /* 0x019c500e130075a7 */ /* 0x0022a4000802017f */
[----:B--2---:R-:W-:Y:S05]  /*233b0*/  @!P1 NANOSLEEP.SYNCS 0x989680 ;  /* 0x009896800000995d */ /* 0x004fea0003900000 */
[----:B------:R-:W2:Y:S02]  /*233c0*/  @!P1 SYNCS.PHASECHK.TRANS64 P1, [R19+URZ+0x19c50], R14 ;  /* 0x019c500e130095a7 */ /* 0x000ea4000802007f */
[----:B--2---:R-:W-:Y:S05]  /*233d0*/  @!P1 BRA `(.L_x_1259) ;  /* 0xfffffffc00f09947 */ /* 0x004fea000383ffff */
[----:B------:R-:W-:Y:S05]  /*233e0*/  BRA `(.L_x_1258) ;  /* 0xfffffec400907947 */ /* 0x000fea000383ffff */
.L_x_1280:
[----:B-1----:R1:W2:Y:S02]  /*233f0*/  SYNCS.PHASECHK.TRANS64.TRYWAIT P1, [R21+URZ+0x19c30], R12 ;  /* 0x019c300c150075a7 */ /* 0x0022a4000802017f */
[----:B--2---:R-:W-:Y:S05]  /*23400*/  @!P1 NANOSLEEP.SYNCS 0x989680 ;  /* 0x009896800000995d */ /* 0x004fea0003900000 */
[----:B------:R-:W2:Y:S02]  /*23410*/  @!P1 SYNCS.PHASECHK.TRANS64 P1, [R21+URZ+0x19c30], R12 ;  /* 0x019c300c150095a7 */ /* 0x000ea4000802007f */
[----:B--2---:R-:W-:Y:S05]  /*23420*/  @!P1 BRA `(.L_x_1280) ;  /* 0xfffffffc00f09947 */ /* 0x004fea000383ffff */
[----:B------:R-:W-:Y:S05]  /*23430*/  BRA `(.L_x_1279) ;  /* 0xfffffefc00947947 */ /* 0x000fea000383ffff */
.L_x_1285:
[----:B-1----:R1:W2:Y:S02]  /*23440*/  SYNCS.PHASECHK.TRANS64.TRYWAIT P1, [R154+URZ+0x19c50], R12 ;  /* 0x019c500c9a0075a7 */ /* 0x0022a4000802017f */
[----:B--2---:R-:W-:Y:S05]  /*23450*/  @!P1 NANOSLEEP.SYNCS 0x989680 ;  /* 0x009896800000995d */ /* 0x004fea0003900000 */
[----:B------:R-:W2:Y:S02]  /*23460*/  @!P1 SYNCS.PHASECHK.TRANS64 P1, [R154+URZ+0x19c50], R12 ;  /* 0x019c500c9a0095a7 */ /* 0x000ea4000802007f */
[----:B--2---:R-:W-:Y:S05]  /*23470*/  @!P1 BRA `(.L_x_1285) ;  /* 0xfffffffc00f09947 */ /* 0x004fea000383ffff */
[----:B------:R-:W-:Y:S05]  /*23480*/  BRA `(.L_x_1284) ;  /* 0xffffff00001c7947 */ /* 0x000fea000383ffff */
.L_x_1294:
[----:B-1----:R1:W2:Y:S02]  /*23490*/  SYNCS.PHASECHK.TRANS64.TRYWAIT P1, [R154+URZ+0x19c30], R13 ;  /* 0x019c300d9a0075a7 */ /* 0x0022a4000802017f */
[----:B--2---:R-:W-:Y:S05]  /*234a0*/  @!P1 NANOSLEEP.SYNCS 0x989680 ;  /* 0x009896800000995d */ /* 0x004fea0003900000 */
[----:B------:R-:W2:Y:S02]  /*234b0*/  @!P1 SYNCS.PHASECHK.TRANS64 P1, [R154+URZ+0x19c30], R13 ;  /* 0x019c300d9a0095a7 */ /* 0x000ea4000802007f */
[----:B--2---:R-:W-:Y:S05]  /*234c0*/  @!P1 BRA `(.L_x_1294) ;  /* 0xfffffffc00f09947 */ /* 0x004fea000383ffff */
[----:B------:R-:W-:Y:S05]  /*234d0*/  BRA `(.L_x_1293) ;  /* 0xffffff2400047947 */ /* 0x000fea000383ffff */
.L_x_1299:
[----:B-1----:R1:W2:Y:S02]  /*234e0*/  SYNCS.PHASECHK.TRANS64.TRYWAIT P1, [R21+URZ+0x19c50], R12 ;  /* 0x019c500c150075a7 */ /* 0x0022a4000802017f */
[----:B--2---:R-:W-:Y:S05]  /*234f0*/  @!P1 NANOSLEEP.SYNCS 0x989680 ;  /* 0x009896800000995d */ /* 0x004fea0003900000 */
[----:B------:R-:W2:Y:S02]  /*23500*/  @!P1 SYNCS.PHASECHK.TRANS64 P1, [R21+URZ+0x19c50], R12 ;  /* 0x019c500c150095a7 */ /* 0x000ea4000802007f */
[----:B--2---:R-:W-:Y:S05]  /*23510*/  @!P1 BRA `(.L_x_1299) ;  /* 0xfffffffc00f09947 */ /* 0x004fea000383ffff */
[----:B------:R-:W-:Y:S05]  /*23520*/  BRA `(.L_x_1298) ;  /* 0xffffff24008c7947 */ /* 0x000fea000383ffff */
.L_x_1314:
[----:B--2---:R2:W3:Y:S02]  /*23530*/  SYNCS.PHASECHK.TRANS64.TRYWAIT P0, [R5+URZ+0x19c50], R0 ;  /* 0x019c5000050075a7 */ /* 0x0044e4000800017f */
[----:B---3--:R-:W-:Y:S05]  /*23540*/  @!P0 NANOSLEEP.SYNCS 0x989680 ;  /* 0x009896800000895d */ /* 0x008fea0003900000 */
[----:B------:R-:W3:Y:S02]  /*23550*/  @!P0 SYNCS.PHASECHK.TRANS64 P0, [R5+URZ+0x19c50], R0 ;  /* 0x019c5000050085a7 */ /* 0x000ee4000800007f */
[----:B---3--:R-:W-:Y:S05]  /*23560*/  @!P0 BRA `(.L_x_1314) ;  /* 0xfffffffc00f08947 */ /* 0x008fea000383ffff */
[----:B------:R-:W-:Y:S05]  /*23570*/  BRA `(.L_x_1313) ;  /* 0xffffff5800947947 */ /* 0x000fea000383ffff */
.L_x_1351:
[----:B------:R-:W1:Y:S01]  /*23580*/  S2R R5, SR_TID.X ;  /* 0x0000000000057919 */ /* 0x000e620000002100 */
[----:B------:R-:W-:Y:S01]  /*23590*/  BSSY B1, `(.L_x_1502) ;  /* 0x000000a000017945 */ /* 0x000fe20003800000 */
[----:B------:R-:W-:Y:S02]  /*235a0*/  IMAD.MOV.U32 R12, RZ, RZ, RZ ;  /* 0x000000ffff0c7224 */ /* 0x000fe400078e00ff */
[----:B------:R-:W-:Y:S02]  /*235b0*/  IMAD.MOV.U32 R11, RZ, RZ, 0x1f ;  /* 0x0000001fff0b7424 */ /* 0x000fe400078e00ff */
[----:B------:R-:W-:Y:S01]  /*235c0*/  IMAD.MOV.U32 R15, RZ, RZ, -0x1 ;  /* 0xffffffffff0f7424 */ /* 0x000fe200078e00ff */
[----:B-1----:R-:W-:-:S04]  /*235d0*/  SHF.R.U32.HI R5, RZ, 0x5, R5 ;  /* 0x00000005ff057819 */ /* 0x002fc80000011605 */
[----:B------:R-:W-:-:S05]  /*235e0*/  LOP3.LUT R5, R5, 0x3, RZ, 0xc0, !PT ;  /* 0x0000000305057812 */ /* 0x000fca00078ec0ff */
[----:B0-----:R-:W-:-:S07]  /*235f0*/  IMAD.MOV.U32 R13, RZ, RZ, R5 ;  /* 0x000000ffff0d7224 */ /* 0x001fce00078e0005 */
[----:B------:R-:W-:Y:S05]  /*23600*/  WARPSYNC.COLLECTIVE R15, `(.L_x_1503) ;  /* 0x000000000f087348 */ /* 0x000fea0003c00000 */
[----:B------:R0:W1:Y:S02]  /*23610*/  SHFL.IDX P6, R14, R13, R12, R11 ;  /* 0x0000000c0d0e7389 */ /* 0x00006400000c000b */
[----:B01----:R-:W-:Y:S01]  /*23620*/  ENDCOLLECTIVE ;  /* 0x000000000000791b */ /* 0x003fe20003800000 */
.L_x_1503:
[----:B------:R-:W-:Y:S05]  /*23630*/  BSYNC B1 ;  /* 0x0000000000017941 */ /* 0x000fea0003800000 */
.L_x_1502:
[----:B------:R-:W-:Y:S05]  /*23640*/  BRA `(.L_x_1504) ;  /* 0xffffff9c00a87947 */ /* 0x000fea000383ffff */
.L_x_1353:
[----:B------:R-:W-:Y:S01]  /*23650*/  BSSY B1, `(.L_x_1505) ;  /* 0x0000006000017945 */ /* 0x000fe20003800000 */
[----:B------:R-:W-:-:S07]  /*23660*/  IMAD.MOV.U32 R15, RZ, RZ, -0x1 ;  /* 0xffffffffff0f7424 */ /* 0x000fce00078e00ff */
[----:B01----:R-:W-:Y:S05]  /*23670*/  WARPSYNC.COLLECTIVE R15, `(.L_x_1506) ;  /* 0x000000000f0c7348 */ /* 0x003fea0003c00000 */
[----:B------:R-:W-:Y:S02]  /*23680*/  ELECT P6, UR62, PT ;  /* 0x00000000003e782f */ /* 0x000fe400038c0000 */
[----:B------:R-:W-:Y:S01]  /*23690*/  MOV R14, UR62 ;  /* 0x0000003e000e7c02 */ /* 0x000fe20008000f00 */
[----:B01----:R-:W-:Y:S10]  /*236a0*/  ENDCOLLECTIVE ;  /* 0x000000000000791b */ /* 0x003ff40003800000 */
.L_x_1506:
[----:B------:R-:W-:Y:S05]  /*236b0*/  BSYNC B1 ;  /* 0x0000000000017941 */ /* 0x000fea0003800000 */
.L_x_1505:
[----:B------:R-:W-:Y:S05]  /*236c0*/  BRA `(.L_x_1352) ;  /* 0xffffff9c00a07947 */ /* 0x000fea000383ffff */
.L_x_1355:
[----:B-1----:R1:W2:Y:S02]  /*236d0*/  SYNCS.PHASECHK.TRANS64.TRYWAIT P0, [R23+URZ+0x19c20], R5 ;  /* 0x019c2005170075a7 */ /* 0x0022a4000800017f */
[----:B--2---:R-:W-:Y:S05]  /*236e0*/  @!P0 NANOSLEEP.SYNCS 0x989680 ;  /* 0x009896800000895d */ /* 0x004fea0003900000 */
[----:B------:R-:W2:Y:S02]  /*236f0*/  @!P0 SYNCS.PHASECHK.TRANS64 P0, [R23+URZ+0x19c20], R5 ;  /* 0x019c2005170085a7 */ /* 0x000ea4000800007f */
[----:B--2---:R-:W-:Y:S05]  /*23700*/  @!P0 BRA `(.L_x_1355) ;  /* 0xfffffffc00f08947 */ /* 0x004fea000383ffff */
[----:B------:R-:W-:Y:S05]  /*23710*/  BRA `(.L_x_1507) ;  /* 0xffffff9c00b07947 */ /* 0x000fea000383ffff */
.L_x_1359:
[----:B--2---:R2:W3:Y:S02]  /*23720*/  SYNCS.PHASECHK.TRANS64.TRYWAIT P0, [R10+URZ+0x19ca0], R9 ;  /* 0x019ca0090a0075a7 */ /* 0x0044e4000800017f */
[----:B---3--:R-:W-:Y:S05]  /*23730*/  @!P0 NANOSLEEP.SYNCS 0x989680 ;  /* 0x009896800000895d */ /* 0x008fea0003900000 */
[----:B------:R-:W3:Y:S02]  /*23740*/  @!P0 SYNCS.PHASECHK.TRANS64 P0, [R10+URZ+0x19ca0], R9 ;  /* 0x019ca0090a0085a7 */ /* 0x000ee4000800007f */
[----:B---3--:R-:W-:Y:S05]  /*23750*/  @!P0 BRA `(.L_x_1359) ;  /* 0xfffffffc00f08947 */ /* 0x008fea000383ffff */
[----:B------:R-:W-:Y:S05]  /*23760*/  BRA `(.L_x_1508) ;  /* 0xffffff9c00c87947 */ /* 0x000fea000383ffff */
.L_x_1366:
[----:B-1----:R1:W3:Y:S02]  /*23770*/  SYNCS.PHASECHK.TRANS64.TRYWAIT P0, [R10+URZ+0x19cc0], R9 ;  /* 0x019cc0090a0075a7 */ /* 0x0022e4000800017f */
[----:B---3--:R-:W-:Y:S05]  /*23780*/  @!P0 NANOSLEEP.SYNCS 0x989680 ;  /* 0x009896800000895d */ /* 0x008fea0003900000 */
[----:B------:R-:W3:Y:S02]  /*23790*/  @!P0 SYNCS.PHASECHK.TRANS64 P0, [R10+URZ+0x19cc0], R9 ;  /* 0x019cc0090a0085a7 */ /* 0x000ee4000800007f */
[----:B---3--:R-:W-:Y:S05]  /*237a0*/  @!P0 BRA `(.L_x_1366) ;  /* 0xfffffffc00f08947 */ /* 0x008fea000383ffff */
[----:B------:R-:W-:Y:S05]  /*237b0*/  BRA `(.L_x_1509) ;  /* 0xffffffa000c47947 */ /* 0x000fea000383ffff */
.L_x_1375:
[----:B--2---:R2:W3:Y:S02]  /*237c0*/  SYNCS.PHASECHK.TRANS64.TRYWAIT P1, [R9+URZ+0x19ca0], R7 ;  /* 0x019ca007090075a7 */ /* 0x0044e4000802017f */
[----:B---3--:R-:W-:Y:S05]  /*237d0*/  @!P1 NANOSLEEP.SYNCS 0x989680 ;  /* 0x009896800000995d */ /* 0x008fea0003900000 */
[----:B------:R-:W3:Y:S02]  /*237e0*/  @!P1 SYNCS.PHASECHK.TRANS64 P1, [R9+URZ+0x19ca0], R7 ;  /* 0x019ca007090095a7 */ /* 0x000ee4000802007f */
[----:B---3--:R-:W-:Y:S05]  /*237f0*/  @!P1 BRA `(.L_x_1375) ;  /* 0xfffffffc00f09947 */ /* 0x008fea000383ffff */
[----:B------:R-:W-:Y:S05]  /*23800*/  BRA `(.L_x_1510) ;  /* 0xffffffa400f87947 */ /* 0x000fea000383ffff */
.L_x_1382:
[----:B-1----:R1:W3:Y:S02]  /*23810*/  SYNCS.PHASECHK.TRANS64.TRYWAIT P1, [R9+URZ+0x19cc0], R7 ;  /* 0x019cc007090075a7 */ /* 0x0022e4000802017f */
[----:B---3--:R-:W-:Y:S05]  /*23820*/  @!P1 NANOSLEEP.SYNCS 0x989680 ;  /* 0x009896800000995d */ /* 0x008fea0003900000 */
[----:B------:R-:W3:Y:S02]  /*23830*/  @!P1 SYNCS.PHASECHK.TRANS64 P1, [R9+URZ+0x19cc0], R7 ;  /* 0x019cc007090095a7 */ /* 0x000ee4000802007f */
[----:B---3--:R-:W-:Y:S05]  /*23840*/  @!P1 BRA `(.L_x_1382) ;  /* 0xfffffffc00f09947 */ /* 0x008fea000383ffff */
[----:B------:R-:W-:Y:S05]  /*23850*/  BRA `(.L_x_1511) ;  /* 0xffffffa800f07947 */ /* 0x000fea000383ffff */
.L_x_1407:
[----:B------:R-:W2:Y:S01]  /*23860*/  S2R R20, SR_TID.X ;  /* 0x0000000000147919 */ /* 0x000ea20000002100 */
[----:B------:R-:W-:Y:S01]  /*23870*/  BSSY B0, `(.L_x_1512) ;  /* 0x000000a000007945 */ /* 0x000fe20003800000 */
[----:B------:R-:W-:Y:S02]  /*23880*/  IMAD.MOV.U32 R12, RZ, RZ, RZ ;  /* 0x000000ffff0c7224 */ /* 0x000fe400078e00ff */
[----:B------:R-:W-:Y:S02]  /*23890*/  IMAD.MOV.U32 R11, RZ, RZ, 0x1f ;  /* 0x0000001fff0b7424 */ /* 0x000fe400078e00ff */
[----:B------:R-:W-:Y:S01]  /*238a0*/  IMAD.MOV.U32 R15, RZ, RZ, -0x1 ;  /* 0xffffffffff0f7424 */ /* 0x000fe200078e00ff */
[----:B--2---:R-:W-:-:S04]  /*238b0*/  SHF.R.U32.HI R20, RZ, 0x5, R20 ;  /* 0x00000005ff147819 */ /* 0x004fc80000011614 */
[----:B------:R-:W-:-:S05]  /*238c0*/  LOP3.LUT R20, R20, 0x3, RZ, 0xc0, !PT ;  /* 0x0000000314147812 */ /* 0x000fca00078ec0ff */
[----:B0-----:R-:W-:-:S07]  /*238d0*/  IMAD.MOV.U32 R13, RZ, RZ, R20 ;  /* 0x000000ffff0d7224 */ /* 0x001fce00078e0014 */
[----:B-1----:R-:W-:Y:S05]  /*238e0*/  WARPSYNC.COLLECTIVE R15, `(.L_x_1513) ;  /* 0x000000000f087348 */ /* 0x002fea0003c00000 */
[----:B------:R0:W2:Y:S02]  /*238f0*/  SHFL.IDX P6, R14, R13, R12, R11 ;  /* 0x0000000c0d0e7389 */ /* 0x0000a400000c000b */
[----:B012---:R-:W-:Y:S01]  /*23900*/  ENDCOLLECTIVE ;  /* 0x000000000000791b */ /* 0x007fe20003800000 */
.L_x_1513:
[----:B------:R-:W-:Y:S05]  /*23910*/  BSYNC B0 ;  /* 0x0000000000007941 */ /* 0x000fea0003800000 */
.L_x_1512:
[----:B------:R-:W-:Y:S05]  /*23920*/  BRA `(.L_x_1514) ;  /* 0xffffffb800dc7947 */ /* 0x000fea000383ffff */
.L_x_1409:
[----:B------:R-:W-:Y:S01]  /*23930*/  BSSY B0, `(.L_x_1515) ;  /* 0x0000006000007945 */ /* 0x000fe20003800000 */
[----:B------:R-:W-:-:S07]  /*23940*/  IMAD.MOV.U32 R15, RZ, RZ, -0x1 ;  /* 0xffffffffff0f7424 */ /* 0x000fce00078e00ff */
[----:B012---:R-:W-:Y:S05]  /*23950*/  WARPSYNC.COLLECTIVE R15, `(.L_x_1516) ;  /* 0x000000000f0c7348 */ /* 0x007fea0003c00000 */
[----:B------:R-:W-:Y:S02]  /*23960*/  ELECT P6, UR62, PT ;  /* 0x00000000003e782f */ /* 0x000fe400038c0000 */
[----:B------:R-:W-:Y:S01]  /*23970*/  MOV R14, UR62 ;  /* 0x0000003e000e7c02 */ /* 0x000fe20008000f00 */
[----:B012---:R-:W-:Y:S10]  /*23980*/  ENDCOLLECTIVE ;  /* 0x000000000000791b */ /* 0x007ff40003800000 */
.L_x_1516:
[----:B------:R-:W-:Y:S05]  /*23990*/  BSYNC B0 ;  /* 0x0000000000007941 */ /* 0x000fea0003800000 */
.L_x_1515:
[----:B------:R-:W-:Y:S05]  /*239a0*/  BRA `(.L_x_1517) ;  /* 0xffffffb800dc7947 */ /* 0x000fea000383ffff */
.L_x_1411:
[----:B--2---:R2:W3:Y:S02]  /*239b0*/  SYNCS.PHASECHK.TRANS64.TRYWAIT P0, [R4+URZ+0x19c80], R3 ;  /* 0x019c8003040075a7 */ /* 0x0044e4000800017f */
[----:B---3--:R-:W-:Y:S05]  /*239c0*/  @!P0 NANOSLEEP.SYNCS 0x989680 ;  /* 0x009896800000895d */ /* 0x008fea0003900000 */
[----:B------:R-:W3:Y:S02]  /*239d0*/  @!P0 SYNCS.PHASECHK.TRANS64 P0, [R4+URZ+0x19c80], R3 ;  /* 0x019c8003040085a7 */ /* 0x000ee4000800007f */
[----:B---3--:R-:W-:Y:S05]  /*239e0*/  @!P0 BRA `(.L_x_1411) ;  /* 0xfffffffc00f08947 */ /* 0x008fea000383ffff */
[----:B------:R-:W-:Y:S05]  /*239f0*/  BRA `(.L_x_1518) ;  /* 0xffffffbc00407947 */ /* 0x000fea000383ffff */
.L_x_1413:
[----:B-1----:R1:W3:Y:S02]  /*23a00*/  SYNCS.PHASECHK.TRANS64.TRYWAIT P0, [R4+URZ+0x19c40], R3 ;  /* 0x019c4003040075a7 */ /* 0x0022e4000800017f */
[----:B---3--:R-:W-:Y:S05]  /*23a10*/  @!P0 NANOSLEEP.SYNCS 0x989680 ;  /* 0x009896800000895d */ /* 0x008fea0003900000 */
[----:B------:R-:W3:Y:S02]  /*23a20*/  @!P0 SYNCS.PHASECHK.TRANS64 P0, [R4+URZ+0x19c40], R3 ;  /* 0x019c4003040085a7 */ /* 0x000ee4000800007f */
[----:B---3--:R-:W-:Y:S05]  /*23a30*/  @!P0 BRA `(.L_x_1413) ;  /* 0xfffffffc00f08947 */ /* 0x008fea000383ffff */
[----:B------:R-:W-:Y:S05]  /*23a40*/  BRA `(.L_x_1519) ;  /* 0xffffffbc00bc7947 */ /* 0x000fea000383ffff */
.L_x_1417:
[----:B------:R-:W2:Y:S01]  /*23a50*/  LDL.LU R11, [R1+0x18] ;  /* 0x00001800010b7983 */ /* 0x000ea20000300800 */
[----:B------:R-:W-:Y:S02]  /*23a60*/  IMAD.MOV.U32 R4, RZ, RZ, R12 ;  /* 0x000000ffff047224 */ /* 0x000fe400078e000c */
[----:B------:R-:W-:Y:S02]  /*23a70*/  IMAD.MOV.U32 R13, RZ, RZ, R5 ;  /* 0x000000ffff0d7224 */ /* 0x000fe400078e0005 */
[----:B------:R-:W-:Y:S02]  /*23a80*/  IMAD.MOV.U32 R12, RZ, RZ, RZ ;  /* 0x000000ffff0c7224 */ /* 0x000fe400078e00ff */
[----:B------:R-:W-:Y:S02]  /*23a90*/  IMAD.MOV.U32 R15, RZ, RZ, -0x1 ;  /* 0xffffffffff0f7424 */ /* 0x000fe400078e00ff */
[----:B------:R-:W-:Y:S02]  /*23aa0*/  IMAD.IADD R4, R21, 0x1, R4 ;  /* 0x0000000115047824 */ /* 0x000fe400078e0204 */
[----:B--2---:R-:W-:-:S02]  /*23ab0*/  IMAD R0, R11, R9, RZ ;  /* 0x000000090b007224 */ /* 0x004fc400078e02ff */
[----:B------:R-:W-:-:S03]  /*23ac0*/  IMAD.MOV.U32 R11, RZ, RZ, 0x1e1f ;  /* 0x00001e1fff0b7424 */ /* 0x000fc600078e00ff */
[----:B------:R-:W-:-:S13]  /*23ad0*/  ISETP.GE.AND P4, PT, R4, R0, PT ;  /* 0x000000000400720c */ /* 0x000fda0003f86270 */
[----:B-----5:R-:W-:Y:S05]  /*23ae0*/  WARPSYNC.COLLECTIVE R15, `(.L_x_1520) ;  /* 0x000000000f087348 */ /* 0x020fea0003c00000 */
[----:B------:R0:W1:Y:S02]  /*23af0*/  SHFL.IDX P6, R14, R13, R12, R11 ;  /* 0x0000000c0d0e7389 */ /* 0x00006400000c000b */
[----:B01---5:R-:W-:Y:S01]  /*23b00*/  ENDCOLLECTIVE ;  /* 0x000000000000791b */ /* 0x023fe20003800000 */
.L_x_1520:
[----:B------:R-:W-:Y:S02]  /*23b10*/  IMAD.MOV.U32 R13, RZ, RZ, R6 ;  /* 0x000000ffff0d7224 */ /* 0x000fe400078e0006 */
[----:B------:R-:W-:-:S07]  /*23b20*/  IMAD.MOV.U32 R2, RZ, RZ, R14 ;  /* 0x000000ffff027224 */ /* 0x000fce00078e000e */
[----:B------:R-:W-:Y:S05]  /*23b30*/  WARPSYNC.COLLECTIVE R15, `(.L_x_1521) ;  /* 0x000000000f087348 */ /* 0x000fea0003c00000 */
[----:B------:R0:W1:Y:S02]  /*23b40*/  SHFL.IDX P6, R14, R13, R12, R11 ;  /* 0x0000000c0d0e7389 */ /* 0x00006400000c000b */
[----:B01----:R-:W-:Y:S01]  /*23b50*/  ENDCOLLECTIVE ;  /* 0x000000000000791b */ /* 0x003fe20003800000 */
.L_x_1521:
[----:B------:R-:W-:Y:S02]  /*23b60*/  IMAD.MOV.U32 R13, RZ, RZ, R5 ;  /* 0x000000ffff0d7224 */ /* 0x000fe400078e0005 */
[----:B------:R-:W-:Y:S02]  /*23b70*/  IMAD.MOV.U32 R12, RZ, RZ, 0x1 ;  /* 0x00000001ff0c7424 */ /* 0x000fe400078e00ff */
[----:B------:R-:W-:-:S07]  /*23b80*/  IMAD.MOV.U32 R3, RZ, RZ, R14 ;  /* 0x000000ffff037224 */ /* 0x000fce00078e000e */
[----:B------:R-:W-:Y:S05]  /*23b90*/  WARPSYNC.COLLECTIVE R15, `(.L_x_1522) ;  /* 0x000000000f087348 */ /* 0x000fea0003c00000 */
[----:B------:R0:W1:Y:S02]  /*23ba0*/  SHFL.IDX P6, R14, R13, R12, R11 ;  /* 0x0000000c0d0e7389 */ /* 0x00006400000c000b */
[----:B01----:R-:W-:Y:S01]  /*23bb0*/  ENDCOLLECTIVE ;  /* 0x000000000000791b */ /* 0x003fe20003800000 */
.L_x_1522:
        /* <DEDUP_REMOVED lines=10> */
.L_x_1523:
        /* <DEDUP_REMOVED lines=13> */
.L_x_1524:
[----:B------:R-:W-:-:S13]  /*23d30*/  ISETP.GE.AND P4, PT, R3, R0, PT ;  /* 0x000000000300720c */ /* 0x000fda0003f86270 */
[----:B------:R-:W-:Y:S01]  /*23d40*/  @!P4 IADD3 R2, P3, R20, R6, RZ ;  /* 0x000000061402c210 */ /* 0x000fe20007f7e0ff */
[----:B------:R-:W-:-:S04]  /*23d50*/  IMAD.MOV.U32 R13, RZ, RZ, R8 ;  /* 0x000000ffff0d7224 */ /* 0x000fc800078e0008 */
        /* <DEDUP_REMOVED lines=11> */
.L_x_1525:
[----:B------:R-:W-:Y:S01]  /*23e10*/  IMAD.MOV.U32 R2, RZ, RZ, R14 ;  /* 0x000000ffff027224 */ /* 0x000fe200078e000e */
[----:B------:R-:W-:Y:S06]  /*23e20*/  BRA `(.L_x_1526) ;  /* 0xffffffc400a87947 */ /* 0x000fec000383ffff */
.L_x_1422:
[----:B--2---:R2:W3:Y:S02]  /*23e30*/  SYNCS.PHASECHK.TRANS64.TRYWAIT P0, [R23+URZ+0x19c20], R0 ;  /* 0x019c2000170075a7 */ /* 0x0044e4000800017f */
[----:B---3--:R-:W-:Y:S05]  /*23e40*/  @!P0 NANOSLEEP.SYNCS 0x989680 ;  /* 0x009896800000895d */ /* 0x008fea0003900000 */
[----:B------:R-:W3:Y:S02]  /*23e50*/  @!P0 SYNCS.PHASECHK.TRANS64 P0, [R23+URZ+0x19c20], R0 ;  /* 0x019c2000170085a7 */ /* 0x000ee4000800007f */
[----:B---3--:R-:W-:Y:S05]  /*23e60*/  @!P0 BRA `(.L_x_1422) ;  /* 0xfffffffc00f08947 */ /* 0x008fea000383ffff */
[----:B------:R-:W-:Y:S05]  /*23e70*/  BRA `(.L_x_1527) ;  /* 0xffffffc800187947 */ /* 0x000fea000383ffff */
.L_x_1428:
[----:B0-----:R0:W1:Y:S02]  /*23e80*/  SYNCS.PHASECHK.TRANS64.TRYWAIT P0, [R6+URZ+0x19c80], R4 ;  /* 0x019c8004060075a7 */ /* 0x001064000800017f */
[----:B-1----:R-:W-:Y:S05]  /*23e90*/  @!P0 NANOSLEEP.SYNCS 0x989680 ;  /* 0x009896800000895d */ /* 0x002fea0003900000 */
[----:B------:R-:W1:Y:S02]  /*23ea0*/  @!P0 SYNCS.PHASECHK.TRANS64 P0, [R6+URZ+0x19c80], R4 ;  /* 0x019c8004060085a7 */ /* 0x000e64000800007f */
[----:B-1----:R-:W-:Y:S05]  /*23eb0*/  @!P0 BRA `(.L_x_1428) ;  /* 0xfffffffc00f08947 */ /* 0x002fea000383ffff */
[----:B------:R-:W-:Y:S05]  /*23ec0*/  BRA `(.L_x_1528) ;  /* 0xffffffc800c07947 */ /* 0x000fea000383ffff */
.L_x_1435:
[----:B-1----:R1:W2:Y:S02]  /*23ed0*/  SYNCS.PHASECHK.TRANS64.TRYWAIT P0, [R6+URZ+0x19c40], R4 ;  /* 0x019c4004060075a7 */ /* 0x0022a4000800017f */
[----:B--2---:R-:W-:Y:S05]  /*23ee0*/  @!P0 NANOSLEEP.SYNCS 0x989680 ;  /* 0x009896800000895d */ /* 0x004fea0003900000 */
[----:B------:R-:W2:Y:S02]  /*23ef0*/  @!P0 SYNCS.PHASECHK.TRANS64 P0, [R6+URZ+0x19c40], R4 ;  /* 0x019c4004060085a7 */ /* 0x000ea4000800007f */
[----:B--2---:R-:W-:Y:S05]  /*23f00*/  @!P0 BRA `(.L_x_1435) ;  /* 0xfffffffc00f08947 */ /* 0x004fea000383ffff */
[----:B------:R-:W-:Y:S05]  /*23f10*/  BRA `(.L_x_1529) ;  /* 0xffffffcc00bc7947 */ /* 0x000fea000383ffff */
.L_x_1443:
[----:B0-----:R0:W1:Y:S02]  /*23f20*/  SYNCS.PHASECHK.TRANS64.TRYWAIT P0, [R3+URZ+0x19c70], R4 ;  /* 0x019c7004030075a7 */ /* 0x001064000800017f */
[----:B-1----:R-:W-:Y:S05]  /*23f30*/  @!P0 NANOSLEEP.SYNCS 0x989680 ;  /* 0x009896800000895d */ /* 0x002fea0003900000 */
[----:B------:R-:W1:Y:S02]  /*23f40*/  @!P0 SYNCS.PHASECHK.TRANS64 P0, [R3+URZ+0x19c70], R4 ;  /* 0x019c7004030085a7 */ /* 0x000e64000800007f */
[----:B-1----:R-:W-:Y:S05]  /*23f50*/  @!P0 BRA `(.L_x_1443) ;  /* 0xfffffffc00f08947 */ /* 0x002fea000383ffff */
[----:B------:R-:W-:Y:S05]  /*23f60*/  BRA `(.L_x_1530) ;  /* 0xffffffd000d07947 */ /* 0x000fea000383ffff */
.L_x_1445:
[----:B0-----:R0:W1:Y:S02]  /*23f70*/  SYNCS.PHASECHK.TRANS64.TRYWAIT P0, [R3+URZ+0x19c60], R4 ;  /* 0x019c6004030075a7 */ /* 0x001064000800017f */
[----:B-1----:R-:W-:Y:S05]  /*23f80*/  @!P0 NANOSLEEP.SYNCS 0x989680 ;  /* 0x009896800000895d */ /* 0x002fea0003900000 */
[----:B------:R-:W1:Y:S02]  /*23f90*/  @!P0 SYNCS.PHASECHK.TRANS64 P0, [R3+URZ+0x19c60], R4 ;  /* 0x019c6004030085a7 */ /* 0x000e64000800007f */
[----:B-1----:R-:W-:Y:S05]  /*23fa0*/  @!P0 BRA `(.L_x_1445) ;  /* 0xfffffffc00f08947 */ /* 0x002fea000383ffff */
[----:B------:R-:W-:Y:S05]  /*23fb0*/  BRA `(.L_x_1531) ;  /* 0xffffffd000d87947 */ /* 0x000fea000383ffff */
.L_x_1452:
[----:B-1----:R1:W2:Y:S02]  /*23fc0*/  SYNCS.PHASECHK.TRANS64.TRYWAIT P1, [R3+URZ+0x19c70], R0 ;  /* 0x019c7000030075a7 */ /* 0x0022a4000802017f */
[----:B--2---:R-:W-:Y:S05]  /*23fd0*/  @!P1 NANOSLEEP.SYNCS 0x989680 ;  /* 0x009896800000995d */ /* 0x004fea0003900000 */
[----:B------:R-:W2:Y:S02]  /*23fe0*/  @!P1 SYNCS.PHASECHK.TRANS64 P1, [R3+URZ+0x19c70], R0 ;  /* 0x019c7000030095a7 */ /* 0x000ea4000802007f */
[----:B--2---:R-:W-:Y:S05]  /*23ff0*/  @!P1 BRA `(.L_x_1452) ;  /* 0xfffffffc00f09947 */ /* 0x004fea000383ffff */
[----:B------:R-:W-:Y:S05]  /*24000*/  BRA `(.L_x_1532) ;  /* 0xffffffd800487947 */ /* 0x000fea000383ffff */
.L_x_1454:
[----:B-1----:R1:W2:Y:S02]  /*24010*/  SYNCS.PHASECHK.TRANS64.TRYWAIT P1, [R3+URZ+0x19c60], R0 ;  /* 0x019c6000030075a7 */ /* 0x0022a4000802017f */
[----:B--2---:R-:W-:Y:S05]  /*24020*/  @!P1 NANOSLEEP.SYNCS 0x989680 ;  /* 0x009896800000995d */ /* 0x004fea0003900000 */
[----:B------:R-:W2:Y:S02]  /*24030*/  @!P1 SYNCS.PHASECHK.TRANS64 P1, [R3+URZ+0x19c60], R0 ;  /* 0x019c6000030095a7 */ /* 0x000ea4000802007f */
[----:B--2---:R-:W-:Y:S05]  /*24040*/  @!P1 BRA `(.L_x_1454) ;  /* 0xfffffffc00f09947 */ /* 0x004fea000383ffff */
[----:B------:R-:W-:Y:S05]  /*24050*/  BRA `(.L_x_1533) ;  /* 0xffffffd8004c7947 */ /* 0x000fea000383ffff */
.L_x_1458:
[----:B------:R-:W-:Y:S01]  /*24060*/  BSSY B0, `(.L_x_1534) ;  /* 0x0000008000007945 */ /* 0x000fe20003800000 */
[----:B0-----:R-:W-:Y:S02]  /*24070*/  IMAD.MOV.U32 R13, RZ, RZ, R16 ;  /* 0x000000ffff0d7224 */ /* 0x001fe400078e0010 */
[----:B------:R-:W-:Y:S02]  /*24080*/  IMAD.MOV.U32 R12, RZ, RZ, RZ ;  /* 0x000000ffff0c7224 */ /* 0x000fe400078e00ff */
[----:B------:R-:W-:Y:S02]  /*24090*/  IMAD.MOV.U32 R11, RZ, RZ, 0x1f ;  /* 0x0000001fff0b7424 */ /* 0x000fe400078e00ff */
[----:B------:R-:W-:-:S07]  /*240a0*/  IMAD.MOV.U32 R15, RZ, RZ, -0x1 ;  /* 0xffffffffff0f7424 */ /* 0x000fce00078e00ff */
[----:B-1----:R-:W-:Y:S05]  /*240b0*/  WARPSYNC.COLLECTIVE R15, `(.L_x_1535) ;  /* 0x000000000f087348 */ /* 0x002fea0003c00000 */
[----:B------:R0:W2:Y:S02]  /*240c0*/  SHFL.IDX P6, R14, R13, R12, R11 ;  /* 0x0000000c0d0e7389 */ /* 0x0000a400000c000b */
[----:B012---:R-:W-:Y:S01]  /*240d0*/  ENDCOLLECTIVE ;  /* 0x000000000000791b */ /* 0x007fe20003800000 */
.L_x_1535:
[----:B------:R-:W-:Y:S05]  /*240e0*/  BSYNC B0 ;  /* 0x0000000000007941 */ /* 0x000fea0003800000 */
.L_x_1534:
[----:B------:R-:W-:Y:S02]  /*240f0*/  IMAD.MOV.U32 R13, RZ, RZ, R16 ;  /* 0x000000ffff0d7224 */ /* 0x000fe400078e0010 */
[----:B------:R-:W-:Y:S02]  /*24100*/  IMAD.MOV.U32 R12, RZ, RZ, 0x1 ;  /* 0x00000001ff0c7424 */ /* 0x000fe400078e00ff */
[----:B------:R-:W-:Y:S02]  /*24110*/  IMAD.MOV.U32 R11, RZ, RZ, 0x1f ;  /* 0x0000001fff0b7424 */ /* 0x000fe400078e00ff */
[----:B------:R-:W-:Y:S02]  /*24120*/  IMAD.MOV.U32 R15, RZ, RZ, -0x1 ;  /* 0xffffffffff0f7424 */ /* 0x000fe400078e00ff */
[----:B------:R-:W-:Y:S02]  /*24130*/  IMAD.IADD R5, R19, 0x1, R7 ;  /* 0x0000000113057824 */ /* 0x000fe400078e0207 */
[----:B------:R-:W-:-:S07]  /*24140*/  IMAD.MOV.U32 R0, RZ, RZ, R14 ;  /* 0x000000ffff007224 */ /* 0x000fce00078e000e */
[----:B------:R-:W-:Y:S05]  /*24150*/  WARPSYNC.COLLECTIVE R15, `(.L_x_1536) ;  /* 0x000000000f087348 */ /* 0x000fea0003c00000 */
[----:B------:R0:W1:Y:S02]  /*24160*/  SHFL.IDX P6, R14, R13, R12, R11 ;  /* 0x0000000c0d0e7389 */ /* 0x00006400000c000b */
[----:B01----:R-:W-:Y:S01]  /*24170*/  ENDCOLLECTIVE ;  /* 0x000000000000791b */ /* 0x003fe20003800000 */
.L_x_1536:
        /* <DEDUP_REMOVED lines=18> */
.L_x_1537:
[----:B------:R-:W-:Y:S01]  /*242a0*/  IMAD.MOV.U32 R12, RZ, RZ, 0x2 ;  /* 0x00000002ff0c7424 */ /* 0x000fe200078e00ff */
[----:B------:R-:W-:-:S05]  /*242b0*/  SEL R5, R14, RZ, P1 ;  /* 0x000000ff0e057207 */ /* 0x000fca0000800000 */
[----:B------:R-:W-:-:S04]  /*242c0*/  IMAD.IADD R4, R2, 0x1, R5 ;  /* 0x0000000102047824 */ /* 0x000fc800078e0205 */
[----:B------:R-:W-:-:S07]  /*242d0*/  IMAD.MOV.U32 R13, RZ, RZ, R4 ;  /* 0x000000ffff0d7224 */ /* 0x000fce00078e0004 */
[----:B------:R-:W-:Y:S05]  /*242e0*/  WARPSYNC.COLLECTIVE R15, `(.L_x_1538) ;  /* 0x000000000f087348 */ /* 0x000fea0003c00000 */
[----:B------:R0:W1:Y:S02]  /*242f0*/  SHFL.UP P6, R14, R13, R12, R11 ;  /* 0x0400000c0d0e7389 */ /* 0x00006400000c000b */
[----:B01----:R-:W-:Y:S01]  /*24300*/  ENDCOLLECTIVE ;  /* 0x000000000000791b */ /* 0x003fe20003800000 */
.L_x_1538:
[----:B------:R-:W-:Y:S01]  /*24310*/  IMAD.MOV.U32 R12, RZ, RZ, 0x4 ;  /* 0x00000004ff0c7424 */ /* 0x000fe200078e00ff */
[----:B------:R-:W-:-:S05]  /*24320*/  SEL R5, R14, RZ, P2 ;  /* 0x000000ff0e057207 */ /* 0x000fca0001000000 */
[----:B------:R-:W-:-:S04]  /*24330*/  IMAD.IADD R5, R4, 0x1, R5 ;  /* 0x0000000104057824 */ /* 0x000fc800078e0205 */
[----:B------:R-:W-:-:S07]  /*24340*/  IMAD.MOV.U32 R13, RZ, RZ, R5 ;  /* 0x000000ffff0d7224 */ /* 0x000fce00078e0005 */
[----:B------:R-:W-:Y:S05]  /*24350*/  WARPSYNC.COLLECTIVE R15, `(.L_x_1539) ;  /* 0x000000000f087348 */ /* 0x000fea0003c00000 */
[----:B------:R0:W1:Y:S02]  /*24360*/  SHFL.UP P6, R14, R13, R12, R11 ;  /* 0x0400000c0d0e7389 */ /* 0x00006400000c000b */
[----:B01----:R-:W-:Y:S01]  /*24370*/  ENDCOLLECTIVE ;  /* 0x000000000000791b */ /* 0x003fe20003800000 */
.L_x_1539:
[----:B------:R-:W-:Y:S01]  /*24380*/  IMAD.MOV.U32 R12, RZ, RZ, 0x8 ;  /* 0x00000008ff0c7424 */ /* 0x000fe200078e00ff */
[----:B------:R-:W-:-:S05]  /*24390*/  SEL R6, R14, RZ, P3 ;  /* 0x000000ff0e067207 */ /* 0x000fca0001800000 */
[----:B------:R-:W-:-:S04]  /*243a0*/  IMAD.IADD R6, R5, 0x1, R6 ;  /* 0x0000000105067824 */ /* 0x000fc800078e0206 */
[----:B------:R-:W-:-:S07]  /*243b0*/  IMAD.MOV.U32 R13, RZ, RZ, R6 ;  /* 0x000000ffff0d7224 */ /* 0x000fce00078e0006 */
[----:B------:R-:W-:Y:S05]  /*243c0*/  WARPSYNC.COLLECTIVE R15, `(.L_x_1540) ;  /* 0x000000000f087348 */ /* 0x000fea0003c00000 */
[----:B------:R0:W1:Y:S02]  /*243d0*/  SHFL.UP P6, R14, R13, R12, R11 ;  /* 0x0400000c0d0e7389 */ /* 0x00006400000c000b */
[----:B01----:R-:W-:Y:S01]  /*243e0*/  ENDCOLLECTIVE ;  /* 0x000000000000791b */ /* 0x003fe20003800000 */
.L_x_1540:
[----:B------:R-:W-:Y:S01]  /*243f0*/  IMAD.MOV.U32 R12, RZ, RZ, 0x10 ;  /* 0x00000010ff0c7424 */ /* 0x000fe200078e00ff */
[----:B------:R-:W-:-:S05]  /*24400*/  SEL R3, R14, RZ, P4 ;  /* 0x000000ff0e037207 */ /* 0x000fca0002000000 */
[----:B------:R-:W-:-:S04]  /*24410*/  IMAD.IADD R4, R6, 0x1, R3 ;  /* 0x0000000106047824 */ /* 0x000fc800078e0203 */
[----:B------:R-:W-:-:S07]  /*24420*/  IMAD.MOV.U32 R13, RZ, RZ, R4 ;  /* 0x000000ffff0d7224 */ /* 0x000fce00078e0004 */
[----:B------:R-:W-:Y:S05]  /*24430*/  WARPSYNC.COLLECTIVE R15, `(.L_x_1541) ;  /* 0x000000000f087348 */ /* 0x000fea0003c00000 */
[----:B------:R0:W1:Y:S02]  /*24440*/  SHFL.UP P6, R14, R13, R12, R11 ;  /* 0x0400000c0d0e7389 */ /* 0x00006400000c000b */
[----:B01----:R-:W-:Y:S01]  /*24450*/  ENDCOLLECTIVE ;  /* 0x000000000000791b */ /* 0x003fe20003800000 */
.L_x_1541:
[----:B------:R-:W-:Y:S02]  /*24460*/  IMAD.MOV.U32 R12, RZ, RZ, 0x1f ;  /* 0x0000001fff0c7424 */ /* 0x000fe400078e00ff */
[----:B------:R-:W-:Y:S01]  /*24470*/  IMAD.MOV.U32 R11, RZ, RZ, 0x1f ;  /* 0x0000001fff0b7424 */ /* 0x000fe200078e00ff */
[----:B------:R-:W-:-:S05]  /*24480*/  SEL R3, R14, RZ, P5 ;  /* 0x000000ff0e037207 */ /* 0x000fca0002800000 */
[----:B------:R-:W-:-:S04]  /*24490*/  IMAD.IADD R3, R4, 0x1, R3 ;  /* 0x0000000104037824 */ /* 0x000fc800078e0203 */
[----:B------:R-:W-:-:S07]  /*244a0*/  IMAD.MOV.U32 R13, RZ, RZ, R3 ;  /* 0x000000ffff0d7224 */ /* 0x000fce00078e0003 */
[----:B------:R-:W-:Y:S05]  /*244b0*/  WARPSYNC.COLLECTIVE R15, `(.L_x_1542) ;  /* 0x000000000f087348 */ /* 0x000fea0003c00000 */
[----:B------:R0:W1:Y:S02]  /*244c0*/  SHFL.IDX P6, R14, R13, R12, R11 ;  /* 0x0000000c0d0e7389 */ /* 0x00006400000c000b */
[----:B01----:R-:W-:Y:S01]  /*244d0*/  ENDCOLLECTIVE ;  /* 0x000000000000791b */ /* 0x003fe20003800000 */
.L_x_1542:
[----:B------:R-:W-:Y:S05]  /*244e0*/  BRA `(.L_x_1543) ;  /* 0xffffffd800e47947 */ /* 0x000fea000383ffff */
.L_x_1463:
        /* <DEDUP_REMOVED lines=8> */
.L_x_1545:
[----:B------:R-:W-:Y:S05]  /*24570*/  BSYNC B0 ;  /* 0x0000000000007941 */ /* 0x000fea0003800000 */
.L_x_1544:
[----:B------:R-:W-:Y:S01]  /*24580*/  SEL R13, R14, RZ, P1 ;  /* 0x000000ff0e0d7207 */ /* 0x000fe20000800000 */
[----:B------:R-:W-:Y:S02]  /*24590*/  IMAD.MOV.U32 R12, RZ, RZ, 0x2 ;  /* 0x00000002ff0c7424 */ /* 0x000fe400078e00ff */
[----:B------:R-:W-:Y:S02]  /*245a0*/  IMAD.MOV.U32 R11, RZ, RZ, RZ ;  /* 0x000000ffff0b7224 */ /* 0x000fe400078e00ff */
[----:B------:R-:W-:Y:S02]  /*245b0*/  IMAD.IADD R13, R2, 0x1, R13 ;  /* 0x00000001020d7824 */ /* 0x000fe400078e020d */
[----:B------:R-:W-:-:S07]  /*245c0*/  IMAD.MOV.U32 R15, RZ, RZ, -0x1 ;  /* 0xffffffffff0f7424 */ /* 0x000fce00078e00ff */
[----:B------:R-:W-:Y:S05]  /*245d0*/  WARPSYNC.COLLECTIVE R15, `(.L_x_1546) ;  /* 0x000000000f087348 */ /* 0x000fea0003c00000 */
[----:B------:R0:W1:Y:S02]  /*245e0*/  SHFL.UP P6, R14, R13, R12, R11 ;  /* 0x0400000c0d0e7389 */ /* 0x00006400000c000b */
[----:B01----:R-:W-:Y:S01]  /*245f0*/  ENDCOLLECTIVE ;  /* 0x000000000000791b */ /* 0x003fe20003800000 */
.L_x_1546:
[----:B------:R-:W-:Y:S01]  /*24600*/  IMAD.MOV.U32 R12, RZ, RZ, 0x4 ;  /* 0x00000004ff0c7424 */ /* 0x000fe200078e00ff */
[----:B------:R-:W-:-:S05]  /*24610*/  SEL R4, R14, RZ, P2 ;  /* 0x000000ff0e047207 */ /* 0x000fca0001000000 */
[----:B------:R-:W-:-:S04]  /*24620*/  IMAD.IADD R4, R13, 0x1, R4 ;  /* 0x000000010d047824 */ /* 0x000fc800078e0204 */
[----:B------:R-:W-:-:S07]  /*24630*/  IMAD.MOV.U32 R13, RZ, RZ, R4 ;  /* 0x000000ffff0d7224 */ /* 0x000fce00078e0004 */
[----:B------:R-:W-:Y:S05]  /*24640*/  WARPSYNC.COLLECTIVE R15, `(.L_x_1547) ;  /* 0x000000000f087348 */ /* 0x000fea0003c00000 */
[----:B------:R0:W1:Y:S02]  /*24650*/  SHFL.UP P6, R14, R13, R12, R11 ;  /* 0x0400000c0d0e7389 */ /* 0x00006400000c000b */
[----:B01----:R-:W-:Y:S01]  /*24660*/  ENDCOLLECTIVE ;  /* 0x000000000000791b */ /* 0x003fe20003800000 */
.L_x_1547:
[----:B------:R-:W-:Y:S01]  /*24670*/  IMAD.MOV.U32 R12, RZ, RZ, 0x8 ;  /* 0x00000008ff0c7424 */ /* 0x000fe200078e00ff */
[----:B------:R-:W-:-:S05]  /*24680*/  SEL R5, R14, RZ, P3 ;  /* 0x000000ff0e057207 */ /* 0x000fca0001800000 */
[----:B------:R-:W-:-:S04]  /*24690*/  IMAD.IADD R5, R4, 0x1, R5 ;  /* 0x0000000104057824 */ /* 0x000fc800078e0205 */
[----:B------:R-:W-:-:S07]  /*246a0*/  IMAD.MOV.U32 R13, RZ, RZ, R5 ;  /* 0x000000ffff0d7224 */ /* 0x000fce00078e0005 */
[----:B------:R-:W-:Y:S05]  /*246b0*/  WARPSYNC.COLLECTIVE R15, `(.L_x_1548) ;  /* 0x000000000f087348 */ /* 0x000fea0003c00000 */
[----:B------:R0:W1:Y:S02]  /*246c0*/  SHFL.UP P6, R14, R13, R12, R11 ;  /* 0x0400000c0d0e7389 */ /* 0x00006400000c000b */
[----:B01----:R-:W-:Y:S01]  /*246d0*/  ENDCOLLECTIVE ;  /* 0x000000000000791b */ /* 0x003fe20003800000 */
.L_x_1548:
[----:B------:R-:W-:Y:S01]  /*246e0*/  IMAD.MOV.U32 R12, RZ, RZ, 0x10 ;  /* 0x00000010ff0c7424 */ /* 0x000fe200078e00ff */
[----:B------:R-:W-:-:S05]  /*246f0*/  SEL R6, R14, RZ, P4 ;  /* 0x000000ff0e067207 */ /* 0x000fca0002000000 */
[----:B------:R-:W-:-:S04]  /*24700*/  IMAD.IADD R6, R5, 0x1, R6 ;  /* 0x0000000105067824 */ /* 0x000fc800078e0206 */
[----:B------:R-:W-:-:S07]  /*24710*/  IMAD.MOV.U32 R13, RZ, RZ, R6 ;  /* 0x000000ffff0d7224 */ /* 0x000fce00078e0006 */
[----:B------:R-:W-:Y:S05]  /*24720*/  WARPSYNC.COLLECTIVE R15, `(.L_x_1549) ;  /* 0x000000000f087348 */ /* 0x000fea0003c00000 */
[----:B------:R0:W1:Y:S02]  /*24730*/  SHFL.UP P6, R14, R13, R12, R11 ;  /* 0x0400000c0d0e7389 */ /* 0x00006400000c000b */
[----:B01----:R-:W-:Y:S01]  /*24740*/  ENDCOLLECTIVE ;  /* 0x000000000000791b */ /* 0x003fe20003800000 */
.L_x_1549:
        /* <DEDUP_REMOVED lines=8> */
.L_x_1550:
[----:B------:R-:W-:Y:S05]  /*247d0*/  BRA `(.L_x_1551) ;  /* 0xffffffd800c47947 */ /* 0x000fea000383ffff */
.L_x_1465:
[----:B------:R-:W-:Y:S01]  /*247e0*/  BSSY B0, `(.L_x_1552) ;  /* 0x0000006000007945 */ /* 0x000fe20003800000 */
[----:B------:R-:W-:Y:S01]  /*247f0*/  PLOP3.LUT P6, PT, P6, PT, PT, 0x8, 0x0 ;  /* 0x000000000000781c */ /* 0x000fe200037ce170 */
[----:B------:R-:W-:-:S12]  /*24800*/  IMAD.MOV.U32 R15, RZ, RZ, -0x1 ;  /* 0xffffffffff0f7424 */ /* 0x000fd800078e00ff */
[----:B0-----:R-:W-:Y:S05]  /*24810*/  WARPSYNC.COLLECTIVE R15, `(.L_x_1553) ;  /* 0x000000000f087348 */ /* 0x001fea0003c00000 */
[----:B------:R-:W-:Y:S01]  /*24820*/  VOTE.ANY R14, PT, P6 ;  /* 0x00000000000e7806 */ /* 0x000fe200030e0100 */
[----:B0-----:R-:W-:Y:S06]  /*24830*/  ENDCOLLECTIVE ;  /* 0x000000000000791b */ /* 0x001fec0003800000 */
.L_x_1553:
[----:B------:R-:W-:Y:S05]  /*24840*/  BSYNC B0 ;  /* 0x0000000000007941 */ /* 0x000fea0003800000 */
.L_x_1552:
        /* <DEDUP_REMOVED lines=9> */
.L_x_1554:
[----:B------:R-:W-:Y:S01]  /*248e0*/  IMAD.MOV.U32 R17, RZ, RZ, R14 ;  /* 0x000000ffff117224 */ /* 0x000fe200078e000e */
[----:B------:R-:W-:Y:S06]  /*248f0*/  BRA `(.L_x_1555) ;  /* 0xffffffd800b47947 */ /* 0x000fec000383ffff */
.L_x_1467:
[----:B------:R-:W-:Y:S01]  /*24900*/  BSSY B0, `(.L_x_1556) ;  /* 0x0000007000007945 */ /* 0x000fe20003800000 */
[----:B------:R-:W-:Y:S02]  /*24910*/  IMAD.MOV.U32 R13, RZ, RZ, R3 ;  /* 0x000000ffff0d7224 */ /* 0x000fe400078e0003 */
[----:B------:R-:W-:Y:S02]  /*24920*/  IMAD.MOV.U32 R11, RZ, RZ, 0x1f ;  /* 0x0000001fff0b7424 */ /* 0x000fe400078e00ff */
[----:B------:R-:W-:-:S07]  /*24930*/  IMAD.MOV.U32 R15, RZ, RZ, -0x1 ;  /* 0xffffffffff0f7424 */ /* 0x000fce00078e00ff */
[----:B012---:R-:W-:Y:S05]  /*24940*/  WARPSYNC.COLLECTIVE R15, `(.L_x_1557) ;  /* 0x000000000f087348 */ /* 0x007fea0003c00000 */
[----:B------:R3:W4:Y:S02]  /*24950*/  SHFL.IDX P6, R14, R13, R12, R11 ;  /* 0x0000000c0d0e7389 */ /* 0x00072400000c000b */
[----:B01234-:R-:W-:Y:S01]  /*24960*/  ENDCOLLECTIVE ;  /* 0x000000000000791b */ /* 0x01ffe20003800000 */
.L_x_1557:
[----:B------:R-:W-:Y:S05]  /*24970*/  BSYNC B0 ;  /* 0x0000000000007941 */ /* 0x000fea0003800000 */
.L_x_1556:
[----:B------:R-:W-:Y:S01]  /*24980*/  IMAD.MOV.U32 R5, RZ, RZ, R14 ;  /* 0x000000ffff057224 */ /* 0x000fe200078e000e */
[----:B------:R-:W-:Y:S06]  /*24990*/  BRA `(.L_x_1466) ;  /* 0xffffffd800a87947 */ /* 0x000fec000383ffff */
.L_x_1471:
[----:B0-----:R0:W1:Y:S02]  /*249a0*/  SYNCS.PHASECHK.TRANS64.TRYWAIT P0, [R9+URZ+0x19c20], R0 ;  /* 0x019c2000090075a7 */ /* 0x001064000800017f */
[----:B-1----:R-:W-:Y:S05]  /*249b0*/  @!P0 NANOSLEEP.SYNCS 0x989680 ;  /* 0x009896800000895d */ /* 0x002fea0003900000 */
[----:B------:R-:W1:Y:S02]  /*249c0*/  @!P0 SYNCS.PHASECHK.TRANS64 P0, [R9+URZ+0x19c20], R0 ;  /* 0x019c2000090085a7 */ /* 0x000e64000800007f */
[----:B-1----:R-:W-:Y:S05]  /*249d0*/  @!P0 BRA `(.L_x_1471) ;  /* 0xfffffffc00f08947 */ /* 0x002fea000383ffff */
[----:B------:R-:W-:Y:S05]  /*249e0*/  BRA `(.L_x_1558) ;  /* 0xffffffe000207947 */ /* 0x000fea000383ffff */
.L_x_1472:
        /* <DEDUP_REMOVED lines=11> */
.L_x_1560:
[----:B------:R-:W-:Y:S05]  /*24aa0*/  BSYNC B0 ;  /* 0x0000000000007941 */ /* 0x000fea0003800000 */
.L_x_1559:
[----:B------:R-:W-:Y:S05]  /*24ab0*/  BRA `(.L_x_1561) ;  /* 0xffffffe000087947 */ /* 0x000fea000383ffff */
.L_x_1473:
[----:B------:R-:W-:Y:S01]  /*24ac0*/  BSSY B0, `(.L_x_1562) ;  /* 0x0000006000007945 */ /* 0x000fe20003800000 */
[----:B------:R-:W-:-:S07]  /*24ad0*/  IMAD.MOV.U32 R15, RZ, RZ, -0x1 ;  /* 0xffffffffff0f7424 */ /* 0x000fce00078e00ff */
[----:B0-----:R-:W-:Y:S05]  /*24ae0*/  WARPSYNC.COLLECTIVE R15, `(.L_x_1563) ;  /* 0x000000000f0c7348 */ /* 0x001fea0003c00000 */
[----:B------:R-:W-:Y:S02]  /*24af0*/  ELECT P6, UR62, PT ;  /* 0x00000000003e782f */ /* 0x000fe400038c0000 */
[----:B------:R-:W-:Y:S01]  /*24b00*/  MOV R14, UR62 ;  /* 0x0000003e000e7c02 */ /* 0x000fe20008000f00 */
[----:B0-----:R-:W-:Y:S10]  /*24b10*/  ENDCOLLECTIVE ;  /* 0x000000000000791b */ /* 0x001ff40003800000 */
.L_x_1563:
[----:B------:R-:W-:Y:S05]  /*24b20*/  BSYNC B0 ;  /* 0x0000000000007941 */ /* 0x000fea0003800000 */
.L_x_1562:
[----:B------:R-:W-:Y:S05]  /*24b30*/  BRA `(.L_x_1564) ;  /* 0xffffffdc00fc7947 */ /* 0x000fea000383ffff */
.L_x_1475:
[----:B0-----:R0:W1:Y:S02]  /*24b40*/  SYNCS.PHASECHK.TRANS64.TRYWAIT P1, [R7+URZ], R2 ;  /* 0x00000002070075a7 */ /* 0x001064000802017f */
[----:B-1----:R-:W-:Y:S05]  /*24b50*/  @!P1 NANOSLEEP.SYNCS 0x989680 ;  /* 0x009896800000995d */ /* 0x002fea0003900000 */
[----:B------:R-:W1:Y:S02]  /*24b60*/  @!P1 SYNCS.PHASECHK.TRANS64 P1, [R7+URZ], R2 ;  /* 0x00000002070095a7 */ /* 0x000e64000802007f */
[----:B-1----:R-:W-:Y:S05]  /*24b70*/  @!P1 BRA `(.L_x_1475) ;  /* 0xfffffffc00f09947 */ /* 0x002fea000383ffff */
[----:B------:R-:W-:Y:S05]  /*24b80*/  BRA `(.L_x_1565) ;  /* 0xffffffe000307947 */ /* 0x000fea000383ffff */
.L_x_1476:
[----:B-1----:R1:W2:Y:S02]  /*24b90*/  SYNCS.PHASECHK.TRANS64.TRYWAIT P1, [R3+URZ], R0 ;  /* 0x00000000030075a7 */ /* 0x0022a4000802017f */
[----:B--2---:R-:W-:Y:S05]  /*24ba0*/  @!P1 NANOSLEEP.SYNCS 0x989680 ;  /* 0x009896800000995d */ /* 0x004fea0003900000 */
[----:B------:R-:W2:Y:S02]  /*24bb0*/  @!P1 SYNCS.PHASECHK.TRANS64 P1, [R3+URZ], R0 ;  /* 0x00000000030095a7 */ /* 0x000ea4000802007f */
[----:B--2---:R-:W-:Y:S05]  /*24bc0*/  @!P1 BRA `(.L_x_1476) ;  /* 0xfffffffc00f09947 */ /* 0x004fea000383ffff */
[----:B------:R-:W-:Y:S05]  /*24bd0*/  BRA `(.L_x_1566) ;  /* 0xffffffe000247947 */ /* 0x000fea000383ffff */
.L_x_1478:
[----:B-1----:R1:W2:Y:S02]  /*24be0*/  SYNCS.PHASECHK.TRANS64.TRYWAIT P1, [R3+URZ+0x19c60], R2 ;  /* 0x019c6002030075a7 */ /* 0x0022a4000802017f */
[----:B--2---:R-:W-:Y:S05]  /*24bf0*/  @!P1 NANOSLEEP.SYNCS 0x989680 ;  /* 0x009896800000995d */ /* 0x004fea0003900000 */
[----:B------:R-:W2:Y:S02]  /*24c00*/  @!P1 SYNCS.PHASECHK.TRANS64 P1, [R3+URZ+0x19c60], R2 ;  /* 0x019c6002030095a7 */ /* 0x000ea4000802007f */
[----:B--2---:R-:W-:Y:S05]  /*24c10*/  @!P1 BRA `(.L_x_1478) ;  /* 0xfffffffc00f09947 */ /* 0x004fea000383ffff */
[----:B------:R-:W-:Y:S05]  /*24c20*/  BRA `(.L_x_1567) ;  /* 0xffffffe000247947 */ /* 0x000fea000383ffff */
.L_x_1480:
[----:B--2---:R2:W3:Y:S02]  /*24c30*/  SYNCS.PHASECHK.TRANS64.TRYWAIT P1, [R5+URZ+0x19c60], R0 ;  /* 0x019c6000050075a7 */ /* 0x0044e4000802017f */
[----:B---3--:R-:W-:Y:S05]  /*24c40*/  @!P1 NANOSLEEP.SYNCS 0x989680 ;  /* 0x009896800000995d */ /* 0x008fea0003900000 */
[----:B------:R-:W3:Y:S02]  /*24c50*/  @!P1 SYNCS.PHASECHK.TRANS64 P1, [R5+URZ+0x19c60], R0 ;  /* 0x019c6000050095a7 */ /* 0x000ee4000802007f */
[----:B---3--:R-:W-:Y:S05]  /*24c60*/  @!P1 BRA `(.L_x_1480) ;  /* 0xfffffffc00f09947 */ /* 0x008fea000383ffff */
[----:B------:R-:W-:Y:S05]  /*24c70*/  BRA `(.L_x_1568) ;  /* 0xffffffe000247947 */ /* 0x000fea000383ffff */
.L_x_1482:
[----:B---3--:R3:W4:Y:S02]  /*24c80*/  SYNCS.PHASECHK.TRANS64.TRYWAIT P0, [R3+URZ+0x19c80], R2 ;  /* 0x019c8002030075a7 */ /* 0x008724000800017f */
[----:B----4-:R-:W-:Y:S05]  /*24c90*/  @!P0 NANOSLEEP.SYNCS 0x989680 ;  /* 0x009896800000895d */ /* 0x010fea0003900000 */
[----:B------:R-:W4:Y:S02]  /*24ca0*/  @!P0 SYNCS.PHASECHK.TRANS64 P0, [R3+URZ+0x19c80], R2 ;  /* 0x019c8002030085a7 */ /* 0x000f24000800007f */
[----:B----4-:R-:W-:Y:S05]  /*24cb0*/  @!P0 BRA `(.L_x_1482) ;  /* 0xfffffffc00f08947 */ /* 0x010fea000383ffff */
[----:B------:R-:W-:Y:S05]  /*24cc0*/  BRA `(.L_x_1483) ;  /* 0xffffffe000207947 */ /* 0x000fea000383ffff */
.L_x_1569:
        /* <DEDUP_REMOVED lines=11> */
.L_x_2303:


//--------------------- .text._ZN7cutlass13device_kernelIN5flash11enable_sm90INS1_16FlashAttnFwdSm90INS1_25CollectiveMainloopFwdSm90ILi2EN4cute5tupleIJNS5_1CILi1EEES8_S8_EEENS6_IJNS7_ILi192EEENS7_ILi128EEENS7_ILi96EEEEEELi96ENS_12float_e4m3_tEfNS_4arch4Sm90ELb1ELb0ELb1ELb0ELb0ELb0ELb0ELb1ELb1ELb1ELb0ELb0EEENS1_21CollectiveEpilogueFwdINS6_IJSA_SC_SB_EEES9_NS_10bfloat16_tESG_Li384ELb0ELb1ELb0ELb1EEENS1_30DynamicPersistentTileSchedulerILi384ELi128ELb0ELb1ELb1EEEEEEEEEvNT_6ParamsE --------------------------
	.section	.text._ZN7cutlass13device_kernelIN5flash11enable_sm90INS1_16FlashAttnFwdSm90INS1_25CollectiveMainloopFwdSm90ILi2EN4cute5tupleIJNS5_1CILi1EEES8_S8_EEENS6_IJNS7_ILi192EEENS7_ILi128EEENS7_ILi96EEEEEELi96ENS_12float_e4m3_tEfNS_4arch4Sm90ELb1ELb0ELb1ELb0ELb0ELb0ELb0ELb1ELb1ELb1ELb0ELb0EEENS1_21CollectiveEpilogueFwdINS6_IJSA_SC_SB_EEES9_NS_10bfloat16_tESG_Li384ELb0ELb1ELb0ELb1EEENS1_30DynamicPersistentTileSchedulerILi384ELi128ELb0ELb1ELb1EEEEEEEEEvNT_6ParamsE,"ax",@progbits
	.align	128
.text._ZN7cutlass13device_kernelIN5flash11enable_sm90INS1_16FlashAttnFwdSm90INS1_25CollectiveMainloopFwdSm90ILi2EN4cute5tupleIJNS5_1CILi1EEES8_S8_EEENS6_IJNS7_ILi192EEENS7_ILi128EEENS7_ILi96EEEEEELi96ENS_12float_e4m3_tEfNS_4arch4Sm90ELb1ELb0ELb1ELb0ELb0ELb0ELb0ELb1ELb1ELb1ELb0ELb0EEENS1_21CollectiveEpilogueFwdINS6_IJSA_SC_SB_EEES9_NS_10bfloat16_tESG_Li384ELb0ELb1ELb0ELb1EEENS1_30DynamicPersistentTileSchedulerILi384ELi128ELb0ELb1ELb1EEEEEEEEEvNT_6ParamsE:
        .type           _ZN7cutlass13device_kernelIN5flash11enable_sm90INS1_16FlashAttnFwdSm90INS1_25CollectiveMainloopFwdSm90ILi2EN4cute5tupleIJNS5_1CILi1EEES8_S8_EEENS6_IJNS7_ILi192EEENS7_ILi128EEENS7_ILi96EEEEEELi96ENS_12float_e4m3_tEfNS_4arch4Sm90ELb1ELb0ELb1ELb0ELb0ELb0ELb0ELb1ELb1ELb1ELb0ELb0EEENS1_21CollectiveEpilogueFwdINS6_IJSA_SC_SB_EEES9_NS_10bfloat16_tESG_Li384ELb0ELb1ELb0ELb1EEENS1_30DynamicPersistentTileSchedulerILi384ELi128ELb0ELb1ELb1EEEEEEEEEvNT_6ParamsE,@function
        .size           _ZN7cutlass13device_kernelIN5flash11enable_sm90INS1_16FlashAttnFwdSm90INS1_25CollectiveMainloopFwdSm90ILi2EN4cute5tupleIJNS5_1CILi1EEES8_S8_EEENS6_IJNS7_ILi192EEENS7_ILi128EEENS7_ILi96EEEEEELi96ENS_12float_e4m3_tEfNS_4arch4Sm90ELb1ELb0ELb1ELb0ELb0ELb0ELb0ELb1ELb1ELb1ELb0ELb0EEENS1_21CollectiveEpilogueFwdINS6_IJSA_SC_SB_EEES9_NS_10bfloat16_tESG_Li384ELb0ELb1ELb0ELb1EEENS1_30DynamicPersistentTileSchedulerILi384ELi128ELb0ELb1ELb1EEEEEEEEEvNT_6ParamsE,(.L_x_2304 - _ZN7cutlass13device_kernelIN5flash11enable_sm90INS1_16FlashAttnFwdSm90INS1_25CollectiveMainloopFwdSm90ILi2EN4cute5tupleIJNS5_1CILi1EEES8_S8_EEENS6_IJNS7_ILi192EEENS7_ILi128EEENS7_ILi96EEEEEELi96ENS_12float_e4m3_tEfNS_4arch4Sm90ELb1ELb0ELb1ELb0ELb0ELb0ELb0ELb1ELb1ELb1ELb0ELb0EEENS1_21CollectiveEpilogueFwdINS6_IJSA_SC_SB_EEES9_NS_10bfloat16_tESG_Li384ELb0ELb1ELb0ELb1EEENS1_30DynamicPersistentTileSchedulerILi384ELi128ELb0ELb1ELb1EEEEEEEEEvNT_6ParamsE)
        .other          _ZN7cutlass13device_kernelIN5flash11enable_sm90INS1_16FlashAttnFwdSm90INS1_25CollectiveMainloopFwdSm90ILi2EN4cute5tupleIJNS5_1CILi1EEES8_S8_EEENS6_IJNS7_ILi192EEENS7_ILi128EEENS7_ILi96EEEEEELi96ENS_12float_e4m3_tEfNS_4arch4Sm90ELb1ELb0ELb1ELb0ELb0ELb0ELb0ELb1ELb1ELb1ELb0ELb0EEENS1_21CollectiveEpilogueFwdINS6_IJSA_SC_SB_EEES9_NS_10bfloat16_tESG_Li384ELb0ELb1ELb0ELb1EEENS1_30DynamicPersistentTileSchedulerILi384ELi128ELb0ELb1ELb1EEEEEEEEEvNT_6ParamsE,@"STO_CUDA_ENTRY STV_DEFAULT"
_ZN7cutlass13device_kernelIN5flash11enable_sm90INS1_16FlashAttnFwdSm90INS1_25CollectiveMainloopFwdSm90ILi2EN4cute5tupleIJNS5_1CILi1EEES8_S8_EEENS6_IJNS7_ILi192EEENS7_ILi128EEENS7_ILi96EEEEEELi96ENS_12float_e4m3_tEfNS_4arch4Sm90ELb1ELb0ELb1ELb0ELb0ELb0ELb0ELb1ELb1ELb1ELb0ELb0EEENS1_21CollectiveEpilogueFwdINS6_IJSA_SC_SB_EEES9_NS_10bfloat16_tESG_Li384ELb0ELb1ELb0ELb1EEENS1_30DynamicPersistentTileSchedulerILi384ELi128ELb0ELb1ELb1EEEEEEEEEvNT_6ParamsE:
        /* <DEDUP_REMOVED lines=18> */
.L_x_1571:
[----:B------:R-:W-:Y:S05]  /*0120*/  BSYNC B0 ;  /* 0x0000000000007941 */ /* 0x000fea0003800000 */
.L_x_1570:
        /* <DEDUP_REMOVED lines=41> */
.L_x_1572:
        /* <DEDUP_REMOVED lines=22> */
.L_x_1573:
        /* <DEDUP_REMOVED lines=18> */
.L_x_1574:
        /* <DEDUP_REMOVED lines=22> */
.L_x_1575:
        /* <DEDUP_REMOVED lines=22> */
.L_x_1576:
[----:B------:R-:W-:Y:S01]  /*0900*/  PLOP3.LUT P0, PT, PT, PT, UP0, 0x80, 0x0 ;  /* 0x000000000000781c */ /* 0x000fe20003f0f008 */
[----:B------:R-:W-:Y:S01]  /*0910*/  UMOV UR41, 0x1 ;  /* 0x0000000100297882 */ /* 0x000fe20000000000 */
[----:B------:R-:W-:Y:S01]  /*0920*/  NOP ;  /* 0x0000000000007918 */ /* 0x000fe20000000000 */
[----:B------:R-:W-:Y:S01]  /*0930*/  USEL UR41, UR41, 0x2, !UP0 ;  /* 0x0000000229297887 */ /* 0x000fe2000c000000 */
[----:B------:R-:W-:Y:S01]  /*0940*/  ULDC.64 UR48, c[0x0][0x208] ;  /* 0x0000820000307ab9 */ /* 0x000fe20000000a00 */
[----:B012-4-:R-:W-:Y:S08]  /*0950*/  BAR.SYNC.DEFER_BLOCKING 0x0 ;  /* 0x0000000000007b1d */ /* 0x017ff00000010000 */
[----:B------:R-:W-:Y:S05]  /*0960*/  @!P0 BRA `(.L_x_1577) ;  /* 0x000000b0002c8947 */ /* 0x000fea0003800000 */
.L_x_1578:
        /* <DEDUP_REMOVED lines=20> */
[CC--:B------:R-:W-:Y:S02]  /*0ab0*/  LEA.HI R3, R0.reuse, R11.reuse, RZ, 0x5 ;  /* 0x0000000b00037211 */ /* 0x0c0fe400078f28ff */
        /* <DEDUP_REMOVED lines=41> */
.L_x_1624:
        /* <DEDUP_REMOVED lines=12> */
[----:B012345:R-:W-:Y:S05]  /*0e10*/  @!P0 BRA `(.L_x_1579) ;  /* 0x0000000000208947 */ /* 0x03ffea0003800000 */
        /* <DEDUP_REMOVED lines=8> */
.L_x_1579:
[----:B------:R-:W-:Y:S01]  /*0ea0*/  ULDC UR7, c[0x0][0xc54] ;  /* 0x0003150000077ab9 */ /* 0x000fe20000000800 */
[----:B------:R-:W-:Y:S01]  /*0eb0*/  UMOV UR6, UR9 ;  /* 0x0000000900067c82 */ /* 0x000fe20008000000 */
[----:B------:R-:W-:-:S11]  /*0ec0*/  UISETP.NE.AND UP0, UPT, UR7, 0x1, UPT ;  /* 0x000000010700788c */ /* 0x000fd6000bf05270 */
[----:B------:R-:W-:Y:S02]  /*0ed0*/  @UP0 ULDC.64 UR10, c[0x0][0xc58] ;  /* 0x00031600000a0ab9 */ /* 0x000fe40000000a00 */
[----:B------:R-:W-:-:S04]  /*0ee0*/  UIMAD.WIDE.U32 UR4, UR9, UR10, URZ ;  /* 0x0000000a090472a5 */ /* 0x000fc8000f8e003f */
[----:B------:R-:W-:-:S04]  /*0ef0*/  @UP0 USHF.R.U32.HI UR6, URZ, UR11, UR5 ;  /* 0x0000000b3f060299 */ /* 0x000fc80008011605 */
[----:B------:R-:W-:-:S12]  /*0f00*/  UIMAD UR4, UR6, UR7, URZ ;  /* 0x00000007060472a4 */ /* 0x000fd8000f8e023f */
.L_x_1580:
[----:B------:R-:W-:Y:S01]  /*0f10*/  ULDC.64 UR10, c[0x0][0x418] ;  /* 0x00010600000a7ab9 */ /* 0x000fe20000000a00 */
[----:B------:R-:W-:Y:S01]  /*0f20*/  ULOP3.LUT UR6, URZ, UR6, URZ, 0x33, !UPT ;  /* 0x000000063f067292 */ /* 0x000fe2000f8e333f */
[----:B------:R-:W-:Y:S01]  /*0f30*/  PLOP3.LUT P0, PT, PT, PT, PT, 0x80, 0x0 ;  /* 0x000000000000781c */ /* 0x000fe20003f0f070 */
[----:B------:R-:W-:Y:S01]  /*0f40*/  UISETP.NE.U32.AND UP0, UPT, UR10, URZ, UPT ;  /* 0x0000003f0a00728c */ /* 0x000fe2000bf05070 */
[----:B------:R-:W-:Y:S01]  /*0f50*/  IMAD.MOV.U32 R2, RZ, RZ, RZ ;  /* 0x000000ffff027224 */ /* 0x000fe200078e00ff */
[----:B------:R-:W-:Y:S01]  /*0f60*/  ULDC UR5, c[0x0][0xc3c] ;  /* 0x00030f0000057ab9 */ /* 0x000fe20000000800 */
[----:B------:R-:W-:Y:S01]  /*0f70*/  UIADD3 UR4, UR9, -UR4, URZ ;  /* 0x8000000409047290 */ /* 0x000fe2000fffe03f */
[----:B------:R-:W-:Y:S01]  /*0f80*/  IMAD.MOV.U32 R0, RZ, RZ, RZ ;  /* 0x000000ffff007224 */ /* 0x000fe200078e00ff */
[----:B------:R-:W-:Y:S01]  /*0f90*/  UISETP.NE.AND.EX UP0, UPT, UR11, URZ, UPT, UP0 ;  /* 0x0000003f0b00728c */ /* 0x000fe2000bf05300 */
[----:B------:R-:W-:Y:S01]  /*0fa0*/  CS2R R134, SRZ ;  /* 0x0000000000867805 */ /* 0x000fe2000001ff00 */
[----:B------:R-:W-:Y:S01]  /*0fb0*/  UIADD3 UR6, UR6, UR5, URZ ;  /* 0x0000000506067290 */ /* 0x000fe2000fffe03f */
[----:B------:R-:W-:Y:S01]  /*0fc0*/  CS2R R6, SRZ ;  /* 0x0000000000067805 */ /* 0x000fe2000001ff00 */
[----:B------:R-:W-:Y:S01]  /*0fd0*/  ULDC UR11, c[0x0][0x448] ;  /* 0x00011200000b7ab9 */ /* 0x000fe20000000800 */
[----:B------:R-:W-:Y:S01]  /*0fe0*/  ULDC UR10, c[0x0][0xc54] ;  /* 0x00031500000a7ab9 */ /* 0x000fe20000000800 */
[----:B------:R-:W-:Y:S01]  /*0ff0*/  UISETP.NE.AND UP2, UPT, UR11, 0x1, UPT ;  /* 0x000000010b00788c */ /* 0x000fe2000bf45270 */
[----:B------:R-:W-:Y:S01]  /*1000*/  CS2R R132, SRZ ;  /* 0x0000000000847805 */ /* 0x000fe2000001ff00 */
[----:B------:R-:W-:Y:S01]  /*1010*/  UIMAD UR39, UR6, 0xc0, URZ ;  /* 0x000000c0062778a4 */ /* 0x000fe2000f8e023f */
[----:B------:R-:W-:Y:S01]  /*1020*/  CS2R R8, SRZ ;  /* 0x0000000000087805 */ /* 0x000fe2000001ff00 */
[----:B------:R-:W-:Y:S01]  /*1030*/  UIMAD UR10, UR8, UR10, UR4 ;  /* 0x0000000a080a72a4 */ /* 0x000fe2000f8e0204 */
[----:B------:R-:W-:Y:S01]  /*1040*/  CS2R R126, SRZ ;  /* 0x00000000007e7805 */ /* 0x000fe2000001ff00 */
[----:B------:R-:W-:Y:S01]  /*1050*/  UIADD3 UR6, UR39, 0xbf, URZ ;  /* 0x000000bf27067890 */ /* 0x000fe2000fffe03f */
[----:B------:R-:W-:Y:S01]  /*1060*/  CS2R R10, SRZ ;  /* 0x00000000000a7805 */ /* 0x000fe2000001ff00 */
[----:B------:R-:W-:Y:S01]  /*1070*/  ULDC UR40, c[0x0][0x424] ;  /* 0x0001090000287ab9 */ /* 0x000fe20000000800 */
[----:B------:R-:W-:Y:S01]  /*1080*/  ULDC UR7, c[0x0][0x288] ;  /* 0x0000a20000077ab9 */ /* 0x000fe20000000800 */
[----:B------:R-:W-:Y:S01]  /*1090*/  USEL UR40, UR40, 0x1, UP0 ;  /* 0x0000000128287887 */ /* 0x000fe20008000000 */
[----:B------:R-:W-:Y:S01]  /*10a0*/  CS2R R124, SRZ ;  /* 0x00000000007c7805 */ /* 0x000fe2000001ff00 */
[----:B------:R-:W-:Y:S01]  /*10b0*/  @UP2 ULDC UR4, c[0x0][0x44c] ;  /* 0x0001130000042ab9 */ /* 0x000fe20000000800 */
[----:B------:R-:W-:Y:S01]  /*10c0*/  UIADD3 UR7, -UR7, 0x80, URZ ;  /* 0x0000008007077890 */ /* 0x000fe2000fffe13f */
[----:B------:R-:W-:Y:S01]  /*10d0*/  CS2R R12, SRZ ;  /* 0x00000000000c7805 */ /* 0x000fe2000001ff00 */
[----:B------:R-:W-:Y:S01]  /*10e0*/  UIMAD.WIDE.U32 UR4, UR6, UR4, URZ ;  /* 0x00000004060472a5 */ /* 0x000fe2000f8e003f */
[----:B------:R-:W-:Y:S01]  /*10f0*/  CS2R R118, SRZ ;  /* 0x0000000000767805 */ /* 0x000fe2000001ff00 */
[----:B------:R-:W-:Y:S01]  /*1100*/  ULDC UR9, c[0x0][0x2f0] ;  /* 0x0000bc0000097ab9 */ /* 0x000fe20000000800 */
[----:B------:R-:W-:Y:S01]  /*1110*/  @UP2 ULDC UR11, c[0x0][0x450] ;  /* 0x00011400000b2ab9 */ /* 0x000fe20000000800 */
[----:B------:R-:W-:Y:S01]  /*1120*/  UIMAD UR7, UR40, UR9, UR7 ;  /* 0x00000009280772a4 */ /* 0x000fe2000f8e0207 */
[----:B------:R-:W-:Y:S01]  /*1130*/  CS2R R14, SRZ ;  /* 0x00000000000e7805 */ /* 0x000fe2000001ff00 */
[----:B------:R-:W-:Y:S01]  /*1140*/  @UP2 USHF.R.U32.HI UR6, URZ, UR11, UR5 ;  /* 0x0000000b3f062299 */ /* 0x000fe20008011605 */
[----:B------:R-:W-:Y:S01]  /*1150*/  CS2R R116, SRZ ;  /* 0x0000000000747805 */ /* 0x000fe2000001ff00 */
[----:B------:R-:W-:Y:S01]  /*1160*/  UIMAD UR4, UR40, UR9, 0x7f ;  /* 0x0000007f280474a4 */ /* 0x000fe2000f8e0209 */
[----:B------:R-:W-:Y:S01]  /*1170*/  CS2R R20, SRZ ;  /* 0x0000000000147805 */ /* 0x000fe2000001ff00 */
[----:B------:R-:W-:Y:S01]  /*1180*/  UIADD3 UR6, UR7, UR6, URZ ;  /* 0x0000000607067290 */ /* 0x000fe2000fffe03f */
[----:B------:R-:W-:Y:S01]  /*1190*/  CS2R R110, SRZ ;  /* 0x00000000006e7805 */ /* 0x000fe2000001ff00 */
[----:B------:R-:W-:Y:S01]  /*11a0*/  USHF.R.S32.HI UR5, URZ, 0x1f, UR4 ;  /* 0x0000001f3f057899 */ /* 0x000fe20008011404 */
[----:B------:R-:W-:Y:S01]  /*11b0*/  CS2R R24, SRZ ;  /* 0x0000000000187805 */ /* 0x000fe2000001ff00 */
[----:B------:R-:W-:Y:S01]  /*11c0*/  USHF.R.S32.HI UR7, URZ, 0x1f, UR6 ;  /* 0x0000001f3f077899 */ /* 0x000fe20008011406 */
[----:B------:R-:W-:Y:S01]  /*11d0*/  CS2R R108, SRZ ;  /* 0x00000000006c7805 */ /* 0x000fe2000001ff00 */
[----:B------:R-:W-:Y:S01]  /*11e0*/  ULEA.HI UR5, UR5, UR4, URZ, 0x7 ;  /* 0x0000000405057291 */ /* 0x000fe2000f8f383f */
[----:B------:R-:W-:Y:S01]  /*11f0*/  CS2R R26, SRZ ;  /* 0x00000000001a7805 */ /* 0x000fe2000001ff00 */
[----:B------:R-:W-:Y:S01]  /*1200*/  ULEA.HI UR7, UR7, UR6, URZ, 0x7 ;  /* 0x0000000607077291 */ /* 0x000fe2000f8f383f */
[----:B------:R-:W-:Y:S01]  /*1210*/  CS2R R102, SRZ ;  /* 0x0000000000667805 */ /* 0x000fe2000001ff00 */
[----:B------:R-:W-:Y:S01]  /*1220*/  USHF.R.S32.HI UR47, URZ, 0x7, UR5 ;  /* 0x000000073f2f7899 */ /* 0x000fe20008011405 */
[----:B------:R-:W-:Y:S01]  /*1230*/  CS2R R28, SRZ ;  /* 0x00000000001c7805 */ /* 0x000fe2000001ff00 */
[----:B------:R-:W-:Y:S01]  /*1240*/  USHF.R.S32.HI UR7, URZ, 0x7, UR7 ;  /* 0x000000073f077899 */ /* 0x000fe20008011407 */
[----:B------:R-:W-:Y:S01]  /*1250*/  CS2R R100, SRZ ;  /* 0x0000000000647805 */ /* 0x000fe2000001ff00 */
[----:B------:R-:W-:Y:S01]  /*1260*/  ULDC UR43, c[0x0][0xc48] ;  /* 0x00031200002b7ab9 */ /* 0x000fe20000000800 */
[----:B------:R-:W-:Y:S01]  /*1270*/  UMOV UR42, UR10 ;  /* 0x0000000a002a7c82 */ /* 0x000fe20008000000 */
[----:B------:R-:W-:Y:S01]  /*1280*/  UISETP.LT.AND UP0, UPT, UR47, UR7, UPT ;  /* 0x000000072f00728c */ /* 0x000fe2000bf01270 */
[----:B------:R-:W-:Y:S01]  /*1290*/  CS2R R30, SRZ ;  /* 0x00000000001e7805 */ /* 0x000fe2000001ff00 */
[----:B------:R-:W-:Y:S01]  /*12a0*/  UISETP.NE.AND UP1, UPT, UR43, 0x1, UPT ;  /* 0x000000012b00788c */ /* 0x000fe2000bf25270 */
[----:B------:R-:W-:Y:S01]  /*12b0*/  CS2R R94, SRZ ;  /* 0x00000000005e7805 */ /* 0x000fe2000001ff00 */
[----:B------:R-:W-:Y:S01]  /*12c0*/  USEL UR47, UR47, UR7, UP0 ;  /* 0x000000072f2f7287 */ /* 0x000fe20008000000 */
[----:B------:R-:W-:-:S02]  /*12d0*/  CS2R R32, SRZ ;  /* 0x0000000000207805 */ /* 0x000fc4000001ff00 */
[----:B------:R-:W-:Y:S02]  /*12e0*/  CS2R R92, SRZ ;  /* 0x00000000005c7805 */ /* 0x000fe4000001ff00 */
[----:B------:R-:W-:Y:S01]  /*12f0*/  CS2R R34, SRZ ;  /* 0x0000000000227805 */ /* 0x000fe2000001ff00 */
[----:B------:R-:W-:-:S03]  /*1300*/  UISETP.GE.AND UP0, UPT, UR47, 0x1, UPT ;  /* 0x000000012f00788c */ /* 0x000fc6000bf06270 */
[----:B------:R-:W-:-:S03]  /*1310*/  @UP1 ULDC UR8, c[0x0][0xc4c] ;  /* 0x0003130000081ab9 */ /* 0x000fc60000000800 */
[----:B------:R-:W-:Y:S01]  /*1320*/  PLOP3.LUT P1, PT, PT, PT, UP0, 0x80, 0x0 ;  /* 0x000000000000781c */ /* 0x000fe20003f2f008 */
[----:B------:R-:W-:Y:S01]  /*1330*/  UIMAD.WIDE.U32 UR4, UR10, UR8, URZ ;  /* 0x000000080a0472a5 */ /* 0x000fe2000f8e003f */
[----:B------:R-:W-:-:S03]  /*1340*/  @UP1 ULDC UR6, c[0x0][0xc50] ;  /* 0x0003140000061ab9 */ /* 0x000fc60000000800 */
[----:B------:R-:W-:-:S04]  /*1350*/  @UP1 USHF.R.U32.HI UR42, URZ, UR6, UR5 ;  /* 0x000000063f2a1299 */ /* 0x000fc80008011605 */
[----:B------:R-:W-:-:S04]  /*1360*/  UIADD3 UR4, -UR42, URZ, URZ ;  /* 0x0000003f2a047290 */ /* 0x000fc8000fffe13f */
[----:B------:R-:W-:Y:S01]  /*1370*/  UIMAD UR43, UR43, UR4, UR10 ;  /* 0x000000042b2b72a4 */ /* 0x000fe2000f8e020a */
[----:B------:R-:W-:Y:S11]  /*1380*/  @!P1 BRA `(.L_x_1581) ;  /* 0x0000008800709947 */ /* 0x000ff60003800000 */
        /* <DEDUP_REMOVED lines=31> */
.L_x_1582:
        /* <DEDUP_REMOVED lines=16> */
[----:B------:R-:W-:Y:S02]  /*1680*/  @UP0 UIMAD UR15, UR42, UR15, UR8 ;  /* 0x0000000f2a0f02a4 */ /* 0x000fe4000f8e0208 */
[----:B------:R-:W-:-:S02]  /*1690*/  @UP1 UIMAD.WIDE.U32 UR8, UR42, UR16, URZ ;  /* 0x000000102a0812a5 */ /* 0x000fc4000f8e003f */
[----:B------:R-:W-:Y:S02]  /*16a0*/  @UP0 UIMAD.WIDE.U32 UR10, UR42, UR14, URZ ;  /* 0x0000000e2a0a02a5 */ /* 0x000fe4000f8e003f */
[----:B------:R-:W-:Y:S02]  /*16b0*/  @UP1 UIMAD UR16, UR42, UR17, UR12 ;  /* 0x000000112a1012a4 */ /* 0x000fe4000f8e020c */
[----:B------:R-:W-:Y:S02]  /*16c0*/  @UP1 USHF.R.S32.HI UR17, URZ, 0x1f, UR43 ;  /* 0x0000001f3f111899 */ /* 0x000fe4000801142b */
[----:B------:R-:W-:Y:S01]  /*16d0*/  @UP0 USHF.R.S32.HI UR14, URZ, 0x1f, UR43 ;  /* 0x0000001f3f0e0899 */ /* 0x000fe2000801142b */
[----:B------:R-:W-:Y:S01]  /*16e0*/  @UP1 ULDC.64 UR12, c[0x0][0x9c0] ;  /* 0x00027000000c1ab9 */ /* 0x000fe20000000a00 */
[----:B------:R-:W-:Y:S01]  /*16f0*/  @UP0 ULDC.64 UR18, c[0x0][0x9b0] ;  /* 0x00026c0000120ab9 */ /* 0x000fe20000000a00 */
[----:B------:R-:W-:Y:S02]  /*1700*/  @UP0 UIADD3 UR11, UR11, UR15, URZ ;  /* 0x0000000f0b0b0290 */ /* 0x000fe4000fffe03f */
        /* <DEDUP_REMOVED lines=31> */
.L_x_1707:
[----:B------:R-:W-:Y:S05]  /*1900*/  @!P0 BRA `(.L_x_1584) ;  /* 0x0000000000048947 */ /* 0x000fea0003800000 */
[----:B------:R-:W-:Y:S01]  /*1910*/  BPT.TRAP 0x1 ;  /* 0x000000040000795c */ /* 0x000fe20000300000 */
.L_x_1584:
[----:B------:R-:W-:Y:S02]  /*1920*/  IMAD.U32 R2, RZ, RZ, UR38 ;  /* 0x00000026ff027e24 */ /* 0x000fe4000f8e00ff */
[----:B0-----:R-:W-:-:S03]  /*1930*/  IMAD.U32 R3, RZ, RZ, UR37 ;  /* 0x00000025ff037e24 */ /* 0x001fc6000f8e00ff */
[----:B------:R-:W-:Y:S02]  /*1940*/  LEA R2, R2, UR45, 0x3 ;  /* 0x0000002d02027c11 */ /* 0x000fe4000f8e18ff */
[----:B------:R-:W-:-:S04]  /*1950*/  SHF.L.U32 R3, R3, 0x1f, RZ ;  /* 0x0000001f03037819 */ /* 0x000fc800000006ff */
[----:B------:R0:W1:Y:S01]  /*1960*/  SYNCS.PHASECHK.TRANS64.TRYWAIT P2, [R2+URZ+0x19c30], R3 ;  /* 0x019c3003020075a7 */ /* 0x000062000804017f */
[----:B------:R-:W-:Y:S05]  /*1970*/  @!P0 BRA `(.L_x_1585) ;  /* 0x0000000000048947 */ /* 0x000fea0003800000 */
[----:B------:R-:W-:Y:S01]  /*1980*/  BPT.TRAP 0x1 ;  /* 0x000000040000795c */ /* 0x000fe20000300000 */
.L_x_1585:
[----:B------:R-:W2:Y:S02]  /*1990*/  S2R R4, SR_TID.X ;  /* 0x0000000000047919 */ /* 0x000ea40000002100 */
[----:B--2---:R-:W-:Y:S01]  /*19a0*/  LOP3.LUT P1, RZ, R4, 0x7f, RZ, 0xc0, !PT ;  /* 0x0000007f04ff7812 */ /* 0x004fe2000782c0ff */
[----:B-1----:R-:W-:-:S12]  /*19b0*/  @P2 BRA `(.L_x_1586) ;  /* 0x0000000000082947 */ /* 0x002fd80003800000 */
[----:B------:R-:W1:Y:S02]  /*19c0*/  SYNCS.PHASECHK.TRANS64.TRYWAIT P2, [R2+URZ+0x19c30], R3 ;  /* 0x019c3003020075a7 */ /* 0x000e64000804017f */
[----:B-1----:R-:W-:Y:S05]  /*19d0*/  @!P2 BRA `(.L_x_1587) ;  /* 0x000000dc0088a947 */ /* 0x002fea0003800000 */
.L_x_1586:
[----:B------:R-:W-:Y:S05]  /*19e0*/  WARPSYNC.ALL ;  /* 0x0000000000007948 */ /* 0x000fea0003800000 */
[----:B------:R-:W-:Y:S01]  /*19f0*/  UIADD3 UR4, UR45, 0x13800, URZ ;  /* 0x000138002d047890 */ /* 0x000fe2000fffe03f */
[----:B------:R-:W-:Y:S01]  /*1a00*/  WARPGROUP.ARRIVE ;  /* 0x00000000000079c5 */ /* 0x000fe20000000000 */
[----:B------:R-:W-:Y:S01]  /*1a10*/  ULOP3.LUT UR12, UR50, 0x10000, URZ, 0xfc, !UPT ;  /* 0x00010000320c7892 */ /* 0x000fe2000f8efc3f */
[----:B------:R-:W-:Y:S01]  /*1a20*/  VIADD R21, R17, UR39 ;  /* 0x0000002711157c36 */ /* 0x000fe20008000000 */
[----:B------:R-:W-:Y:S01]  /*1a30*/  USHF.R.U32.HI UR4, URZ, 0x4, UR4 ;  /* 0x000000043f047899 */ /* 0x000fe20008011604 */
[----:B------:R-:W-:Y:S01]  /*1a40*/  CS2R R134, SRZ ;  /* 0x0000000000867805 */ /* 0x000fe2000001ff00 */
[----:B------:R-:W-:Y:S01]  /*1a50*/  UMOV UR13, 0xc0000010 ;  /* 0xc0000010000d7882 */ /* 0x000fe20000000000 */
[----:B------:R-:W-:Y:S01]  /*1a60*/  UMOV UR15, 0xc0000010 ;  /* 0xc0000010000f7882 */ /* 0x000fe20000000000 */
[----:B------:R-:W-:Y:S01]  /*1a70*/  ULOP3.LUT UR4, UR4, 0x3fff, URZ, 0xc0, !UPT ;  /* 0x00003fff04047892 */ /* 0x000fe2000f8ec03f */
[----:B------:R-:W-:Y:S01]  /*1a80*/  CS2R R132, SRZ ;  /* 0x0000000000847805 */ /* 0x000fe2000001ff00 */
[----:B------:R-:W-:Y:S01]  /*1a90*/  UMOV UR5, 0xc0000010 ;  /* 0xc000001000057882 */ /* 0x000fe20000000000 */
[----:B------:R-:W-:Y:S01]  /*1aa0*/  UMOV UR7, 0xc0000010 ;  /* 0xc000001000077882 */ /* 0x000fe20000000000 */
[----:B------:R-:W-:Y:S01]  /*1ab0*/  ULOP3.LUT UR16, UR4, 0x10000, URZ, 0xfc, !UPT ;  /* 0x0001000004107892 */ /* 0x000fe2000f8efc3f */
[----:B------:R-:W-:Y:S01]  /*1ac0*/  CS2R R130, SRZ ;  /* 0x0000000000827805 */ /* 0x000fe2000001ff00 */
[----:B------:R-:W-:Y:S01]  /*1ad0*/  UIADD3 UR4, UR12, 0x180, URZ ;  /* 0x000001800c047890 */ /* 0x000fe2000fffe03f */
[----:B------:R-:W-:Y:S01]  /*1ae0*/  CS2R R128, SRZ ;  /* 0x0000000000807805 */ /* 0x000fe2000001ff00 */
[----:B------:R-:W-:Y:S01]  /*1af0*/  UIMAD UR14, UR38, 0x300, UR16 ;  /* 0x00000300260e78a4 */ /* 0x000fe2000f8e0210 */
[----:B------:R-:W-:Y:S01]  /*1b00*/  CS2R R126, SRZ ;  /* 0x00000000007e7805 */ /* 0x000fe2000001ff00 */
[----:B------:R-:W-:Y:S01]  /*1b10*/  UIADD3 UR8, UR12, 0x300, URZ ;  /* 0x000003000c087890 */ /* 0x000fe2000fffe03f */
[----:B------:R-:W-:Y:S01]  /*1b20*/  CS2R R124, SRZ ;  /* 0x00000000007c7805 */ /* 0x000fe2000001ff00 */
[----:B------:R-:W-:Y:S01]  /*1b30*/  UIADD3 UR6, UR14, 0x100, URZ ;  /* 0x000001000e067890 */ /* 0x000fe2000fffe03f */
[----:B------:R-:W-:Y:S01]  /*1b40*/  CS2R R122, SRZ ;  /* 0x00000000007a7805 */ /* 0x000fe2000001ff00 */
[----:B------:R-:W-:Y:S01]  /*1b50*/  UIADD3 UR10, UR14, 0x200, URZ ;  /* 0x000002000e0a7890 */ /* 0x000fe2000fffe03f */
[----:B------:R-:W-:Y:S01]  /*1b60*/  CS2R R120, SRZ ;  /* 0x0000000000787805 */ /* 0x000fe2000001ff00 */
[----:B------:R-:W-:Y:S01]  /*1b70*/  UMOV UR9, 0xc0000010 ;  /* 0xc000001000097882 */ /* 0x000fe20000000000 */
[----:B------:R-:W-:Y:S01]  /*1b80*/  QGMMA.64x128x32.F32.E4M3.E4M3 R24, gdesc[UR12], RZ, !UPT, gsb0 ;  /* 0x01e000000c1879f3 */ /* 0x000fe2000c0008ff */
[----:B------:R-:W-:Y:S01]  /*1b90*/  UMOV UR11, 0xc0000010 ;  /* 0xc0000010000b7882 */ /* 0x000fe20000000000 */
[----:B------:R-:W-:Y:S01]  /*1ba0*/  ULDC UR14, c[0x0][0x2f0] ;  /* 0x0000bc00000e7ab9 */ /* 0x000fe20000000800 */
[----:B------:R-:W-:Y:S01]  /*1bb0*/  ULDC UR15, c[0x0][0x288] ;  /* 0x0000a200000f7ab9 */ /* 0x000fe20000000800 */
[----:B------:R-:W-:Y:S01]  /*1bc0*/  IMAD.U32 R11, RZ, RZ, UR14 ;  /* 0x0000000eff0b7e24 */ /* 0x000fe2000f8e00ff */
[----:B------:R-:W-:Y:S01]  /*1bd0*/  UIADD3 UR18, UR47, -0x2, URZ ;  /* 0xfffffffe2f127890 */ /* 0x000fe2000fffe03f */
        /* <DEDUP_REMOVED lines=11> */
[----:B------:R-:W-:Y:S01]  /*1c90*/  CS2R R96, SRZ ;  /* 0x0000000000607805 */ /* 0x000fe2000001ff00 */
[----:B------:R-:W-:Y:S02]  /*1ca0*/  WARPGROUP.DEPBAR.LE gsb0, 0x0 ;  /* 0x00008000000079c5 */ /* 0x000fe40000010000 */
[----:B------:R-:W-:-:S06]  /*1cb0*/  WARPGROUP.ARRIVE ;  /* 0x00000000000079c5 */ /* 0x000fcc0000000000 */
[----:B------:R-:W-:Y:S01]  /*1cc0*/  QGMMA.64x128x32.F32.E4M3.E4M3 R24, gdesc[UR4], R24, gsb0 ;  /* 0x01e00000041879f3 */ /* 0x000fe20008000818 */
[----:B------:R-:W-:Y:S02]  /*1cd0*/  ULDC UR6, c[0x0][0x448] ;  /* 0x0001120000067ab9 */ /* 0x000fe40000000800 */
[----:B------:R-:W-:-:S06]  /*1ce0*/  UISETP.NE.AND UP0, UPT, UR6, 0x1, UPT ;  /* 0x000000010600788c */ /* 0x000fcc000bf05270 */
[----:B------:R-:W-:-:S05]  /*1cf0*/  PLOP3.LUT P2, PT, PT, PT, UP0, 0x80, 0x0 ;  /* 0x000000000000781c */ /* 0x000fca0003f4f008 */
[----:B------:R-:W-:-:S08]  /*1d00*/  @UP0 ULDC UR6, c[0x0][0x44c] ;  /* 0x0001130000060ab9 */ /* 0x000fd00000000800 */
[----:B------:R-:W-:Y:S01]  /*1d10*/  @P2 IMAD.HI.U32 R6, R21, UR6, RZ ;  /* 0x0000000615062c27 */ /* 0x000fe2000f8e00ff */
[----:B------:R-:W-:-:S04]  /*1d20*/  @UP0 ULDC UR6, c[0x0][0x450] ;  /* 0x0001140000060ab9 */ /* 0x000fc80000000800 */
[----:B------:R-:W-:Y:S01]  /*1d30*/  @P2 SHF.R.U32.HI R21, RZ, UR6, R6 ;  /* 0x00000006ff152c19 */ /* 0x000fe20008011606 */
[----:B------:R-:W-:Y:S02]  /*1d40*/  UMOV UR6, 0xffffff80 ;  /* 0xffffff8000067882 */ /* 0x000fe40000000000 */
[----:B------:R-:W-:Y:S02]  /*1d50*/  UIMAD UR6, UR47, UR6, 0x80 ;  /* 0x000000802f0674a4 */ /* 0x000fe4000f8e0206 */
[----:B------:R-:W2:Y:S02]  /*1d60*/  SHFL.IDX PT, R7, R21, 0x1, 0x1c1f ;  /* 0x003c1f0015077f89 */ /* 0x000ea400000e0000 */
[----:B------:R-:W-:Y:S02]  /*1d70*/  UIADD3 UR7, UR6, 0x1, URZ ;  /* 0x0000000106077890 */ /* 0x000fe4000fffe03f */
[----:B------:R-:W-:Y:S02]  /*1d80*/  UIMAD UR6, UR40, UR14, UR6 ;  /* 0x0000000e280672a4 */ /* 0x000fe4000f8e0206 */
[----:B------:R-:W-:-:S02]  /*1d90*/  UIMAD UR14, UR40, UR14, -UR15 ;  /* 0x0000000e280e72a4 */ /* 0x000fc4000f8e0a0f */
[----:B------:R-:W-:Y:S01]  /*1da0*/  IMAD.U32 R9, RZ, RZ, UR7 ;  /* 0x00000007ff097e24 */ /* 0x000fe2000f8e00ff */
[----:B------:R-:W-:Y:S02]  /*1db0*/  WARPGROUP.DEPBAR.LE gsb0, 0x0 ;  /* 0x00008000000079c5 */ /* 0x000fe40000010000 */
[----:B------:R-:W-:-:S06]  /*1dc0*/  WARPGROUP.ARRIVE ;  /* 0x00000000000079c5 */ /* 0x000fcc0000000000 */
[----:B------:R-:W-:Y:S01]  /*1dd0*/  QGMMA.64x128x32.F32.E4M3.E4M3 R24, gdesc[UR8], R24, gsb0 ;  /* 0x01e00000081879f3 */ /* 0x000fe20008000818 */
[----:B------:R-:W-:Y:S01]  /*1de0*/  ULDC UR10, c[0x0][0x988] ;  /* 0x00026200000a7ab9 */ /* 0x000fe20000000800 */
[----:B------:R-:W-:Y:S01]  /*1df0*/  UMOV UR11, UR39 ;  /* 0x00000027000b7c82 */ /* 0x000fe20008000000 */
[----:B------:R-:W-:Y:S02]  /*1e00*/  WARPGROUP.DEPBAR.LE gsb0, 0x0 ;  /* 0x00008000000079c5 */ /* 0x000fe40000010000 */
[C---:B------:R-:W-:Y:S01]  /*1e10*/  FMUL.FTZ R26, R0.reuse, R26 ;  /* 0x0000001a001a7220 */ /* 0x040fe20000410000 */
[C---:B------:R-:W-:Y:S01]  /*1e20*/  FMUL.FTZ R27, R0.reuse, R27 ;  /* 0x0000001b001b7220 */ /* 0x040fe20000410000 */
[C---:B------:R-:W-:Y:S01]  /*1e30*/  FMUL.FTZ R30, R0.reuse, R30 ;  /* 0x0000001e001e7220 */ /* 0x040fe20000410000 */
[C---:B------:R-:W-:Y:S01]  /*1e40*/  FMUL.FTZ R31, R0.reuse, R31 ;  /* 0x0000001f001f7220 */ /* 0x040fe20000410000 */
[----:B------:R3:W4:Y:S01]  /*1e50*/  MUFU.TANH R95, R26 ;  /* 0x0000001a005f7308 */ /* 0x0007220000002400 */
[C---:B------:R-:W-:Y:S01]  /*1e60*/  FMUL.FTZ R88, R0.reuse, R24 ;  /* 0x0000001800587220 */ /* 0x040fe20000410000 */
[C---:B------:R-:W-:Y:S01]  /*1e70*/  FMUL.FTZ R34, R0.reuse, R34 ;  /* 0x0000002200227220 */ /* 0x040fe20000410000 */
[C---:B------:R-:W-:Y:S01]  /*1e80*/  FMUL.FTZ R35, R0.reuse, R35 ;  /* 0x0000002300237220 */ /* 0x040fe20000410000 */
[C---:B------:R-:W-:Y:S01]  /*1e90*/  FMUL.FTZ R38, R0.reuse, R38 ;  /* 0x0000002600267220 */ /* 0x040fe20000410000 */
[C---:B------:R-:W-:Y:S01]  /*1ea0*/  FMUL.FTZ R4, R0.reuse, R57 ;  /* 0x0000003900047220 */ /* 0x040fe20000410000 */
[C---:B------:R-:W-:Y:S01]  /*1eb0*/  FMUL.FTZ R55, R0.reuse, R55 ;  /* 0x0000003700377220 */ /* 0x040fe20000410000 */
[----:B------:R-:W-:Y:S01]  /*1ec0*/  FMUL.FTZ R89, R0, R33 ;  /* 0x0000002100597220 */ /* 0x000fe20000410000 */
[----:B------:R-:W5:Y:S01]  /*1ed0*/  MUFU.TANH R27, R27 ;  /* 0x0000001b001b7308 */ /* 0x000f620000002400 */
[----:B---3--:R-:W-:-:S02]  /*1ee0*/  IMAD R26, R16, -0x2, R9 ;  /* 0xfffffffe101a7824 */ /* 0x008fc400078e0209 */
[C---:B------:R-:W-:Y:S01]  /*1ef0*/  FMUL.FTZ R39, R0.reuse, R39 ;  /* 0x0000002700277220 */ /* 0x040fe20000410000 */
[----:B------:R-:W-:Y:S02]  /*1f00*/  IMAD.U32 R9, RZ, RZ, UR6 ;  /* 0x00000006ff097e24 */ /* 0x000fe4000f8e00ff */
[C---:B------:R-:W-:Y:S01]  /*1f10*/  FMUL.FTZ R33, R0.reuse, R41 ;  /* 0x0000002900217220 */ /* 0x040fe20000410000 */
[----:B------:R-:W-:Y:S02]  /*1f20*/  IMAD R26, R11, UR40, R26 ;  /* 0x000000280b1a7c24 */ /* 0x000fe4000f8e021a */
[----:B------:R-:W-:Y:S01]  /*1f30*/  FMUL.FTZ R42, R0, R42 ;  /* 0x0000002a002a7220 */ /* 0x000fe20000410000 */
[----:B------:R-:W-:Y:S01]  /*1f40*/  IMAD R24, R16, -0x2, R9 ;  /* 0xfffffffe10187824 */ /* 0x000fe200078e0209 */
[----:B------:R-:W-:Y:S01]  /*1f50*/  MUFU.TANH R30, R30 ;  /* 0x0000001e001e7308 */ /* 0x000fe20000002400 */
[C---:B01----:R-:W-:Y:S01]  /*1f60*/  FMUL.FTZ R3, R0.reuse, R53 ;  /* 0x0000003500037220 */ /* 0x043fe20000410000 */
[----:B--2---:R-:W-:Y:S01]  /*1f70*/  IADD3 R7, R7, -UR15, R26 ;  /* 0x8000000f07077c10 */ /* 0x004fe2000fffe01a */
[C---:B------:R-:W-:Y:S01]  /*1f80*/  FMUL.FTZ R43, R0.reuse, R43 ;  /* 0x0000002b002b7220 */ /* 0x040fe20000410000 */
[C---:B------:R-:W-:Y:S01]  /*1f90*/  FMUL.FTZ R46, R0.reuse, R46 ;  /* 0x0000002e002e7220 */ /* 0x040fe20000410000 */
[----:B------:R-:W-:Y:S01]  /*1fa0*/  FMUL.FTZ R20, R0, R52 ;  /* 0x0000003400147220 */ /* 0x000fe20000410000 */
[----:B------:R-:W-:Y:S01]  /*1fb0*/  VIMNMX R10, R24, R7, PT ;  /* 0x00000007180a7248 */ /* 0x000fe20003fe0100 */
[C---:B------:R-:W-:Y:S01]  /*1fc0*/  FMUL.FTZ R51, R0.reuse, R51 ;  /* 0x0000003300337220 */ /* 0x040fe20000410000 */
[----:B------:R-:W0:Y:S01]  /*1fd0*/  MUFU.TANH R31, R31 ;  /* 0x0000001f001f7308 */ /* 0x000e220000002400 */
[----:B------:R-:W-:Y:S01]  /*1fe0*/  FMUL.FTZ R47, R0, R47 ;  /* 0x0000002f002f7220 */ /* 0x000fe20000410000 */
[----:B------:R-:W-:Y:S01]  /*1ff0*/  ISETP.GT.AND P3, PT, R10, RZ, PT ;  /* 0x000000ff0a00720c */ /* 0x000fe20003f64270 */
[----:B------:R-:W-:Y:S01]  /*2000*/  FMUL.FTZ R50, R0, R50 ;  /* 0x0000003200327220 */ /* 0x000fe20000410000 */
[----:B------:R-:W-:Y:S01]  /*2010*/  ISETP.GT.AND P4, PT, R10, 0x1, PT ;  /* 0x000000010a00780c */ /* 0x000fe20003f84270 */
[----:B------:R-:W-:Y:S01]  /*2020*/  FMUL.FTZ R92, R0, R28 ;  /* 0x0000001c005c7220 */ /* 0x000fe20000410000 */
[----:B------:R-:W-:Y:S01]  /*2030*/  ISETP.GT.AND P5, PT, R10, 0x8, PT ;  /* 0x000000080a00780c */ /* 0x000fe20003fa4270 */
[C---:B------:R-:W-:Y:S01]  /*2040*/  FMUL.FTZ R91, R0.reuse, R32 ;  /* 0x00000020005b7220 */ /* 0x040fe20000410000 */
[----:B------:R-:W1:Y:S01]  /*2050*/  MUFU.TANH R34, R34 ;  /* 0x0000002200227308 */ /* 0x000e620000002400 */
[----:B----4-:R-:W-:Y:S01]  /*2060*/  FSEL R95, R95, -INF , P3 ;  /* 0xff8000005f5f7808 */ /* 0x010fe20001800000 */
[C---:B------:R-:W-:Y:S01]  /*2070*/  FMUL.FTZ R32, R0.reuse, R44 ;  /* 0x0000002c00207220 */ /* 0x040fe20000410000 */
[----:B-----5:R-:W-:Y:S01]  /*2080*/  FSEL R57, R27, -INF , P4 ;  /* 0xff8000001b397808 */ /* 0x020fe20002000000 */
[----:B------:R-:W-:Y:S01]  /*2090*/  FMUL.FTZ R28, R0, R45 ;  /* 0x0000002d001c7220 */ /* 0x000fe20000410000 */
[----:B------:R-:W-:Y:S01]  /*20a0*/  ISETP.GT.AND P3, PT, R10, 0x9, PT ;  /* 0x000000090a00780c */ /* 0x000fe20003f64270 */
[----:B------:R-:W-:Y:S01]  /*20b0*/  FMUL.FTZ R14, R0, R49 ;  /* 0x00000031000e7220 */ /* 0x000fe20000410000 */
[----:B------:R-:W-:Y:S01]  /*20c0*/  FMNMX.FTZ R6, R95, R57, !PT ;  /* 0x000000395f067209 */ /* 0x000fe20007810000 */
[----:B------:R-:W2:Y:S01]  /*20d0*/  MUFU.TANH R35, R35 ;  /* 0x0000002300237308 */ /* 0x000ea20000002400 */
[----:B------:R-:W-:Y:S01]  /*20e0*/  ISETP.GT.AND P4, PT, R10, 0x10, PT ;  /* 0x000000100a00780c */ /* 0x000fe20003f84270 */
[C---:B------:R-:W-:Y:S01]  /*20f0*/  FMUL.FTZ R54, R0.reuse, R54 ;  /* 0x0000003600367220 */ /* 0x040fe20000410000 */
[----:B0-----:R-:W-:Y:S01]  /*2100*/  FSEL R53, R31, -INF , P3 ;  /* 0xff8000001f357808 */ /* 0x001fe20001800000 */
[----:B------:R-:W-:Y:S01]  /*2110*/  FMUL.FTZ R93, R0, R29 ;  /* 0x0000001d005d7220 */ /* 0x000fe20000410000 */
[----:B------:R-:W-:Y:S01]  /*2120*/  ISETP.GT.AND P3, PT, R10, 0x11, PT ;  /* 0x000000110a00780c */ /* 0x000fe20003f64270 */
[C---:B------:R-:W-:Y:S01]  /*2130*/  FMUL.FTZ R29, R0.reuse, R48 ;  /* 0x00000030001d7220 */ /* 0x040fe20000410000 */
[----:B------:R-:W-:Y:S01]  /*2140*/  FMUL.FTZ R58, R0, R58 ;  /* 0x0000003a003a7220 */ /* 0x000fe20000410000 */
[----:B------:R-:W0:Y:S01]  /*2150*/  MUFU.TANH R38, R38 ;  /* 0x0000002600267308 */ /* 0x000e220000002400 */
[----:B-1----:R-:W-:Y:S01]  /*2160*/  FSEL R27, R34, -INF , P4 ;  /* 0xff800000221b7808 */ /* 0x002fe20002000000 */
[----:B------:R-:W-:Y:S01]  /*2170*/  FMUL.FTZ R90, R0, R36 ;  /* 0x00000024005a7220 */ /* 0x000fe20000410000 */
[----:B------:R-:W-:Y:S01]  /*2180*/  ISETP.GT.AND P4, PT, R10, 0x18, PT ;  /* 0x000000180a00780c */ /* 0x000fe20003f84270 */
[C---:B------:R-:W-:Y:S01]  /*2190*/  FMUL.FTZ R59, R0.reuse, R59 ;  /* 0x0000003b003b7220 */ /* 0x040fe20000410000 */
[C---:B------:R-:W-:Y:S01]  /*21a0*/  FMUL.FTZ R36, R0.reuse, R40 ;  /* 0x0000002800247220 */ /* 0x040fe20000410000 */
[C---:B------:R-:W-:Y:S01]  /*21b0*/  FMUL.FTZ R62, R0.reuse, R62 ;  /* 0x0000003e003e7220 */ /* 0x040fe20000410000 */
[C---:B------:R-:W-:Y:S01]  /*21c0*/  FMUL.FTZ R63, R0.reuse, R63 ;  /* 0x0000003f003f7220 */ /* 0x040fe20000410000 */
[----:B------:R1:W-:Y:S01]  /*21d0*/  MUFU.TANH R41, R55 ;  /* 0x0000003700297308 */ /* 0x0003e20000002400 */
[----:B--2---:R-:W-:Y:S01]  /*21e0*/  FSEL R52, R35, -INF , P3 ;  /* 0xff80000023347808 */ /* 0x004fe20001800000 */
[----:B------:R-:W-:Y:S01]  /*21f0*/  FMUL.FTZ R66, R0, R66 ;  /* 0x0000004200427220 */ /* 0x000fe20000410000 */
[----:B------:R-:W-:Y:S01]  /*2200*/  ISETP.GT.AND P3, PT, R10, 0x19, PT ;  /* 0x000000190a00780c */ /* 0x000fe20003f64270 */
[C---:B------:R-:W-:Y:S01]  /*2210*/  FMUL.FTZ R67, R0.reuse, R67 ;  /* 0x0000004300437220 */ /* 0x040fe20000410000 */
[C---:B------:R-:W-:Y:S01]  /*2220*/  FMUL.FTZ R70, R0.reuse, R70 ;  /* 0x0000004600467220 */ /* 0x040fe20000410000 */
[C---:B------:R-:W-:Y:S01]  /*2230*/  FMUL.FTZ R71, R0.reuse, R71 ;  /* 0x0000004700477220 */ /* 0x040fe20000410000 */
[----:B------:R-:W-:Y:S01]  /*2240*/  FMUL.FTZ R74, R0, R74 ;  /* 0x0000004a004a7220 */ /* 0x000fe20000410000 */
[----:B------:R-:W-:Y:S01]  /*2250*/  MUFU.TANH R39, R39 ;  /* 0x0000002700277308 */ /* 0x000fe20000002400 */
[----:B-1----:R-:W-:Y:S01]  /*2260*/  FSEL R55, R30, -INF , P5 ;  /* 0xff8000001e377808 */ /* 0x002fe20002800000 */
[C---:B------:R-:W-:Y:S01]  /*2270*/  FMUL.FTZ R75, R0.reuse, R75 ;  /* 0x0000004b004b7220 */ /* 0x040fe20000410000 */
[C---:B------:R-:W-:Y:S01]  /*2280*/  FMUL.FTZ R78, R0.reuse, R78 ;  /* 0x0000004e004e7220 */ /* 0x040fe20000410000 */
[C---:B------:R-:W-:Y:S01]  /*2290*/  FMUL.FTZ R79, R0.reuse, R79 ;  /* 0x0000004f004f7220 */ /* 0x040fe20000410000 */
[----:B------:R-:W-:Y:S01]  /*22a0*/  FMNMX.FTZ R6, R55, R6, !PT ;  /* 0x0000000637067209 */ /* 0x000fe20007810000 */
[C---:B------:R-:W-:Y:S01]  /*22b0*/  FMUL.FTZ R82, R0.reuse, R82 ;  /* 0x0000005200527220 */ /* 0x040fe20000410000 */
[C---:B------:R-:W-:Y:S01]  /*22c0*/  FMUL.FTZ R83, R0.reuse, R83 ;  /* 0x0000005300537220 */ /* 0x040fe20000410000 */
[----:B------:R-:W1:Y:S01]  /*22d0*/  MUFU.TANH R42, R42 ;  /* 0x0000002a002a7308 */ /* 0x000e620000002400 */
[----:B------:R-:W-:Y:S01]  /*22e0*/  FMNMX.FTZ R6, R53, R6, !PT ;  /* 0x0000000635067209 */ /* 0x000fe20007810000 */
[C---:B------:R-:W-:Y:S01]  /*22f0*/  FMUL.FTZ R86, R0.reuse, R86 ;  /* 0x0000005600567220 */ /* 0x040fe20000410000 */
[C---:B------:R-:W-:Y:S01]  /*2300*/  FMUL.FTZ R87, R0.reuse, R87 ;  /* 0x0000005700577220 */ /* 0x040fe20000410000 */
[C---:B------:R-:W-:Y:S01]  /*2310*/  FMUL.FTZ R5, R0.reuse, R56 ;  /* 0x0000003800057220 */ /* 0x040fe20000410000 */
[----:B------:R-:W-:Y:S01]  /*2320*/  FMNMX.FTZ R7, R27, R6, !PT ;  /* 0x000000061b077209 */ /* 0x000fe20007810000 */
[C---:B------:R-:W-:Y:S01]  /*2330*/  FMUL.FTZ R56, R0.reuse, R60 ;  /* 0x0000003c00387220 */ /* 0x040fe20000410000 */
[----:B------:R-:W-:Y:S01]  /*2340*/  FMUL.FTZ R60, R0, R64 ;  /* 0x00000040003c7220 */ /* 0x000fe20000410000 */
[----:B------:R-:W-:Y:S01]  /*2350*/  MUFU.TANH R43, R43 ;  /* 0x0000002b002b7308 */ /* 0x000fe20000002400 */
[----:B------:R-:W-:Y:S01]  /*2360*/  FMNMX.FTZ R6, R52, R7, !PT ;  /* 0x0000000734067209 */ /* 0x000fe20007810000 */
[C---:B------:R-:W-:Y:S01]  /*2370*/  FMUL.FTZ R64, R0.reuse, R72 ;  /* 0x0000004800407220 */ /* 0x040fe20000410000 */
[C---:B------:R-:W-:Y:S01]  /*2380*/  FMUL.FTZ R25, R0.reuse, R25 ;  /* 0x0000001900197220 */ /* 0x040fe20000410000 */
[----:B------:R-:W2:Y:S01]  /*2390*/  SHFL.IDX PT, R72, R21, RZ, 0x1c1f ;  /* 0x001c1fff15487589 */ /* 0x000ea200000e0000 */
[----:B------:R-:W-:Y:S01]  /*23a0*/  FMUL.FTZ R37, R0, R37 ;  /* 0x0000002500257220 */ /* 0x000fe20000410000 */
[----:B------:R-:W-:-:S02]  /*23b0*/  @UP0 ULDC UR6, c[0x0][0x44c] ;  /* 0x0001130000060ab9 */ /* 0x000fc40000000800 */
[----:B------:R-:W3:Y:S01]  /*23c0*/  MUFU.TANH R46, R46 ;  /* 0x0000002e002e7308 */ /* 0x000ee20000002400 */
[----:B------:R-:W-:-:S07]  /*23d0*/  UIMAD.WIDE.U32 UR6, UR39, UR6, URZ ;  /* 0x00000006270672a5 */ /* 0x000fce000f8e003f */
[----:B------:R0:W-:Y:S08]  /*23e0*/  MUFU.TANH R8, R51 ;  /* 0x0000003300087308 */ /* 0x0001f00000002400 */
[----:B------:R3:W4:Y:S01]  /*23f0*/  MUFU.TANH R45, R47 ;  /* 0x0000002f002d7308 */ /* 0x0007220000002400 */
[----:B0-----:R-:W-:Y:S02]  /*2400*/  FSEL R51, R38, -INF , P4 ;  /* 0xff80000026337808 */ /* 0x001fe40002000000 */
[----:B------:R-:W-:-:S02]  /*2410*/  ISETP.GT.AND P4, PT, R10, 0x20, PT ;  /* 0x000000200a00780c */ /* 0x000fc40003f84270 */
[----:B------:R-:W-:Y:S02]  /*2420*/  FMNMX.FTZ R7, R51, R6, !PT ;  /* 0x0000000633077209 */ /* 0x000fe40007810000 */
[----:B-1----:R-:W-:Y:S01]  /*2430*/  FSEL R49, R42, -INF , P4 ;  /* 0xff8000002a317808 */ /* 0x002fe20002000000 */
[----:B------:R0:W1:Y:S01]  /*2440*/  MUFU.TANH R44, R50 ;  /* 0x00000032002c7308 */ /* 0x0000620000002400 */
[----:B------:R-:W-:-:S04]  /*2450*/  ISETP.GT.AND P4, PT, R10, 0x28, PT ;  /* 0x000000280a00780c */ /* 0x000fc80003f84270 */
[----:B---3--:R-:W-:Y:S02]  /*2460*/  FSEL R47, R46, -INF , P4 ;  /* 0xff8000002e2f7808 */ /* 0x008fe40002000000 */
[C---:B------:R-:W-:Y:S01]  /*2470*/  ISETP.GT.AND P4, PT, R10.reuse, 0x30, PT ;  /* 0x000000300a00780c */ /* 0x040fe20003f84270 */
[----:B------:R-:W3:Y:S01]  /*2480*/  MUFU.TANH R54, R54 ;  /* 0x0000003600367308 */ /* 0x000ee20000002400 */
[----:B0-----:R-:W-:Y:S02]  /*2490*/  FSEL R50, R39, -INF , P3 ;  /* 0xff80000027327808 */ /* 0x001fe40001800000 */
[----:B------:R-:W-:Y:S02]  /*24a0*/  ISETP.GT.AND P3, PT, R10, 0x21, PT ;  /* 0x000000210a00780c */ /* 0x000fe40003f64270 */
[----:B------:R-:W-:Y:S02]  /*24b0*/  FMNMX.FTZ R6, R50, R7, !PT ;  /* 0x0000000732067209 */ /* 0x000fe40007810000 */
[----:B------:R-:W-:Y:S01]  /*24c0*/  FSEL R48, R43, -INF , P3 ;  /* 0xff8000002b307808 */ /* 0x000fe20001800000 */
[----:B------:R0:W5:Y:S01]  /*24d0*/  MUFU.TANH R40, R58 ;  /* 0x0000003a00287308 */ /* 0x0001620000002400 */
[----:B------:R-:W-:-:S02]  /*24e0*/  FMNMX.FTZ R7, R49, R6, !PT ;  /* 0x0000000631077209 */ /* 0x000fc40007810000 */
[----:B------:R-:W-:Y:S02]  /*24f0*/  ISETP.GT.AND P3, PT, R10, 0x29, PT ;  /* 0x000000290a00780c */ /* 0x000fe40003f64270 */
[----:B------:R-:W-:Y:S02]  /*2500*/  FMNMX.FTZ R6, R48, R7, !PT ;  /* 0x0000000730067209 */ /* 0x000fe40007810000 */
[----:B----4-:R-:W-:Y:S01]  /*2510*/  FSEL R45, R45, -INF , P3 ;  /* 0xff8000002d2d7808 */ /* 0x010fe20001800000 */
[----:B------:R-:W4:Y:S01]  /*2520*/  MUFU.TANH R59, R59 ;  /* 0x0000003b003b7308 */ /* 0x000f220000002400 */
[----:B------:R-:W-:Y:S01]  /*2530*/  FMNMX.FTZ R6, R47, R6, !PT ;  /* 0x000000062f067209 */ /* 0x000fe20007810000 */
[----:B0-----:R-:W-:Y:S01]  /*2540*/  FMUL.FTZ R58, R0, R61 ;  /* 0x0000003d003a7220 */ /* 0x001fe20000410000 */
[----:B------:R-:W-:Y:S01]  /*2550*/  ISETP.GT.AND P3, PT, R10, 0x31, PT ;  /* 0x000000310a00780c */ /* 0x000fe20003f64270 */
[----:B------:R-:W-:Y:S01]  /*2560*/  FMUL.FTZ R61, R0, R69 ;  /* 0x00000045003d7220 */ /* 0x000fe20000410000 */
[----:B-1----:R-:W-:-:S02]  /*2570*/  FSEL R44, R44, -INF , P4 ;  /* 0xff8000002c2c7808 */ /* 0x002fc40002000000 */
[----:B------:R-:W-:Y:S01]  /*2580*/  FMNMX.FTZ R7, R45, R6, !PT ;  /* 0x000000062d077209 */ /* 0x000fe20007810000 */
[----:B------:R-:W0:Y:S01]  /*2590*/  MUFU.TANH R62, R62 ;  /* 0x0000003e003e7308 */ /* 0x000e220000002400 */
[----:B------:R-:W-:Y:S02]  /*25a0*/  ISETP.GT.AND P4, PT, R10, 0x38, PT ;  /* 0x000000380a00780c */ /* 0x000fe40003f84270 */
[----:B------:R-:W-:Y:S02]  /*25b0*/  FSEL R43, R8, -INF , P3 ;  /* 0xff800000082b7808 */ /* 0x000fe40001800000 */
[----:B------:R-:W-:Y:S02]  /*25c0*/  FMNMX.FTZ R6, R44, R7, !PT ;  /* 0x000000072c067209 */ /* 0x000fe40007810000 */
[----:B------:R-:W-:Y:S01]  /*25d0*/  ISETP.GT.AND P3, PT, R10, 0x39, PT ;  /* 0x000000390a00780c */ /* 0x000fe20003f64270 */
[----:B------:R-:W1:Y:S01]  /*25e0*/  MUFU.TANH R63, R63 ;  /* 0x0000003f003f7308 */ /* 0x000e620000002400 */
[----:B---3--:R-:W-:-:S02]  /*25f0*/  FSEL R42, R54, -INF , P4 ;  /* 0xff800000362a7808 */ /* 0x008fc40002000000 */
[----:B------:R-:W-:Y:S02]  /*2600*/  FMNMX.FTZ R7, R43, R6, !PT ;  /* 0x000000062b077209 */ /* 0x000fe40007810000 */
[----:B------:R-:W-:Y:S02]  /*2610*/  ISETP.GT.AND P4, PT, R10, 0x40, PT ;  /* 0x000000400a00780c */ /* 0x000fe40003f84270 */
[----:B------:R-:W-:Y:S01]  /*2620*/  FSEL R41, R41, -INF , P3 ;  /* 0xff80000029297808 */ /* 0x000fe20001800000 */
[----:B------:R-:W3:Y:S01]  /*2630*/  MUFU.TANH R66, R66 ;  /* 0x0000004200427308 */ /* 0x000ee20000002400 */
[----:B------:R-:W-:Y:S02]  /*2640*/  FMNMX.FTZ R6, R42, R7, !PT ;  /* 0x000000072a067209 */ /* 0x000fe40007810000 */
[----:B------:R-:W-:Y:S02]  /*2650*/  ISETP.GT.AND P3, PT, R10, 0x41, PT ;  /* 0x000000410a00780c */ /* 0x000fe40003f64270 */
[----:B-----5:R-:W-:-:S02]  /*2660*/  FSEL R40, R40, -INF , P4 ;  /* 0xff80000028287808 */ /* 0x020fc40002000000 */
[----:B------:R-:W-:Y:S01]  /*2670*/  FMNMX.FTZ R7, R41, R6, !PT ;  /* 0x0000000629077209 */ /* 0x000fe20007810000 */
[----:B------:R5:W2:Y:S01]  /*2680*/  MUFU.TANH R30, R67 ;  /* 0x00000043001e7308 */ /* 0x000aa20000002400 */
[----:B------:R-:W-:Y:S02]  /*2690*/  ISETP.GT.AND P4, PT, R10, 0x48, PT ;  /* 0x000000480a00780c */ /* 0x000fe40003f84270 */
[----:B----4-:R-:W-:Y:S02]  /*26a0*/  FSEL R39, R59, -INF , P3 ;  /* 0xff8000003b277808 */ /* 0x010fe40001800000 */
[----:B------:R-:W-:Y:S02]  /*26b0*/  FMNMX.FTZ R6, R40, R7, !PT ;  /* 0x0000000728067209 */ /* 0x000fe40007810000 */
[----:B------:R-:W-:Y:S01]  /*26c0*/  ISETP.GT.AND P3, PT, R10, 0x49, PT ;  /* 0x000000490a00780c */ /* 0x000fe20003f64270 */
[----:B------:R4:W2:Y:S01]  /*26d0*/  MUFU.TANH R31, R70 ;  /* 0x00000046001f7308 */ /* 0x0008a20000002400 */
[----:B0-----:R-:W-:Y:S01]  /*26e0*/  FSEL R38, R62, -INF , P4 ;  /* 0xff8000003e267808 */ /* 0x001fe20002000000 */
[C---:B------:R-:W-:Y:S01]  /*26f0*/  FMUL.FTZ R62, R0.reuse, R68 ;  /* 0x00000044003e7220 */ /* 0x040fe20000410000 */
[----:B------:R-:W-:Y:S01]  /*2700*/  FMNMX.FTZ R7, R39, R6, !PT ;  /* 0x0000000627077209 */ /* 0x000fe20007810000 */
[----:B-----5:R-:W-:Y:S01]  /*2710*/  FMUL.FTZ R67, R0, R80 ;  /* 0x0000005000437220 */ /* 0x020fe20000410000 */
[----:B------:R-:W-:Y:S01]  /*2720*/  ISETP.GT.AND P4, PT, R10, 0x50, PT ;  /* 0x000000500a00780c */ /* 0x000fe20003f84270 */
[----:B------:R-:W-:Y:S01]  /*2730*/  FMUL.FTZ R68, R0, R81 ;  /* 0x0000005100447220 */ /* 0x000fe20000410000 */
[----:B-1----:R-:W-:Y:S01]  /*2740*/  FSEL R34, R63, -INF , P3 ;  /* 0xff8000003f227808 */ /* 0x002fe20001800000 */
[----:B------:R0:W1:Y:S01]  /*2750*/  MUFU.TANH R13, R71 ;  /* 0x00000047000d7308 */ /* 0x0000620000002400 */
[----:B------:R-:W-:Y:S01]  /*2760*/  FMNMX.FTZ R7, R38, R7, !PT ;  /* 0x0000000726077209 */ /* 0x000fe20007810000 */
[----:B----4-:R-:W-:Y:S01]  /*2770*/  FMUL.FTZ R70, R0, R84 ;  /* 0x0000005400467220 */ /* 0x010fe20000410000 */
[----:B------:R-:W-:-:S02]  /*2780*/  ISETP.GT.AND P3, PT, R10, 0x51, PT ;  /* 0x000000510a00780c */ /* 0x000fc40003f64270 */
[----:B---3--:R-:W-:Y:S01]  /*2790*/  FSEL R35, R66, -INF , P4 ;  /* 0xff80000042237808 */ /* 0x008fe20002000000 */
[----:B------:R-:W-:Y:S01]  /*27a0*/  FMUL.FTZ R66, R0, R76 ;  /* 0x0000004c00427220 */ /* 0x000fe20000410000 */
[----:B------:R-:W-:Y:S01]  /*27b0*/  FMNMX.FTZ R6, R34, R7, !PT ;  /* 0x0000000722067209 */ /* 0x000fe20007810000 */
[----:B------:R-:W3:Y:S01]  /*27c0*/  MUFU.TANH R15, R74 ;  /* 0x0000004a000f7308 */ /* 0x000ee20000002400 */
[----:B------:R-:W-:Y:S01]  /*27d0*/  ISETP.GT.AND P4, PT, R10, 0x58, PT ;  /* 0x000000580a00780c */ /* 0x000fe20003f84270 */
[----:B0-----:R-:W-:Y:S01]  /*27e0*/  VIADD R71, R26, -UR15 ;  /* 0x8000000f1a477c36 */ /* 0x001fe20008000000 */
[----:B--2---:R-:W-:Y:S01]  /*27f0*/  FSEL R30, R30, -INF , P3 ;  /* 0xff8000001e1e7808 */ /* 0x004fe20001800000 */
[----:B------:R-:W-:Y:S01]  /*2800*/  @UP0 ULDC UR15, c[0x0][0x450] ;  /* 0x00011400000f0ab9 */ /* 0x000fe20000000800 */
[----:B------:R-:W-:Y:S01]  /*2810*/  FMNMX.FTZ R7, R35, R6, !PT ;  /* 0x0000000623077209 */ /* 0x000fe20007810000 */
[----:B------:R-:W-:Y:S01]  /*2820*/  @UP0 USHF.R.U32.HI UR11, URZ, UR15, UR7 ;  /* 0x0000000f3f0b0299 */ /* 0x000fe20008011607 */
[----:B------:R-:W-:Y:S01]  /*2830*/  ISETP.GT.AND P3, PT, R10, 0x59, PT ;  /* 0x000000590a00780c */ /* 0x000fe20003f64270 */
[----:B------:R-:W0:Y:S01]  /*2840*/  MUFU.TANH R75, R75 ;  /* 0x0000004b004b7308 */ /* 0x000e220000002400 */
[----:B------:R-:W-:Y:S01]  /*2850*/  FSEL R31, R31, -INF , P4 ;  /* 0xff8000001f1f7808 */ /* 0x000fe20002000000 */
[----:B------:R-:W-:Y:S01]  /*2860*/  UIADD3 UR14, UR14, UR11, URZ ;  /* 0x0000000b0e0e7290 */ /* 0x000fe2000fffe03f */
[----:B------:R-:W-:-:S02]  /*2870*/  FMNMX.FTZ R6, R30, R7, !PT ;  /* 0x000000071e067209 */ /* 0x000fc40007810000 */
[C---:B------:R-:W-:Y:S01]  /*2880*/  ISETP.GT.AND P4, PT, R10.reuse, 0x60, PT ;  /* 0x000000600a00780c */ /* 0x040fe20003f84270 */
[----:B------:R-:W-:Y:S01]  /*2890*/  USHF.R.S32.HI UR6, URZ, 0x1f, UR14 ;  /* 0x0000001f3f067899 */ /* 0x000fe2000801140e */
[----:B-1----:R-:W-:Y:S01]  /*28a0*/  FSEL R13, R13, -INF , P3 ;  /* 0xff8000000d0d7808 */ /* 0x002fe20001800000 */
[----:B------:R-:W1:Y:S01]  /*28b0*/  MUFU.TANH R9, R78 ;  /* 0x0000004e00097308 */ /* 0x000e620000002400 */
[----:B------:R-:W-:Y:S01]  /*28c0*/  FMNMX.FTZ R6, R31, R6, !PT ;  /* 0x000000061f067209 */ /* 0x000fe20007810000 */
[----:B------:R-:W-:Y:S01]  /*28d0*/  ULEA.HI UR6, UR6, UR14, URZ, 0x7 ;  /* 0x0000000e06067291 */ /* 0x000fe2000f8f383f */
[C---:B------:R-:W-:Y:S02]  /*28e0*/  ISETP.GT.AND P3, PT, R10.reuse, 0x61, PT ;  /* 0x000000610a00780c */ /* 0x040fe40003f64270 */
[----:B---3--:R-:W-:Y:S01]  /*28f0*/  FSEL R15, R15, -INF , P4 ;  /* 0xff8000000f0f7808 */ /* 0x008fe20002000000 */
[----:B------:R-:W-:Y:S01]  /*2900*/  USHF.R.S32.HI UR6, URZ, 0x7, UR6 ;  /* 0x000000073f067899 */ /* 0x000fe20008011406 */
[----:B------:R-:W-:Y:S01]  /*2910*/  FMNMX.FTZ R8, R13, R6, !PT ;  /* 0x000000060d087209 */ /* 0x000fe20007810000 */
[----:B------:R-:W2:Y:S01]  /*2920*/  MUFU.TANH R79, R79 ;  /* 0x0000004f004f7308 */ /* 0x000ea20000002400 */
[----:B------:R-:W-:Y:S01]  /*2930*/  ISETP.GT.AND P4, PT, R10, 0x68, PT ;  /* 0x000000680a00780c */ /* 0x000fe20003f84270 */
[----:B------:R-:W-:Y:S01]  /*2940*/  UISETP.LT.AND UP1, UPT, URZ, UR6, UPT ;  /* 0x000000063f00728c */ /* 0x000fe2000bf21270 */
[----:B0-----:R-:W-:-:S02]  /*2950*/  FSEL R6, R75, -INF , P3 ;  /* 0xff8000004b067808 */ /* 0x001fc40001800000 */
[----:B------:R-:W-:Y:S01]  /*2960*/  FMNMX.FTZ R7, R15, R8, !PT ;  /* 0x000000080f077209 */ /* 0x000fe20007810000 */
[----:B------:R-:W-:Y:S01]  /*2970*/  USEL UR17, URZ, UR6, !UP1 ;  /* 0x000000063f117287 */ /* 0x000fe2000c800000 */
[----:B------:R-:W-:Y:S01]  /*2980*/  ISETP.GT.AND P3, PT, R10, 0x69, PT ;  /* 0x000000690a00780c */ /* 0x000fe20003f64270 */
[----:B------:R-:W0:Y:S01]  /*2990*/  MUFU.TANH R82, R82 ;  /* 0x0000005200527308 */ /* 0x000e220000002400 */
[----:B-1----:R-:W-:Y:S01]  /*29a0*/  FSEL R9, R9, -INF , P4 ;  /* 0xff80000009097808 */ /* 0x002fe20002000000 */
[----:B------:R-:W-:Y:S01]  /*29b0*/  UISETP.GE.AND UP1, UPT, UR18, UR17, UPT ;  /* 0x000000111200728c */ /* 0x000fe2000bf26270 */
[----:B------:R-:W-:Y:S02]  /*29c0*/  FMNMX.FTZ R12, R6, R7, !PT ;  /* 0x00000007060c7209 */ /* 0x000fe40007810000 */
[----:B------:R-:W-:Y:S02]  /*29d0*/  ISETP.GT.AND P4, PT, R10, 0x70, PT ;  /* 0x000000700a00780c */ /* 0x000fe40003f84270 */
[----:B------:R-:W-:Y:S01]  /*29e0*/  FMNMX.FTZ R7, R9, R12, !PT ;  /* 0x0000000c09077209 */ /* 0x000fe20007810000 */
[----:B------:R-:W1:Y:S01]  /*29f0*/  MUFU.TANH R83, R83 ;  /* 0x0000005300537308 */ /* 0x000e620000002400 */
[----:B--2---:R-:W-:-:S02]  /*2a00*/  FSEL R8, R79, -INF , P3 ;  /* 0xff8000004f087808 */ /* 0x004fc40001800000 */
[----:B------:R-:W-:Y:S02]  /*2a10*/  ISETP.GT.AND P3, PT, R10, 0x71, PT ;  /* 0x000000710a00780c */ /* 0x000fe40003f64270 */
[----:B------:R-:W-:Y:S02]  /*2a20*/  FMNMX.FTZ R11, R8, R7, !PT ;  /* 0x00000007080b7209 */ /* 0x000fe40007810000 */
[----:B------:R-:W-:Y:S01]  /*2a30*/  VIADDMNMX R71, R72, R71, R24, PT ;  /* 0x0000004748477246 */ /* 0x000fe20003800118 */
[----:B------:R-:W2:Y:S01]  /*2a40*/  MUFU.TANH R86, R86 ;  /* 0x0000005600567308 */ /* 0x000ea20000002400 */
[----:B0-----:R-:W-:Y:S02]  /*2a50*/  FSEL R12, R82, -INF , P4 ;  /* 0xff800000520c7808 */ /* 0x001fe40002000000 */
[----:B------:R-:W-:Y:S02]  /*2a60*/  ISETP.GT.AND P4, PT, R10, 0x78, PT ;  /* 0x000000780a00780c */ /* 0x000fe40003f84270 */
[----:B------:R-:W-:-:S02]  /*2a70*/  FMNMX.FTZ R46, R12, R11, !PT ;  /* 0x0000000b0c2e7209 */ /* 0x000fc40007810000 */
[----:B------:R-:W-:Y:S01]  /*2a80*/  ISETP.GT.AND P5, PT, R71, 0x8, PT ;  /* 0x000000084700780c */ /* 0x000fe20003fa4270 */
[----:B------:R-:W0:Y:S01]  /*2a90*/  MUFU.TANH R87, R87 ;  /* 0x0000005700577308 */ /* 0x000e220000002400 */
[----:B-1----:R-:W-:Y:S02]  /*2aa0*/  FSEL R7, R83, -INF , P3 ;  /* 0xff80000053077808 */ /* 0x002fe40001800000 */
[----:B------:R-:W-:Y:S02]  /*2ab0*/  ISETP.GT.AND P3, PT, R10, 0x79, PT ;  /* 0x000000790a00780c */ /* 0x000fe40003f64270 */
[----:B------:R-:W-:-:S03]  /*2ac0*/  FMNMX.FTZ R46, R7, R46, !PT ;  /* 0x0000002e072e7209 */ /* 0x000fc60007810000 */
[----:B------:R-:W-:Y:S01]  /*2ad0*/  MUFU.TANH R88, R88 ;  /* 0x0000005800587308 */ /* 0x000fe20000002400 */
[----:B--2---:R-:W-:Y:S02]  /*2ae0*/  FSEL R11, R86, -INF , P4 ;  /* 0xff800000560b7808 */ /* 0x004fe40002000000 */
[----:B------:R-:W-:Y:S02]  /*2af0*/  ISETP.GT.AND P4, PT, R71, 0x1, PT ;  /* 0x000000014700780c */ /* 0x000fe40003f84270 */
[----:B------:R-:W-:-:S03]  /*2b00*/  FMNMX.FTZ R59, R11, R46, !PT ;  /* 0x0000002e0b3b7209 */ /* 0x000fc60007810000 */
[----:B------:R-:W-:Y:S01]  /*2b10*/  MUFU.TANH R25, R25 ;  /* 0x0000001900197308 */ /* 0x000fe20000002400 */
[----:B0-----:R-:W-:-:S04]  /*2b20*/  FSEL R10, R87, -INF , P3 ;  /* 0xff800000570a7808 */ /* 0x001fc80001800000 */
[----:B------:R-:W-:Y:S01]  /*2b30*/  FMNMX.FTZ R46, R10, R59, !PT ;  /* 0x0000003b0a2e7209 */ /* 0x000fe20007810000 */
[C---:B------:R-:W-:Y:S01]  /*2b40*/  FMUL.FTZ R59, R0.reuse, R65 ;  /* 0x00000041003b7220 */ /* 0x040fe20000410000 */
[----:B------:R-:W-:Y:S01]  /*2b50*/  FMUL.FTZ R65, R0, R77 ;  /* 0x0000004d00417220 */ /* 0x000fe20000410000 */
[----:B------:R-:W0:Y:S02]  /*2b60*/  MUFU.TANH R92, R92 ;  /* 0x0000005c005c7308 */ /* 0x000e240000002400 */
[----:B------:R-:W1:Y:S06]  /*2b70*/  SHFL.BFLY PT, R63, R46, 0x2, 0x1f ;  /* 0x0c401f002e3f7f89 */ /* 0x000e6c00000e0000 */
[----:B------:R-:W2:Y:S08]  /*2b80*/  MUFU.TANH R93, R93 ;  /* 0x0000005d005d7308 */ /* 0x000eb00000002400 */
[----:B------:R-:W3:Y:S01]  /*2b90*/  MUFU.TANH R91, R91 ;  /* 0x0000005b005b7308 */ /* 0x000ee20000002400 */
[----:B0-----:R-:W-:-:S07]  /*2ba0*/  FSEL R92, R92, -INF , P5 ;  /* 0xff8000005c5c7808 */ /* 0x001fce0002800000 */
[----:B------:R-:W0:Y:S01]  /*2bb0*/  MUFU.TANH R89, R89 ;  /* 0x0000005900597308 */ /* 0x000e220000002400 */
[----:B-1----:R-:W-:Y:S01]  /*2bc0*/  FMNMX.FTZ R54, R46, R63, !PT ;  /* 0x0000003f2e367209 */ /* 0x002fe20007810000 */
[----:B------:R-:W-:-:S04]  /*2bd0*/  FMUL.FTZ R63, R0, R73 ;  /* 0x00000049003f7220 */ /* 0x000fc80000410000 */
[----:B------:R-:W1:Y:S02]  /*2be0*/  SHFL.BFLY PT, R69, R54, 0x1, 0x1f ;  /* 0x0c201f0036457f89 */ /* 0x000e6400000e0000 */
[----:B------:R-:W4:Y:S08]  /*2bf0*/  MUFU.TANH R90, R90 ;  /* 0x0000005a005a7308 */ /* 0x000f300000002400 */
[----:B------:R-:W5:Y:S08]  /*2c00*/  MUFU.TANH R37, R37 ;  /* 0x0000002500257308 */ /* 0x000f700000002400 */
[----:B------:R-:W5:Y:S01]  /*2c10*/  MUFU.TANH R36, R36 ;  /* 0x0000002400247308 */ /* 0x000f620000002400 */
[----:B-1----:R-:W-:Y:S01]  /*2c20*/  FMNMX.FTZ R46, R54, R69, !PT ;  /* 0x00000045362e7209 */ /* 0x002fe20007810000 */
[----:B------:R-:W-:-:S06]  /*2c30*/  IMAD.U32 R69, RZ, RZ, UR10 ;  /* 0x0000000aff457e24 */ /* 0x000fcc000f8e00ff */
[----:B------:R-:W1:Y:S01]  /*2c40*/  MUFU.TANH R33, R33 ;  /* 0x0000002100217308 */ /* 0x000e620000002400 */
[C---:B------:R-:W-:Y:S01]  /*2c50*/  FSETP.NEU.FTZ.AND P3, PT, R46.reuse, -INF , PT ;  /* 0xff8000002e00780b */ /* 0x040fe20003f7d000 */
[----:B------:R-:W-:-:S01]  /*2c60*/  FFMA.FTZ R54, R46, R69, -8 ;  /* 0xc10000002e367423 */ /* 0x000fc20000010045 */
[----:B------:R-:W-:-:S04]  /*2c70*/  FMUL.FTZ R69, R0, R85 ;  /* 0x0000005500457220 */ /* 0x000fc80000410000 */
[----:B------:R-:W-:Y:S01]  /*2c80*/  FSEL R54, R54, RZ, P3 ;  /* 0x000000ff36367208 */ /* 0x000fe20001800000 */
[----:B------:R-:W1:Y:S01]  /*2c90*/  MUFU.TANH R32, R32 ;  /* 0x0000002000207308 */ /* 0x000e620000002400 */
[----:B------:R-:W-:-:S03]  /*2ca0*/  ISETP.GT.AND P3, PT, R71, RZ, PT ;  /* 0x000000ff4700720c */ /* 0x000fc60003f64270 */
[--C-:B------:R-:W-:Y:S01]  /*2cb0*/  FFMA.FTZ R73, R55, UR10, -R54.reuse ;  /* 0x0000000a37497c23 */ /* 0x100fe20008010836 */
[----:B------:R-:W-:Y:S01]  /*2cc0*/  FSEL R88, R88, -INF , P3 ;  /* 0xff80000058587808 */ /* 0x000fe20001800000 */
[--C-:B------:R-:W-:Y:S01]  /*2cd0*/  FFMA.FTZ R24, R57, UR10, -R54.reuse ;  /* 0x0000000a39187c23 */ /* 0x100fe20008010836 */
[----:B------:R-:W-:Y:S01]  /*2ce0*/  FSEL R55, R25, -INF , P4 ;  /* 0xff80000019377808 */ /* 0x000fe20002000000 */
[----:B------:R-:W1:Y:S01]  /*2cf0*/  MUFU.TANH R28, R28 ;  /* 0x0000001c001c7308 */ /* 0x000e620000002400 */
[----:B------:R-:W-:Y:S01]  /*2d00*/  ISETP.GT.AND P3, PT, R71, 0x9, PT ;  /* 0x000000094700780c */ /* 0x000fe20003f64270 */
[--C-:B------:R-:W-:Y:S01]  /*2d10*/  FFMA.FTZ R26, R53, UR10, -R54.reuse ;  /* 0x0000000a351a7c23 */ /* 0x100fe20008010836 */
[----:B------:R-:W-:Y:S01]  /*2d20*/  FMNMX.FTZ R57, R88, R55, !PT ;  /* 0x0000003758397209 */ /* 0x000fe20007810000 */
[--C-:B------:R-:W-:Y:S01]  /*2d30*/  FFMA.FTZ R21, R95, UR10, -R54.reuse ;  /* 0x0000000a5f157c23 */ /* 0x100fe20008010836 */
[----:B------:R-:W-:Y:S01]  /*2d40*/  ISETP.GT.AND P4, PT, R71, 0x10, PT ;  /* 0x000000104700780c */ /* 0x000fe20003f84270 */
[--C-:B------:R-:W-:Y:S01]  /*2d50*/  FFMA.FTZ R27, R27, UR10, -R54.reuse ;  /* 0x0000000a1b1b7c23 */ /* 0x100fe20008010836 */
[----:B--2---:R-:W-:Y:S01]  /*2d60*/  FSEL R93, R93, -INF , P3 ;  /* 0xff8000005d5d7808 */ /* 0x004fe20001800000 */
[----:B------:R2:W-:Y:S01]  /*2d70*/  MUFU.EX2 R25, R73 ;  /* 0x0000004900197308 */ /* 0x0005e20000000800 */
[----:B------:R-:W-:Y:S01]  /*2d80*/  FMNMX.FTZ R72, R92, R57, !PT ;  /* 0x000000395c487209 */ /* 0x000fe20007810000 */
[--C-:B------:R-:W-:Y:S01]  /*2d90*/  FFMA.FTZ R45, R45, UR10, -R54.reuse ;  /* 0x0000000a2d2d7c23 */ /* 0x100fe20008010836 */
[----:B------:R-:W-:Y:S01]  /*2da0*/  ISETP.GT.AND P3, PT, R71, 0x11, PT ;  /* 0x000000114700780c */ /* 0x000fe20003f64270 */
[--C-:B------:R-:W-:Y:S01]  /*2db0*/  FFMA.FTZ R44, R44, UR10, -R54.reuse ;  /* 0x0000000a2c2c7c23 */ /* 0x100fe20008010836 */
[----:B---3--:R-:W-:Y:S01]  /*2dc0*/  FSEL R91, R91, -INF , P4 ;  /* 0xff8000005b5b7808 */ /* 0x008fe20002000000 */
[--C-:B------:R-:W-:Y:S01]  /*2dd0*/  FFMA.FTZ R43, R43, UR10, -R54.reuse ;  /* 0x0000000a2b2b7c23 */ /* 0x100fe20008010836 */
[----:B------:R-:W-:Y:S01]  /*2de0*/  FMNMX.FTZ R72, R93, R72, !PT ;  /* 0x000000485d487209 */ /* 0x000fe20007810000 */
[----:B------:R-:W3:Y:S01]  /*2df0*/  MUFU.TANH R29, R29 ;  /* 0x0000001d001d7308 */ /* 0x000ee20000002400 */
[----:B------:R-:W-:Y:S01]  /*2e00*/  ISETP.GT.AND P4, PT, R71, 0x18, PT ;  /* 0x000000184700780c */ /* 0x000fe20003f84270 */
[--C-:B--2---:R-:W-:Y:S01]  /*2e10*/  FFMA.FTZ R73, R52, UR10, -R54.reuse ;  /* 0x0000000a34497c23 */ /* 0x104fe20008010836 */
[----:B0-----:R-:W-:Y:S01]  /*2e20*/  FSEL R89, R89, -INF , P3 ;  /* 0xff80000059597808 */ /* 0x001fe20001800000 */
[--C-:B------:R-:W-:Y:S01]  /*2e30*/  FFMA.FTZ R42, R42, UR10, -R54.reuse ;  /* 0x0000000a2a2a7c23 */ /* 0x100fe20008010836 */
[----:B------:R-:W-:Y:S01]  /*2e40*/  FMNMX.FTZ R72, R91, R72, !PT ;  /* 0x000000485b487209 */ /* 0x000fe20007810000 */
[--C-:B------:R-:W-:Y:S01]  /*2e50*/  FFMA.FTZ R41, R41, UR10, -R54.reuse ;  /* 0x0000000a29297c23 */ /* 0x100fe20008010836 */
[----:B------:R-:W-:Y:S01]  /*2e60*/  ISETP.GT.AND P3, PT, R71, 0x19, PT ;  /* 0x000000194700780c */ /* 0x000fe20003f64270 */
[----:B------:R-:W-:Y:S01]  /*2e70*/  MUFU.TANH R14, R14 ;  /* 0x0000000e000e7308 */ /* 0x000fe20000002400 */
[----:B----4-:R-:W-:Y:S01]  /*2e80*/  FSEL R90, R90, -INF , P4 ;  /* 0xff8000005a5a7808 */ /* 0x010fe20002000000 */
[--C-:B------:R-:W-:Y:S01]  /*2e90*/  FFMA.FTZ R40, R40, UR10, -R54.reuse ;  /* 0x0000000a28287c23 */ /* 0x100fe20008010836 */
[----:B------:R-:W-:Y:S01]  /*2ea0*/  FMNMX.FTZ R57, R89, R72, !PT ;  /* 0x0000004859397209 */ /* 0x000fe20007810000 */
[--C-:B------:R-:W-:Y:S01]  /*2eb0*/  FFMA.FTZ R39, R39, UR10, -R54.reuse ;  /* 0x0000000a27277c23 */ /* 0x100fe20008010836 */
[----:B------:R-:W-:Y:S01]  /*2ec0*/  ISETP.GT.AND P4, PT, R71, 0x20, PT ;  /* 0x000000204700780c */ /* 0x000fe20003f84270 */
[--C-:B------:R-:W-:Y:S01]  /*2ed0*/  FFMA.FTZ R38, R38, UR10, -R54.reuse ;  /* 0x0000000a26267c23 */ /* 0x100fe20008010836 */
[----:B-----5:R-:W-:Y:S01]  /*2ee0*/  FSEL R53, R37, -INF , P3 ;  /* 0xff80000025357808 */ /* 0x020fe20001800000 */
[----:B------:R-:W0:Y:S01]  /*2ef0*/  MUFU.TANH R20, R20 ;  /* 0x0000001400147308 */ /* 0x000e220000002400 */
[----:B------:R-:W-:Y:S01]  /*2f00*/  FMNMX.FTZ R72, R90, R57, !PT ;  /* 0x000000395a487209 */ /* 0x000fe20007810000 */
[--C-:B------:R-:W-:Y:S01]  /*2f10*/  FFMA.FTZ R57, R51, UR10, -R54.reuse ;  /* 0x0000000a33397c23 */ /* 0x100fe20008010836 */
[----:B------:R-:W-:Y:S01]  /*2f20*/  ISETP.GT.AND P3, PT, R71, 0x21, PT ;  /* 0x000000214700780c */ /* 0x000fe20003f64270 */
[--C-:B------:R-:W-:Y:S01]  /*2f30*/  FFMA.FTZ R13, R13, UR10, -R54.reuse ;  /* 0x0000000a0d0d7c23 */ /* 0x100fe20008010836 */
[----:B------:R-:W-:Y:S01]  /*2f40*/  FSEL R52, R36, -INF , P4 ;  /* 0xff80000024347808 */ /* 0x000fe20002000000 */
[--C-:B------:R-:W-:Y:S01]  /*2f50*/  FFMA.FTZ R15, R15, UR10, -R54.reuse ;  /* 0x0000000a0f0f7c23 */ /* 0x100fe20008010836 */
[----:B------:R-:W-:Y:S01]  /*2f60*/  FMNMX.FTZ R37, R53, R72, !PT ;  /* 0x0000004835257209 */ /* 0x000fe20007810000 */
[----:B------:R-:W-:Y:S01]  /*2f70*/  MUFU.TANH R3, R3 ;  /* 0x0000000300037308 */ /* 0x000fe20000002400 */
[----:B------:R-:W-:Y:S01]  /*2f80*/  ISETP.GT.AND P4, PT, R71, 0x28, PT ;  /* 0x000000284700780c */ /* 0x000fe20003f84270 */
[--C-:B------:R-:W-:Y:S01]  /*2f90*/  FFMA.FTZ R6, R6, UR10, -R54.reuse ;  /* 0x0000000a06067c23 */ /* 0x100fe20008010836 */
[----:B-1----:R-:W-:Y:S01]  /*2fa0*/  FSEL R33, R33, -INF , P3 ;  /* 0xff80000021217808 */ /* 0x002fe20001800000 */
[--C-:B------:R-:W-:Y:S01]  /*2fb0*/  FFMA.FTZ R9, R9, UR10, -R54.reuse ;  /* 0x0000000a09097c23 */ /* 0x100fe20008010836 */
[----:B------:R-:W-:Y:S01]  /*2fc0*/  FMNMX.FTZ R72, R52, R37, !PT ;  /* 0x0000002534487209 */ /* 0x000fe20007810000 */
[--C-:B------:R-:W-:Y:S01]  /*2fd0*/  FFMA.FTZ R8, R8, UR10, -R54.reuse ;  /* 0x0000000a08087c23 */ /* 0x100fe20008010836 */
[----:B------:R-:W-:Y:S01]  /*2fe0*/  ISETP.GT.AND P3, PT, R71, 0x29, PT ;  /* 0x000000294700780c */ /* 0x000fe20003f64270 */
[----:B------:R1:W-:Y:S01]  /*2ff0*/  MUFU.EX2 R36, R73 ;  /* 0x0000004900247308 */ /* 0x0003e20000000800 */
[----:B------:R-:W-:Y:S01]  /*3000*/  FSEL R51, R32, -INF , P4 ;  /* 0xff80000020337808 */ /* 0x000fe20002000000 */
[--C-:B------:R-:W-:Y:S01]  /*3010*/  FFMA.FTZ R12, R12, UR10, -R54.reuse ;  /* 0x0000000a0c0c7c23 */ /* 0x100fe20008010836 */
[----:B------:R-:W-:Y:S01]  /*3020*/  FMNMX.FTZ R72, R33, R72, !PT ;  /* 0x0000004821487209 */ /* 0x000fe20007810000 */
[--C-:B------:R-:W-:Y:S01]  /*3030*/  FFMA.FTZ R7, R7, UR10, -R54.reuse ;  /* 0x0000000a07077c23 */ /* 0x100fe20008010836 */
[----:B------:R-:W-:Y:S01]  /*3040*/  ISETP.GT.AND P4, PT, R71, 0x30, PT ;  /* 0x000000304700780c */ /* 0x000fe20003f84270 */
[--C-:B------:R-:W-:Y:S01]  /*3050*/  FFMA.FTZ R11, R11, UR10, -R54.reuse ;  /* 0x0000000a0b0b7c23 */ /* 0x100fe20008010836 */
[----:B------:R-:W-:Y:S01]  /*3060*/  FSEL R28, R28, -INF , P3 ;  /* 0xff8000001c1c7808 */ /* 0x000fe20001800000 */
[----:B------:R-:W2:Y:S01]  /*3070*/  MUFU.TANH R5, R5 ;  /* 0x0000000500057308 */ /* 0x000ea20000002400 */
[----:B------:R-:W-:Y:S01]  /*3080*/  FMNMX.FTZ R37, R51, R72, !PT ;  /* 0x0000004833257209 */ /* 0x000fe20007810000 */
[--C-:B-1----:R-:W-:Y:S01]  /*3090*/  FFMA.FTZ R73, R50, UR10, -R54.reuse ;  /* 0x0000000a32497c23 */ /* 0x102fe20008010836 */
[----:B------:R-:W-:Y:S01]  /*30a0*/  ISETP.GT.AND P3, PT, R71, 0x31, PT ;  /* 0x000000314700780c */ /* 0x000fe20003f64270 */
[----:B------:R-:W-:Y:S01]  /*30b0*/  FFMA.FTZ R10, R10, UR10, -R54 ;  /* 0x0000000a0a0a7c23 */ /* 0x000fe20008010836 */
[----:B---3--:R-:W-:-:S02]  /*30c0*/  FSEL R50, R29, -INF , P4 ;  /* 0xff8000001d327808 */ /* 0x008fc40002000000 */
[----:B------:R-:W-:Y:S02]  /*30d0*/  CS2R R94, SRZ ;  /* 0x00000000005e7805 */ /* 0x000fe4000001ff00 */
[----:B------:R-:W-:Y:S01]  /*30e0*/  FMNMX.FTZ R37, R28, R37, !PT ;  /* 0x000000251c257209 */ /* 0x000fe20007810000 */
[----:B------:R-:W1:Y:S01]  /*30f0*/  MUFU.TANH R4, R4 ;  /* 0x0000000400047308 */ /* 0x000e620000002400 */
[C---:B------:R-:W-:Y:S02]  /*3100*/  ISETP.GT.AND P4, PT, R71.reuse, 0x38, PT ;  /* 0x000000384700780c */ /* 0x040fe40003f84270 */
[----:B------:R-:W-:Y:S02]  /*3110*/  FMNMX.FTZ R72, R50, R37, !PT ;  /* 0x0000002532487209 */ /* 0x000fe40007810000 */
[----:B0-----:R-:W-:Y:S02]  /*3120*/  FSEL R20, R20, -INF , P4 ;  /* 0xff80000014147808 */ /* 0x001fe40002000000 */
[----:B------:R-:W-:Y:S01]  /*3130*/  ISETP.GT.AND P4, PT, R71, 0x40, PT ;  /* 0x000000404700780c */ /* 0x000fe20003f84270 */
[----:B------:R0:W-:Y:S03]  /*3140*/  MUFU.EX2 R32, R57 ;  /* 0x0000003900207308 */ /* 0x0001e60000000800 */
[----:B--2---:R-:W-:-:S02]  /*3150*/  FSEL R5, R5, -INF , P4 ;  /* 0xff80000005057808 */ /* 0x004fc40002000000 */
[----:B------:R-:W-:-:S03]  /*3160*/  ISETP.GT.AND P4, PT, R71, 0x48, PT ;  /* 0x000000484700780c */ /* 0x000fc60003f84270 */
[----:B------:R-:W2:Y:S01]  /*3170*/  MUFU.TANH R56, R56 ;  /* 0x0000003800387308 */ /* 0x000ea20000002400 */
[----:B0-----:R-:W-:Y:S01]  /*3180*/  FSEL R57, R14, -INF , P3 ;  /* 0xff8000000e397808 */ /* 0x001fe20001800000 */
[--C-:B------:R-:W-:Y:S01]  /*3190*/  FFMA.FTZ R14, R49, UR10, -R54.reuse ;  /* 0x0000000a310e7c23 */ /* 0x100fe20008010836 */
[----:B------:R-:W-:Y:S02]  /*31a0*/  ISETP.GT.AND P3, PT, R71, 0x39, PT ;  /* 0x000000394700780c */ /* 0x000fe40003f64270 */
[----:B------:R-:W-:Y:S02]  /*31b0*/  FMNMX.FTZ R37, R57, R72, !PT ;  /* 0x0000004839257209 */ /* 0x000fe40007810000 */
[----:B------:R-:W-:Y:S01]  /*31c0*/  FSEL R49, R3, -INF , P3 ;  /* 0xff80000003317808 */ /* 0x000fe20001800000 */
[----:B------:R-:W0:Y:S01]  /*31d0*/  MUFU.TANH R58, R58 ;  /* 0x0000003a003a7308 */ /* 0x000e220000002400 */
[----:B------:R-:W-:-:S01]  /*31e0*/  FFMA.FTZ R3, R48, UR10, -R54 ;  /* 0x0000000a30037c23 */ /* 0x000fc20008010836 */
[----:B------:R-:W-:-:S02]  /*31f0*/  FMNMX.FTZ R48, R20, R37, !PT ;  /* 0x0000002514307209 */ /* 0x000fc40007810000 */
[----:B------:R-:W-:Y:S02]  /*3200*/  ISETP.GT.AND P3, PT, R71, 0x41, PT ;  /* 0x000000414700780c */ /* 0x000fe40003f64270 */
[----:B------:R-:W-:Y:S02]  /*3210*/  FMNMX.FTZ R72, R49, R48, !PT ;  /* 0x0000003031487209 */ /* 0x000fe40007810000 */
[----:B------:R-:W3:Y:S01]  /*3220*/  MUFU.TANH R60, R60 ;  /* 0x0000003c003c7308 */ /* 0x000ee20000002400 */
[----:B-1----:R-:W-:Y:S01]  /*3230*/  FSEL R48, R4, -INF , P3 ;  /* 0xff80000004307808 */ /* 0x002fe20001800000 */
[--C-:B------:R-:W-:Y:S01]  /*3240*/  FFMA.FTZ R4, R47, UR10, -R54.reuse ;  /* 0x0000000a2f047c23 */ /* 0x100fe20008010836 */
[----:B------:R-:W-:Y:S01]  /*3250*/  FMNMX.FTZ R37, R5, R72, !PT ;  /* 0x0000004805257209 */ /* 0x000fe20007810000 */
[--C-:B------:R-:W-:Y:S01]  /*3260*/  FFMA.FTZ R47, R34, UR10, -R54.reuse ;  /* 0x0000000a222f7c23 */ /* 0x100fe20008010836 */
[----:B------:R-:W-:Y:S01]  /*3270*/  ISETP.GT.AND P3, PT, R71, 0x49, PT ;  /* 0x000000494700780c */ /* 0x000fe20003f64270 */
[--C-:B------:R-:W-:Y:S01]  /*3280*/  FFMA.FTZ R34, R35, UR10, -R54.reuse ;  /* 0x0000000a23227c23 */ /* 0x100fe20008010836 */
[----:B--2---:R-:W-:Y:S01]  /*3290*/  FSEL R56, R56, -INF , P4 ;  /* 0xff80000038387808 */ /* 0x004fe20002000000 */
[----:B------:R-:W1:Y:S01]  /*32a0*/  MUFU.TANH R59, R59 ;  /* 0x0000003b003b7308 */ /* 0x000e620000002400 */
[----:B------:R-:W-:Y:S01]  /*32b0*/  FMNMX.FTZ R37, R48, R37, !PT ;  /* 0x0000002530257209 */ /* 0x000fe20007810000 */
[--C-:B------:R-:W-:Y:S01]  /*32c0*/  FFMA.FTZ R35, R30, UR10, -R54.reuse ;  /* 0x0000000a1e237c23 */ /* 0x100fe20008010836 */
[----:B------:R-:W-:Y:S01]  /*32d0*/  ISETP.GT.AND P4, PT, R71, 0x50, PT ;  /* 0x000000504700780c */ /* 0x000fe20003f84270 */
[----:B------:R-:W-:Y:S01]  /*32e0*/  FFMA.FTZ R30, R31, UR10, -R54 ;  /* 0x0000000a1f1e7c23 */ /* 0x000fe20008010836 */
[----:B0-----:R-:W-:-:S02]  /*32f0*/  FSEL R58, R58, -INF , P3 ;  /* 0xff8000003a3a7808 */ /* 0x001fc40001800000 */
[----:B------:R-:W-:Y:S01]  /*3300*/  FMNMX.FTZ R37, R56, R37, !PT ;  /* 0x0000002538257209 */ /* 0x000fe20007810000 */
[----:B------:R-:W0:Y:S01]  /*3310*/  MUFU.TANH R62, R62 ;  /* 0x0000003e003e7308 */ /* 0x000e220000002400 */
[C---:B------:R-:W-:Y:S02]  /*3320*/  ISETP.GT.AND P3, PT, R71.reuse, 0x51, PT ;  /* 0x000000514700780c */ /* 0x040fe40003f64270 */
[----:B---3--:R-:W-:Y:S02]  /*3330*/  FSEL R60, R60, -INF , P4 ;  /* 0xff8000003c3c7808 */ /* 0x008fe40002000000 */
[----:B------:R-:W-:Y:S02]  /*3340*/  FMNMX.FTZ R37, R58, R37, !PT ;  /* 0x000000253a257209 */ /* 0x000fe40007810000 */
[----:B------:R-:W-:Y:S01]  /*3350*/  ISETP.GT.AND P4, PT, R71, 0x58, PT ;  /* 0x000000584700780c */ /* 0x000fe20003f84270 */
[----:B------:R-:W2:Y:S01]  /*3360*/  MUFU.TANH R61, R61 ;  /* 0x0000003d003d7308 */ /* 0x000ea20000002400 */
[----:B-1----:R-:W-:-:S02]  /*3370*/  FSEL R59, R59, -INF , P3 ;  /* 0xff8000003b3b7808 */ /* 0x002fc40001800000 */
[----:B------:R-:W-:Y:S02]  /*3380*/  FMNMX.FTZ R72, R60, R37, !PT ;  /* 0x000000253c487209 */ /* 0x000fe40007810000 */
[----:B------:R-:W-:Y:S02]  /*3390*/  ISETP.GT.AND P3, PT, R71, 0x59, PT ;  /* 0x000000594700780c */ /* 0x000fe40003f64270 */
[----:B------:R-:W-:Y:S01]  /*33a0*/  FMNMX.FTZ R37, R59, R72, !PT ;  /* 0x000000483b257209 */ /* 0x000fe20007810000 */
[----:B------:R-:W1:Y:S01]  /*33b0*/  MUFU.TANH R64, R64 ;  /* 0x0000004000407308 */ /* 0x000e620000002400 */
[----:B0-----:R-:W-:Y:S02]  /*33c0*/  FSEL R62, R62, -INF , P4 ;  /* 0xff8000003e3e7808 */ /* 0x001fe40002000000 */
[----:B------:R-:W-:Y:S02]  /*33d0*/  ISETP.GT.AND P4, PT, R71, 0x60, PT ;  /* 0x000000604700780c */ /* 0x000fe40003f84270 */
[----:B------:R-:W-:-:S03]  /*33e0*/  FMNMX.FTZ R72, R62, R37, !PT ;  /* 0x000000253e487209 */ /* 0x000fc60007810000 */
[----:B------:R-:W0:Y:S01]  /*33f0*/  MUFU.TANH R63, R63 ;  /* 0x0000003f003f7308 */ /* 0x000e220000002400 */
[----:B--2---:R-:W-:Y:S02]  /*3400*/  FSEL R61, R61, -INF , P3 ;  /* 0xff8000003d3d7808 */ /* 0x004fe40001800000 */
[----:B------:R-:W-:Y:S02]  /*3410*/  ISETP.GT.AND P3, PT, R71, 0x61, PT ;  /* 0x000000614700780c */ /* 0x000fe40003f64270 */
[----:B------:R-:W-:-:S03]  /*3420*/  FMNMX.FTZ R37, R61, R72, !PT ;  /* 0x000000483d257209 */ /* 0x000fc60007810000 */
[----:B------:R-:W2:Y:S01]  /*3430*/  MUFU.TANH R66, R66 ;  /* 0x0000004200427308 */ /* 0x000ea20000002400 */
[----:B-1----:R-:W-:Y:S02]  /*3440*/  FSEL R64, R64, -INF , P4 ;  /* 0xff80000040407808 */ /* 0x002fe40002000000 */
[----:B------:R-:W-:Y:S02]  /*3450*/  ISETP.GT.AND P4, PT, R71, 0x68, PT ;  /* 0x000000684700780c */ /* 0x000fe40003f84270 */
[----:B------:R-:W-:-:S03]  /*3460*/  FMNMX.FTZ R72, R64, R37, !PT ;  /* 0x0000002540487209 */ /* 0x000fc60007810000 */
        /* <DEDUP_REMOVED lines=20> */
[----:B------:R-:W2:Y:S01]  /*35b0*/  MUFU.EX2 R29, R73 ;  /* 0x00000049001d7308 */ /* 0x000ea20000000800 */
[----:B-1----:R-:W-:-:S04]  /*35c0*/  FSEL R70, R70, -INF , P4 ;  /* 0xff80000046467808 */ /* 0x002fc80002000000 */
[----:B------:R-:W-:-:S03]  /*35d0*/  FMNMX.FTZ R72, R70, R37, !PT ;  /* 0x0000002546487209 */ /* 0x000fc60007810000 */
[----:B------:R-:W-:Y:S01]  /*35e0*/  MUFU.EX2 R21, R21 ;  /* 0x0000001500157308 */ /* 0x000fe20000000800 */
[----:B0-----:R-:W-:-:S04]  /*35f0*/  FSEL R69, R69, -INF , P3 ;  /* 0xff80000045457808 */ /* 0x001fc80001800000 */
[----:B------:R-:W-:-:S03]  /*3600*/  FMNMX.FTZ R72, R69, R72, !PT ;  /* 0x0000004845487209 */ /* 0x000fc60007810000 */
[----:B------:R-:W0:Y:S01]  /*3610*/  MUFU.EX2 R24, R24 ;  /* 0x0000001800187308 */ /* 0x000e220000000800 */
[----:B--2---:R-:W-:Y:S01]  /*3620*/  F2FP.SATFINITE.E4M3.F32.PACK_AB_MERGE_C R151, R29, R32, RZ ;  /* 0x000000201d97723e */ /* 0x004fe200048070ff */
[----:B------:R-:W1:Y:S06]  /*3630*/  SHFL.BFLY PT, R37, R72, 0x2, 0x1f ;  /* 0x0c401f0048257f89 */ /* 0x000e6c00000e0000 */
[----:B------:R-:W2:Y:S08]  /*3640*/  MUFU.EX2 R26, R26 ;  /* 0x0000001a001a7308 */ /* 0x000eb00000000800 */
[----:B------:R-:W3:Y:S01]  /*3650*/  MUFU.EX2 R27, R27 ;  /* 0x0000001b001b7308 */ /* 0x000ee20000000800 */
[----:B0-----:R-:W-:-:S04]  /*3660*/  FADD.FTZ R80, R21, R24 ;  /* 0x0000001815507221 */ /* 0x001fc80000010000 */
[----:B------:R-:W-:-:S03]  /*3670*/  FADD.FTZ R79, R25, R80 ;  /* 0x00000050194f7221 */ /* 0x000fc60000010000 */
[----:B------:R-:W-:Y:S01]  /*3680*/  MUFU.EX2 R14, R14 ;  /* 0x0000000e000e7308 */ /* 0x000fe20000000800 */
[----:B--2---:R-:W-:-:S01]  /*3690*/  FADD.FTZ R82, R26, R79 ;  /* 0x0000004f1a527221 */ /* 0x004fc20000010000 */
[----:B-1----:R-:W-:Y:S02]  /*36a0*/  FMNMX.FTZ R31, R72, R37, !PT ;  /* 0x00000025481f7209 */ /* 0x002fe40007810000 */
[----:B------:R-:W-:-:S03]  /*36b0*/  F2FP.SATFINITE.E4M3.F32.PACK_AB_MERGE_C R149, R26, R25, RZ ;  /* 0x000000191a95723e */ /* 0x000fc600048070ff */
[----:B------:R-:W0:Y:S01]  /*36c0*/  SHFL.BFLY PT, R72, R31, 0x1, 0x1f ;  /* 0x0c201f001f487f89 */ /* 0x000e2200000e0000 */
[----:B------:R-:W-:Y:S01]  /*36d0*/  MUFU.EX2 R3, R3 ;  /* 0x0000000300037308 */ /* 0x000fe20000000800 */
[----:B---3--:R-:W-:-:S01]  /*36e0*/  FADD.FTZ R81, R27, R82 ;  /* 0x000000521b517221 */ /* 0x008fc20000010000 */
[----:B------:R-:W-:Y:S02]  /*36f0*/  F2FP.SATFINITE.E4M3.F32.PACK_AB_MERGE_C R149, R24, R21, R149 ;  /* 0x000000151895723e */ /* 0x000fe40004807095 */
[C---:B------:R-:W-:Y:S01]  /*3700*/  F2FP.SATFINITE.E4M3.F32.PACK_AB_MERGE_C R151, R36.reuse, R27, R151 ;  /* 0x0000001b2497723e */ /* 0x040fe20004807097 */
[----:B------:R-:W-:-:S03]  /*3710*/  FADD.FTZ R81, R36, R81 ;  /* 0x0000005124517221 */ /* 0x000fc60000010000 */
[----:B------:R-:W-:Y:S08]  /*3720*/  MUFU.EX2 R4, R4 ;  /* 0x0000000400047308 */ /* 0x000ff00000000800 */
[----:B------:R-:W1:Y:S01]  /*3730*/  MUFU.EX2 R45, R45 ;  /* 0x0000002d002d7308 */ /* 0x000e620000000800 */
[----:B0-----:R-:W-:Y:S01]  /*3740*/  FMNMX.FTZ R37, R31, R72, !PT ;  /* 0x000000481f257209 */ /* 0x001fe20007810000 */
[----:B------:R-:W-:-:S06]  /*3750*/  IMAD.U32 R72, RZ, RZ, UR10 ;  /* 0x0000000aff487e24 */ /* 0x000fcc000f8e00ff */
[----:B------:R-:W-:Y:S01]  /*3760*/  MUFU.EX2 R44, R44 ;  /* 0x0000002c002c7308 */ /* 0x000fe20000000800 */
[C---:B------:R-:W-:Y:S01]  /*3770*/  FSETP.NEU.FTZ.AND P3, PT, R37.reuse, -INF , PT ;  /* 0xff8000002500780b */ /* 0x040fe20003f7d000 */
[----:B------:R-:W-:-:S05]  /*3780*/  FFMA.FTZ R71, R37, R72, -8 ;  /* 0xc100000025477423 */ /* 0x000fca0000010048 */
[----:B------:R-:W-:Y:S01]  /*3790*/  FSEL R71, R71, RZ, P3 ;  /* 0x000000ff47477208 */ /* 0x000fe20001800000 */
[----:B------:R-:W-:Y:S01]  /*37a0*/  MUFU.EX2 R43, R43 ;  /* 0x0000002b002b7308 */ /* 0x000fe20000000800 */
[----:B-1----:R-:W-:Y:S02]  /*37b0*/  F2FP.SATFINITE.E4M3.F32.PACK_AB_MERGE_C R145, R45, R4, RZ ;  /* 0x000000042d91723e */ /* 0x002fe400048070ff */
[----:B------:R-:W-:Y:S01]  /*37c0*/  PLOP3.LUT P3, PT, PT, PT, UP1, 0x80, 0x0 ;  /* 0x000000000000781c */ /* 0x000fe20003f6f018 */
        /* <DEDUP_REMOVED lines=28> */
[----:B------:R-:W-:Y:S01]  /*3990*/  F2FP.SATFINITE.E4M3.F32.PACK_AB_MERGE_C R145, R3, R14, R145 ;  /* 0x0000000e0391723e */ /* 0x000fe20004807091 */
[----:B------:R-:W-:-:S01]  /*39a0*/  FFMA.FTZ R65, R65, UR10, -R71 ;  /* 0x0000000a41417c23 */ /* 0x000fc20008010847 */
[----:B------:R-:W2:Y:S01]  /*39b0*/  MUFU.EX2 R74, R74 ;  /* 0x0000004a004a7308 */ /* 0x000ea20000000800 */
[----:B0-----:R-:W-:-:S01]  /*39c0*/  FADD.FTZ R48, R31, R54 ;  /* 0x000000361f307221 */ /* 0x001fc20000010000 */
[--C-:B------:R-:W-:Y:S01]  /*39d0*/  FFMA.FTZ R67, R67, UR10, -R71.reuse ;  /* 0x0000000a43437c23 */ /* 0x100fe20008010847 */
[----:B------:R-:W-:-:S01]  /*39e0*/  FFMA.FTZ R68, R68, UR10, -R71 ;  /* 0x0000000a44447c23 */ /* 0x000fc20008010847 */
[--C-:B------:R-:W-:Y:S01]  /*39f0*/  FFMA.FTZ R70, R70, UR10, -R71.reuse ;  /* 0x0000000a46467c23 */ /* 0x100fe20008010847 */
[----:B------:R-:W-:-:S01]  /*3a00*/  FFMA.FTZ R69, R69, UR10, -R71 ;  /* 0x0000000a45457c23 */ /* 0x000fc20008010847 */
[----:B------:R-:W-:-:S02]  /*3a10*/  CS2R R92, SRZ ;  /* 0x00000000005c7805 */ /* 0x000fc4000001ff00 */
[----:B------:R-:W-:Y:S01]  /*3a20*/  CS2R R90, SRZ ;  /* 0x00000000005a7805 */ /* 0x000fe2000001ff00 */
[----:B------:R-:W0:Y:S01]  /*3a30*/  MUFU.EX2 R55, R55 ;  /* 0x0000003700377308 */ /* 0x000e220000000800 */
[----:B------:R-:W-:-:S07]  /*3a40*/  CS2R R88, SRZ ;  /* 0x0000000000587805 */ /* 0x000fce000001ff00 */
[----:B------:R-:W3:Y:S08]  /*3a50*/  MUFU.EX2 R72, R72 ;  /* 0x0000004800487308 */ /* 0x000ef00000000800 */
[----:B------:R-:W4:Y:S08]  /*3a60*/  MUFU.EX2 R75, R75 ;  /* 0x0000004b004b7308 */ /* 0x000f300000000800 */
[----:B------:R1:W-:Y:S08]  /*3a70*/  MUFU.EX2 R57, R49 ;  /* 0x0000003100397308 */ /* 0x0003f00000000800 */
[----:B------:R-:W5:Y:S01]  /*3a80*/  MUFU.EX2 R76, R76 ;  /* 0x0000004c004c7308 */ /* 0x000f620000000800 */
[----:B-1----:R-:W-:-:S01]  /*3a90*/  FADD.FTZ R49, R73, R48 ;  /* 0x0000003049317221 */ /* 0x002fc20000010000 */
[----:B------:R-:W-:Y:S01]  /*3aa0*/  @!P1 VIADD R48, R2, 0x19c40 ;  /* 0x00019c4002309836 */ /* 0x000fe20000000000 */
[----:B--2---:R-:W-:-:S02]  /*3ab0*/  F2FP.SATFINITE.E4M3.F32.PACK_AB_MERGE_C R73, R74, R73, RZ ;  /* 0x000000494a49723e */ /* 0x004fc400048070ff */
[----:B------:R-:W-:Y:S01]  /*3ac0*/  FADD.FTZ R80, R74, R49 ;  /* 0x000000314a507221 */ /* 0x000fe20000010000 */
[----:B------:R-:W-:-:S01]  /*3ad0*/  FFMA.FTZ R49, R59, UR10, -R71 ;  /* 0x0000000a3b317c23 */ /* 0x000fc20008010847 */
[----:B------:R-:W-:Y:S01]  /*3ae0*/  @!P1 PRMT R48, RZ, 0x654, R48 ;  /* 0x00000654ff309816 */ /* 0x000fe20000000030 */
[----:B------:R-:W1:Y:S01]  /*3af0*/  MUFU.EX2 R52, R52 ;  /* 0x0000003400347308 */ /* 0x000e620000000800 */
[----:B0-----:R-:W-:-:S01]  /*3b00*/  FADD.FTZ R79, R55, R80 ;  /* 0x00000050374f7221 */ /* 0x001fc20000010000 */
[----:B------:R-:W-:Y:S01]  /*3b10*/  F2FP.SATFINITE.E4M3.F32.PACK_AB_MERGE_C R148, R54, R31, R73 ;  /* 0x0000001f3694723e */ /* 0x000fe20004807049 */
[----:B------:R3:W-:Y:S05]  /*3b20*/  @!P1 SYNCS.ARRIVE.TRANS64.RED.A1T0 RZ, [R48+URZ], RZ ;  /* 0x000000ff30ff99a7 */ /* 0x0007ea000810043f */
[----:B------:R-:W0:Y:S01]  /*3b30*/  MUFU.EX2 R33, R33 ;  /* 0x0000002100217308 */ /* 0x000e220000000800 */
[----:B---3--:R-:W-:-:S04]  /*3b40*/  FADD.FTZ R48, R72, R79 ;  /* 0x0000004f48307221 */ /* 0x008fc80000010000 */
[----:B----4-:R-:W-:-:S03]  /*3b50*/  FADD.FTZ R59, R75, R48 ;  /* 0x000000304b3b7221 */ /* 0x010fc60000010000 */
[----:B------:R2:W-:Y:S01]  /*3b60*/  MUFU.EX2 R77, R58 ;  /* 0x0000003a004d7308 */ /* 0x0005e20000000800 */
[----:B------:R-:W-:-:S01]  /*3b70*/  FFMA.FTZ R48, R64, UR10, -R71 ;  /* 0x0000000a40307c23 */ /* 0x000fc20008010847 */
[C---:B-----5:R-:W-:Y:S01]  /*3b80*/  F2FP.SATFINITE.E4M3.F32.PACK_AB_MERGE_C R75, R76.reuse, R75, RZ ;  /* 0x0000004b4c4b723e */ /* 0x060fe200048070ff */
[----:B------:R-:W-:-:S03]  /*3b90*/  FADD.FTZ R59, R76, R59 ;  /* 0x0000003b4c3b7221 */ /* 0x000fc60000010000 */
[----:B------:R-:W-:Y:S02]  /*3ba0*/  F2FP.SATFINITE.E4M3.F32.PACK_AB_MERGE_C R150, R72, R55, R75 ;  /* 0x000000374896723e */ /* 0x000fe4000480704b */
[----:B------:R-:W3:Y:S01]  /*3bb0*/  MUFU.EX2 R53, R53 ;  /* 0x0000003500357308 */ /* 0x000ee20000000800 */
[----:B--2---:R-:W-:-:S04]  /*3bc0*/  FADD.FTZ R58, R32, R81 ;  /* 0x00000051203a7221 */ /* 0x004fc80000010000 */
[----:B------:R-:W-:Y:S01]  /*3bd0*/  FADD.FTZ R79, R29, R58 ;  /* 0x0000003a1d4f7221 */ /* 0x000fe20000010000 */
[----:B-1----:R-:W-:-:S02]  /*3be0*/  FADD.FTZ R58, R52, R59 ;  /* 0x0000003b343a7221 */ /* 0x002fc40000010000 */
[----:B------:R-:W1:Y:S02]  /*3bf0*/  MUFU.EX2 R78, R78 ;  /* 0x0000004e004e7308 */ /* 0x000e640000000800 */
[----:B0-----:R-:W-:-:S06]  /*3c00*/  FADD.FTZ R58, R33, R58 ;  /* 0x0000003a213a7221 */ /* 0x001fcc0000010000 */
[----:B------:R0:W-:Y:S08]  /*3c10*/  MUFU.EX2 R2, R60 ;  /* 0x0000003c00027308 */ /* 0x0001f00000000800 */
[----:B------:R-:W2:Y:S01]  /*3c20*/  MUFU.EX2 R28, R28 ;  /* 0x0000001c001c7308 */ /* 0x000ea20000000800 */
[----:B0-----:R-:W-:-:S04]  /*3c30*/  FADD.FTZ R60, R14, R79 ;  /* 0x0000004f0e3c7221 */ /* 0x001fc80000010000 */
[----:B------:R-:W-:-:S03]  /*3c40*/  FADD.FTZ R59, R3, R60 ;  /* 0x0000003c033b7221 */ /* 0x000fc60000010000 */
[----:B------:R-:W0:Y:S01]  /*3c50*/  MUFU.EX2 R51, R51 ;  /* 0x0000003300337308 */ /* 0x000e220000000800 */
[----:B------:R-:W-:-:S01]  /*3c60*/  FADD.FTZ R60, R4, R59 ;  /* 0x0000003b043c7221 */ /* 0x000fc20000010000 */
[----:B---3--:R-:W-:Y:S01]  /*3c70*/  FADD.FTZ R59, R53, R58 ;  /* 0x0000003a353b7221 */ /* 0x008fe20000010000 */
[C---:B-1----:R-:W-:Y:S02]  /*3c80*/  F2FP.SATFINITE.E4M3.F32.PACK_AB_MERGE_C R53, R78.reuse, R53, RZ ;  /* 0x000000354e35723e */ /* 0x042fe400048070ff */
[----:B------:R-:W-:Y:S01]  /*3c90*/  FADD.FTZ R79, R45, R60 ;  /* 0x0000003c2d4f7221 */ /* 0x000fe20000010000 */
[----:B------:R-:W-:-:S01]  /*3ca0*/  FADD.FTZ R59, R78, R59 ;  /* 0x0000003b4e3b7221 */ /* 0x000fc20000010000 */
[----:B------:R-:W-:Y:S01]  /*3cb0*/  F2FP.SATFINITE.E4M3.F32.PACK_AB_MERGE_C R144, R33, R52, R53 ;  /* 0x000000342190723e */ /* 0x000fe20004807035 */
[----:B------:R-:W1:Y:S01]  /*3cc0*/  MUFU.EX2 R42, R42 ;  /* 0x0000002a002a7308 */ /* 0x000e620000000800 */
[----:B------:R-:W-:-:S01]  /*3cd0*/  FADD.FTZ R60, R44, R79 ;  /* 0x0000004f2c3c7221 */ /* 0x000fc20000010000 */
[----:B--2---:R-:W-:-:S03]  /*3ce0*/  FADD.FTZ R58, R28, R59 ;  /* 0x0000003b1c3a7221 */ /* 0x004fc60000010000 */
[----:B------:R-:W-:-:S03]  /*3cf0*/  FADD.FTZ R59, R43, R60 ;  /* 0x0000003c2b3b7221 */ /* 0x000fc60000010000 */
[----:B------:R-:W2:Y:S01]  /*3d00*/  MUFU.EX2 R50, R50 ;  /* 0x0000003200327308 */ /* 0x000ea20000000800 */
[----:B0-----:R-:W-:-:S07]  /*3d10*/  FADD.FTZ R25, R51, R58 ;  /* 0x0000003a33197221 */ /* 0x001fce0000010000 */
[----:B------:R-:W0:Y:S01]  /*3d20*/  MUFU.EX2 R41, R41 ;  /* 0x0000002900297308 */ /* 0x000e220000000800 */
[----:B-1----:R-:W-:-:S07]  /*3d30*/  FADD.FTZ R26, R42, R59 ;  /* 0x0000003b2a1a7221 */ /* 0x002fce0000010000 */
[----:B------:R-:W1:Y:S01]  /*3d40*/  MUFU.EX2 R40, R40 ;  /* 0x0000002800287308 */ /* 0x000e620000000800 */
[----:B--2---:R-:W-:-:S01]  /*3d50*/  FADD.FTZ R4, R50, R25 ;  /* 0x0000001932047221 */ /* 0x004fc20000010000 */
[----:B------:R-:W-:-:S03]  /*3d60*/  F2FP.SATFINITE.E4M3.F32.PACK_AB_MERGE_C R50, R57, R50, RZ ;  /* 0x000000323932723e */ /* 0x000fc600048070ff */
[----:B------:R-:W-:Y:S01]  /*3d70*/  FADD.FTZ R4, R57, R4 ;  /* 0x0000000439047221 */ /* 0x000fe20000010000 */
[----:B------:R-:W-:Y:S02]  /*3d80*/  F2FP.SATFINITE.E4M3.F32.PACK_AB_MERGE_C R146, R51, R28, R50 ;  /* 0x0000001c3392723e */ /* 0x000fe40004807032 */
        /* <DEDUP_REMOVED lines=16> */
[----:B------:R-:W-:-:S03]  /*3e90*/  F2FP.SATFINITE.E4M3.F32.PACK_AB_MERGE_C R56, R77, R56, RZ ;  /* 0x000000384d38723e */ /* 0x000fc600048070ff */
[----:B------:R-:W-:Y:S01]  /*3ea0*/  FADD.FTZ R77, R77, R4 ;  /* 0x000000044d4d7221 */ /* 0x000fe20000010000 */
[----:B------:R-:W-:Y:S02]  /*3eb0*/  F2FP.SATFINITE.E4M3.F32.PACK_AB_MERGE_C R140, R20, R5, R56 ;  /* 0x00000005148c723e */ /* 0x000fe40004807038 */
[----:B------:R-:W0:Y:S01]  /*3ec0*/  MUFU.EX2 R35, R35 ;  /* 0x0000002300237308 */ /* 0x000e220000000800 */
[C---:B-1----:R-:W-:Y:S01]  /*3ed0*/  F2FP.SATFINITE.E4M3.F32.PACK_AB_MERGE_C R38, R47.reuse, R38, RZ ;  /* 0x000000262f26723e */ /* 0x042fe200048070ff */
[----:B------:R-:W-:Y:S01]  /*3ee0*/  FADD.FTZ R47, R47, R26 ;  /* 0x0000001a2f2f7221 */ /* 0x000fe20000010000 */
[----:B------:R-:W-:-:S02]  /*3ef0*/  FADD.FTZ R4, R2, R77 ;  /* 0x0000004d02047221 */ /* 0x000fc40000010000 */
[----:B------:R-:W-:-:S03]  /*3f00*/  F2FP.SATFINITE.E4M3.F32.PACK_AB_MERGE_C R141, R39, R40, R38 ;  /* 0x00000028278d723e */ /* 0x000fc60004807026 */
        /* <DEDUP_REMOVED lines=10> */
[----:B------:R-:W-:Y:S01]  /*3fb0*/  MUFU.EX2 R9, R9 ;  /* 0x0000000900097308 */ /* 0x000fe20000000800 */
[----:B-1----:R-:W-:-:S01]  /*3fc0*/  FADD.FTZ R14, R13, R14 ;  /* 0x0000000e0d0e7221 */ /* 0x002fc20000010000 */
[----:B------:R-:W-:-:S04]  /*3fd0*/  F2FP.SATFINITE.E4M3.F32.PACK_AB_MERGE_C R30, R13, R30, RZ ;  /* 0x0000001e0d1e723e */ /* 0x000fc800048070ff */
[----:B------:R-:W-:Y:S02]  /*3fe0*/  F2FP.SATFINITE.E4M3.F32.PACK_AB_MERGE_C R143, R35, R34, R30 ;  /* 0x00000022238f723e */ /* 0x000fe4000480701e */
[----:B------:R-:W0:Y:S01]  /*3ff0*/  MUFU.EX2 R8, R8 ;  /* 0x0000000800087308 */ /* 0x000e220000000800 */
[C---:B--2---:R-:W-:Y:S01]  /*4000*/  F2FP.SATFINITE.E4M3.F32.PACK_AB_MERGE_C R62, R61.reuse, R62, RZ ;  /* 0x0000003e3d3e723e */ /* 0x044fe200048070ff */
[----:B------:R-:W-:-:S03]  /*4010*/  FADD.FTZ R61, R61, R4 ;  /* 0x000000043d3d7221 */ /* 0x000fc60000010000 */
[----:B------:R-:W-:-:S03]  /*4020*/  F2FP.SATFINITE.E4M3.F32.PACK_AB_MERGE_C R142, R49, R2, R62 ;  /* 0x00000002318e723e */ /* 0x000fc6000480703e */
        /* <DEDUP_REMOVED lines=24> */
[----:B------:R-:W-:Y:S01]  /*41b0*/  MUFU.EX2 R11, R11 ;  /* 0x0000000b000b7308 */ /* 0x000fe20000000800 */
[----:B0-----:R-:W-:-:S07]  /*41c0*/  FADD.FTZ R6, R7, R6 ;  /* 0x0000000607067221 */ /* 0x001fce0000010000 */
[----:B------:R-:W0:Y:S01]  /*41d0*/  MUFU.EX2 R10, R10 ;  /* 0x0000000a000a7308 */ /* 0x000e220000000800 */
[----:B-1----:R-:W-:-:S07]  /*41e0*/  FADD.FTZ R3, R68, R3 ;  /* 0x0000000344037221 */ /* 0x002fce0000010000 */
[----:B------:R-:W-:Y:S08]  /*41f0*/  MUFU.EX2 R70, R70 ;  /* 0x0000004600467308 */ /* 0x000ff00000000800 */
[----:B------:R-:W1:Y:S01]  /*4200*/  MUFU.EX2 R69, R69 ;  /* 0x0000004500457308 */ /* 0x000e620000000800 */
[----:B0-----:R-:W-:Y:S01]  /*4210*/  F2FP.SATFINITE.E4M3.F32.PACK_AB_MERGE_C R8, R10, R11, RZ ;  /* 0x0000000b0a08723e */ /* 0x001fe200048070ff */
[----:B------:R-:W-:-:S03]  /*4220*/  FADD.FTZ R11, R11, R6 ;  /* 0x000000060b0b7221 */ /* 0x000fc60000010000 */
[----:B------:R-:W-:Y:S02]  /*4230*/  F2FP.SATFINITE.E4M3.F32.PACK_AB_MERGE_C R139, R7, R12, R8 ;  /* 0x0000000c078b723e */ /* 0x000fe40004807008 */
[----:B-1----:R-:W-:Y:S01]  /*4240*/  F2FP.SATFINITE.E4M3.F32.PACK_AB_MERGE_C R2, R69, R70, RZ ;  /* 0x000000464502723e */ /* 0x002fe200048070ff */
[----:B------:R-:W-:-:S03]  /*4250*/  FADD.FTZ R70, R70, R3 ;  /* 0x0000000346467221 */ /* 0x000fc60000010000 */
[----:B------:R-:W-:Y:S01]  /*4260*/  F2FP.SATFINITE.E4M3.F32.PACK_AB_MERGE_C R138, R68, R67, R2 ;  /* 0x00000043448a723e */ /* 0x000fe20004807002 */
[----:B------:R-:W-:-:S01]  /*4270*/  FADD.FTZ R2, R10, R11 ;  /* 0x0000000b0a027221 */ /* 0x000fc20000010000 */
[----:B------:R-:W-:Y:S01]  /*4280*/  FADD.FTZ R3, R69, R70 ;  /* 0x0000004645037221 */ /* 0x000fe20000010000 */
[----:B------:R-:W-:Y:S06]  /*4290*/  @!P3 BRA `(.L_x_1588) ;  /* 0x0000002c0050b947 */ /* 0x000fec0003800000 */
[----:B------:R-:W-:Y:S01]  /*42a0*/  IMAD.MOV.U32 R4, RZ, RZ, R46 ;  /* 0x000000ffff047224 */ /* 0x000fe200078e002e */
[----:B------:R-:W-:Y:S01]  /*42b0*/  UMOV UR20, UR37 ;  /* 0x0000002500147c82 */ /* 0x000fe20008000000 */
[----:B------:R-:W-:Y:S01]  /*42c0*/  IMAD.MOV.U32 R5, RZ, RZ, R37 ;  /* 0x000000ffff057224 */ /* 0x000fe200078e0025 */
[----:B------:R-:W-:Y:S01]  /*42d0*/  UMOV UR21, UR38 ;  /* 0x0000002600157c82 */ /* 0x000fe20008000000 */
[----:B------:R-:W-:Y:S01]  /*42e0*/  IMAD.MOV.U32 R135, RZ, RZ, RZ ;  /* 0x000000ffff877224 */ /* 0x000fe200078e00ff */
[----:B------:R-:W-:Y:S01]  /*42f0*/  ULDC UR22, c[0x0][0x288] ;  /* 0x0000a20000167ab9 */ /* 0x000fe20000000800 */
[----:B------:R-:W-:-:S05]  /*4300*/  ULDC UR19, c[0x0][0x988] ;  /* 0x0002620000137ab9 */ /* 0x000fca0000000800 */
.L_x_1598:
[----:B------:R-:W-:-:S04]  /*4310*/  UISETP.NE.AND UP1, UPT, UR21, 0x1, UPT ;  /* 0x000000011500788c */ /* 0x000fc8000bf25270 */
[----:B------:R-:W-:-:S04]  /*4320*/  USEL UR37, URZ, 0x1, UP1 ;  /* 0x000000013f257887 */ /* 0x000fc80008800000 */
[----:B------:R-:W-:Y:S01]  /*4330*/  ULOP3.LUT UR37, UR20, UR37, URZ, 0x3c, !UPT ;  /* 0x0000002514257292 */ /* 0x000fe2000f8e3c3f */
[----:B------:R-:W-:Y:S11]  /*4340*/  @!P0 BRA `(.L_x_1589) ;  /* 0x0000000000048947 */ /* 0x000ff60003800000 */
[----:B------:R-:W-:Y:S01]  /*4350*/  BPT.TRAP 0x1 ;  /* 0x000000040000795c */ /* 0x000fe20000300000 */
.L_x_1589:
        /* <DEDUP_REMOVED lines=9> */
.L_x_1590:
[----:B-1----:R-:W-:Y:S05]  /*43f0*/  @P3 BRA `(.L_x_1591) ;  /* 0x0000000000083947 */ /* 0x002fea0003800000 */
[----:B------:R-:W1:Y:S02]  /*4400*/  SYNCS.PHASECHK.TRANS64.TRYWAIT P3, [UR23+0x19c30], R6 ;  /* 0x019c3006ff0075a7 */ /* 0x000e640008060157 */
[----:B-1----:R-:W-:Y:S05]  /*4410*/  @!P3 BRA `(.L_x_1592) ;  /* 0x000000b4000cb947 */ /* 0x002fea0003800000 */
.L_x_1591:
        /* <DEDUP_REMOVED lines=17> */
.L_x_1593:
[----:B------:R-:W-:Y:S01]  /*4530*/  ULEA UR14, UR21, UR45, 0x3 ;  /* 0x0000002d150e7291 */ /* 0x000fe2000f8e183f */
[----:B01----:R-:W-:-:S05]  /*4540*/  IMAD.U32 R6, RZ, RZ, UR20 ;  /* 0x00000014ff067e24 */ /* 0x003fca000f8e00ff */
[----:B------:R-:W-:-:S04]  /*4550*/  SHF.L.U32 R6, R6, 0x1f, RZ ;  /* 0x0000001f06067819 */ /* 0x000fc800000006ff */
[----:B------:R0:W1:Y:S01]  /*4560*/  SYNCS.PHASECHK.TRANS64.TRYWAIT P3, [UR14+0x19c50], R6 ;  /* 0x019c5006ff0075a7 */ /* 0x000062000806014e */
[----:B------:R-:W-:Y:S05]  /*4570*/  @!P0 BRA `(.L_x_1594) ;  /* 0x0000000000048947 */ /* 0x000fea0003800000 */
[----:B------:R-:W-:Y:S01]  /*4580*/  BPT.TRAP 0x1 ;  /* 0x000000040000795c */ /* 0x000fe20000300000 */
.L_x_1594:
[----:B-1----:R-:W-:Y:S05]  /*4590*/  @P3 BRA `(.L_x_1595) ;  /* 0x0000000000083947 */ /* 0x002fea0003800000 */
[----:B------:R-:W1:Y:S02]  /*45a0*/  SYNCS.PHASECHK.TRANS64.TRYWAIT P3, [UR14+0x19c50], R6 ;  /* 0x019c5006ff0075a7 */ /* 0x000e64000806014e */
[----:B-1----:R-:W-:Y:S05]  /*45b0*/  @!P3 BRA `(.L_x_1596) ;  /* 0x000000b000bcb947 */ /* 0x002fea0003800000 */
.L_x_1595:
[----:B------:R-:W-:Y:S01]  /*45c0*/  UIADD3 UR6, UR45, 0x3000, URZ ;  /* 0x000030002d067890 */ /* 0x000fe2000fffe03f */
[----:B------:R-:W-:Y:S01]  /*45d0*/  WARPGROUP.ARRIVE ;  /* 0x00000000000079c5 */ /* 0x000fe20000000000 */
[----:B------:R-:W-:Y:S01]  /*45e0*/  UMOV UR7, 0x40000040 ;  /* 0x4000004000077882 */ /* 0x000fe20000000000 */
[C---:B------:R-:W-:Y:S01]  /*45f0*/  FMUL.FTZ R12, R0.reuse, R30 ;  /* 0x0000001e000c7220 */ /* 0x040fe20000410000 */
[----:B------:R-:W-:Y:S01]  /*4600*/  USHF.R.U32.HI UR6, URZ, 0x4, UR6 ;  /* 0x000000043f067899 */ /* 0x000fe20008011606 */
[C---:B------:R-:W-:Y:S01]  /*4610*/  FMUL.FTZ R30, R0.reuse, R42 ;  /* 0x0000002a001e7220 */ /* 0x040fe20000410000 */
[----:B------:R-:W-:Y:S02]  /*4620*/  VIADD R42, R17, UR39 ;  /* 0x00000027112a7c36 */ /* 0x000fe40008000000 */
        /* <DEDUP_REMOVED lines=8> */
[----:B------:R-:W2:Y:S01]  /*46b0*/  LDC R50, c[0x0][0x2f0] ;  /* 0x0000bc00ff327b82 */ /* 0x000ea20000000800 */
[----:B------:R-:W-:Y:S01]  /*46c0*/  UIMAD UR11, UR21, 0x300, UR6 ;  /* 0x00000300150b78a4 */ /* 0x000fe2000f8e0206 */
[C---:B------:R-:W-:Y:S01]  /*46d0*/  FMUL.FTZ R28, R0.reuse, R40 ;  /* 0x00000028001c7220 */ /* 0x040fe20000410000 */
[C---:B------:R-:W-:Y:S01]  /*46e0*/  FMUL.FTZ R40, R0.reuse, R52 ;  /* 0x0000003400287220 */ /* 0x040fe20000410000 */
[C---:B01----:R-:W-:Y:S01]  /*46f0*/  FMUL.FTZ R6, R0.reuse, R24 ;  /* 0x0000001800067220 */ /* 0x043fe20000410000 */
[C---:B------:R-:W-:Y:S01]  /*4700*/  FMUL.FTZ R21, R0.reuse, R35 ;  /* 0x0000002300157220 */ /* 0x040fe20000410000 */
[C---:B------:R-:W-:Y:S01]  /*4710*/  FMUL.FTZ R35, R0.reuse, R47 ;  /* 0x0000002f00237220 */ /* 0x040fe20000410000 */
[----:B------:R-:W-:Y:S01]  /*4720*/  IMAD.MOV.U32 R47, RZ, RZ, -0x2 ;  /* 0xfffffffeff2f7424 */ /* 0x000fe200078e00ff */
[----:B------:R-:W-:Y:S01]  /*4730*/  UMOV UR6, UR11 ;  /* 0x0000000b00067c82 */ /* 0x000fe20008000000 */
[C---:B------:R-:W-:Y:S01]  /*4740*/  FMUL.FTZ R7, R0.reuse, R25 ;  /* 0x0000001900077220 */ /* 0x040fe20000410000 */
[----:B------:R-:W-:Y:S01]  /*4750*/  QGMMA.64x96x32.F32.E4M3.E4M3 R88, R148, gdesc[UR4], R88, gsb0 ;  /* 0x0160000494587df3 */ /* 0x000fe20008000858 */
[----:B------:R-:W-:Y:S01]  /*4760*/  UIADD3 UR6, UR11, 0x2, URZ ;  /* 0x000000020b067890 */ /* 0x000fe2000fffe03f */
[----:B------:R-:W0:Y:S01]  /*4770*/  MUFU.TANH R6, R6 ;  /* 0x0000000600067308 */ /* 0x000e220000002400 */
[----:B------:R-:W-:Y:S01]  /*4780*/  UMOV UR7, 0x40000040 ;  /* 0x4000004000077882 */ /* 0x000fe20000000000 */
        /* <DEDUP_REMOVED lines=14> */
[----:B------:R-:W3:Y:S01]  /*4870*/  MUFU.TANH R10, R10 ;  /* 0x0000000a000a7308 */ /* 0x000ee20000002400 */
[C---:B------:R-:W-:Y:S01]  /*4880*/  FMUL.FTZ R46, R0.reuse, R57 ;  /* 0x00000039002e7220 */ /* 0x040fe20000410000 */
[C---:B------:R-:W-:Y:S01]  /*4890*/  FMUL.FTZ R36, R0.reuse, R48 ;  /* 0x0000003000247220 */ /* 0x040fe20000410000 */
[C---:B------:R-:W-:Y:S01]  /*48a0*/  FMUL.FTZ R45, R0.reuse, R56 ;  /* 0x00000038002d7220 */ /* 0x040fe20000410000 */
[C---:B------:R-:W-:Y:S01]  /*48b0*/  FMUL.FTZ R9, R0.reuse, R27 ;  /* 0x0000001b00097220 */ /* 0x040fe20000410000 */
[C---:B------:R-:W-:Y:S01]  /*48c0*/  FMUL.FTZ R27, R0.reuse, R39 ;  /* 0x00000027001b7220 */ /* 0x040fe20000410000 */
[C---:B------:R-:W-:Y:S01]  /*48d0*/  FMUL.FTZ R39, R0.reuse, R51 ;  /* 0x0000003300277220 */ /* 0x040fe20000410000 */
[C---:B------:R-:W-:Y:S01]  /*48e0*/  FMUL.FTZ R51, R0.reuse, R60 ;  /* 0x0000003c00337220 */ /* 0x040fe20000410000 */
[----:B------:R-:W4:Y:S01]  /*48f0*/  MUFU.TANH R11, R11 ;  /* 0x0000000b000b7308 */ /* 0x000f220000002400 */
[C---:B------:R-:W-:Y:S01]  /*4900*/  FMUL.FTZ R56, R0.reuse, R68 ;  /* 0x0000004400387220 */ /* 0x040fe20000410000 */
[C---:B------:R-:W-:Y:S01]  /*4910*/  FMUL.FTZ R48, R0.reuse, R58 ;  /* 0x0000003a00307220 */ /* 0x040fe20000410000 */
[C---:B------:R-:W-:Y:S01]  /*4920*/  FMUL.FTZ R58, R0.reuse, R72 ;  /* 0x00000048003a7220 */ /* 0x040fe20000410000 */
[C---:B------:R-:W-:Y:S01]  /*4930*/  FMUL.FTZ R60, R0.reuse, R76 ;  /* 0x0000004c003c7220 */ /* 0x040fe20000410000 */
[C---:B------:R-:W-:Y:S01]  /*4940*/  FMUL.FTZ R68, R0.reuse, R84 ;  /* 0x0000005400447220 */ /* 0x040fe20000410000 */
[C---:B------:R-:W-:Y:S01]  /*4950*/  FMUL.FTZ R85, R0.reuse, R85 ;  /* 0x0000005500557220 */ /* 0x040fe20000410000 */
[----:B------:R-:W-:Y:S01]  /*4960*/  UMOV UR10, UR19 ;  /* 0x00000013000a7c82 */ /* 0x000fe20008000000 */
[----:B------:R-:W5:Y:S01]  /*4970*/  MUFU.TANH R14, R14 ;  /* 0x0000000e000e7308 */ /* 0x000f620000002400 */
[C---:B------:R-:W-:Y:S01]  /*4980*/  FMUL.FTZ R76, R0.reuse, R83 ;  /* 0x00000053004c7220 */ /* 0x040fe20000410000 */
[C---:B------:R-:W-:Y:S01]  /*4990*/  FMUL.FTZ R63, R0.reuse, R63 ;  /* 0x0000003f003f7220 */ /* 0x040fe20000410000 */
[C---:B------:R-:W-:Y:S01]  /*49a0*/  FMUL.FTZ R66, R0.reuse, R66 ;  /* 0x0000004200427220 */ /* 0x040fe20000410000 */
[----:B------:R-:W-:-:S04]  /*49b0*/  FMUL.FTZ R67, R0, R67 ;  /* 0x0000004300437220 */ /* 0x000fc80000410000 */
[----:B------:R-:W5:Y:S08]  /*49c0*/  MUFU.TANH R15, R15 ;  /* 0x0000000f000f7308 */ /* 0x000f700000002400 */
[----:B------:R-:W5:Y:S08]  /*49d0*/  MUFU.TANH R24, R24 ;  /* 0x0000001800187308 */ /* 0x000f700000002400 */
[----:B------:R-:W5:Y:S08]  /*49e0*/  MUFU.TANH R25, R25 ;  /* 0x0000001900197308 */ /* 0x000f700000002400 */
[----:B------:R-:W5:Y:S08]  /*49f0*/  MUFU.TANH R28, R28 ;  /* 0x0000001c001c7308 */ /* 0x000f700000002400 */
[----:B------:R-:W5:Y:S08]  /*4a00*/  MUFU.TANH R29, R29 ;  /* 0x0000001d001d7308 */ /* 0x000f700000002400 */
[----:B------:R-:W5:Y:S08]  /*4a10*/  MUFU.TANH R32, R32 ;  /* 0x0000002000207308 */ /* 0x000f700000002400 */
[----:B------:R-:W5:Y:S08]  /*4a20*/  MUFU.TANH R33, R33 ;  /* 0x0000002100217308 */ /* 0x000f700000002400 */
[----:B------:R-:W5:Y:S08]  /*4a30*/  MUFU.TANH R36, R36 ;  /* 0x0000002400247308 */ /* 0x000f700000002400 */
[----:B------:R-:W5:Y:S01]  /*4a40*/  MUFU.TANH R37, R37 ;  /* 0x0000002500257308 */ /* 0x000f620000002400 */
[----:B------:R-:W-:-:S02]  /*4a50*/  WARPGROUP.DEPBAR.LE gsb0, 0x0 ;  /* 0x00008000000079c5 */ /* 0x000fc40000010000 */
[----:B------:R-:W-:-:S05]  /*4a60*/  WARPGROUP.ARRIVE ;  /* 0x00000000000079c5 */ /* 0x000fca0000000000 */
[----:B------:R-:W5:Y:S01]  /*4a70*/  MUFU.TANH R40, R40 ;  /* 0x0000002800287308 */ /* 0x000f620000002400 */
[----:B------:R-:W-:Y:S01]  /*4a80*/  QGMMA.64x96x32.F32.E4M3.E4M3 R88, R144, gdesc[UR4], R88, gsb0 ;  /* 0x0160000490587df3 */ /* 0x000fe20008000858 */
[----:B------:R-:W-:Y:S01]  /*4a90*/  @UP0 ULDC UR6, c[0x0][0x44c] ;  /* 0x0001130000060ab9 */ /* 0x000fe20000000800 */
[----:B------:R-:W-:Y:S01]  /*4aa0*/  UMOV UR7, 0x40000040 ;  /* 0x4000004000077882 */ /* 0x000fe20000000000 */
[----:B------:R-:W-:Y:S01]  /*4ab0*/  @P2 IMAD.HI.U32 R44, R42, UR6, RZ ;  /* 0x000000062a2c2c27 */ /* 0x000fe2000f8e00ff */
[----:B------:R-:W-:-:S03]  /*4ac0*/  @UP0 ULDC UR6, c[0x0][0x450] ;  /* 0x0001140000060ab9 */ /* 0x000fc60000000800 */
[----:B------:R-:W5:Y:S01]  /*4ad0*/  MUFU.TANH R41, R41 ;  /* 0x0000002900297308 */ /* 0x000f620000002400 */
[----:B------:R-:W-:Y:S01]  /*4ae0*/  @P2 SHF.R.U32.HI R42, RZ, UR6, R44 ;  /* 0x00000006ff2a2c19 */ /* 0x000fe2000801162c */
[----:B------:R-:W-:Y:S01]  /*4af0*/  UMOV UR6, 0xffffff80 ;  /* 0xffffff8000067882 */ /* 0x000fe20000000000 */
[----:B------:R-:W-:Y:S01]  /*4b00*/  FMUL.FTZ R44, R0, R55 ;  /* 0x00000037002c7220 */ /* 0x000fe20000410000 */
[----:B------:R-:W-:Y:S02]  /*4b10*/  UIMAD UR6, UR18, UR6, 0x1 ;  /* 0x00000001120674a4 */ /* 0x000fe4000f8e0206 */
[----:B------:R-:W0:Y:S02]  /*4b20*/  SHFL.IDX PT, R52, R42, RZ, 0x1c1f ;  /* 0x001c1fff2a347589 */ /* 0x000e2400000e0000 */
[----:B------:R-:W5:Y:S02]  /*4b30*/  MUFU.TANH R45, R45 ;  /* 0x0000002d002d7308 */ /* 0x000f640000002400 */
[----:B------:R-:W-:Y:S01]  /*4b40*/  IMAD R47, R16, R47, UR6 ;  /* 0x00000006102f7e24 */ /* 0x000fe2000f8e022f */
[----:B------:R-:W5:Y:S01]  /*4b50*/  SHFL.IDX PT, R42, R42, 0x1, 0x1c1f ;  /* 0x003c1f002a2a7f89 */ /* 0x000f6200000e0000 */
[----:B------:R-:W-:-:S02]  /*4b60*/  UIADD3 UR6, UR11, 0x4, URZ ;  /* 0x000000040b067890 */ /* 0x000fc4000fffe03f */
[----:B--2---:R-:W-:Y:S02]  /*4b70*/  IMAD R47, R50, UR40, R47 ;  /* 0x00000028322f7c24 */ /* 0x004fe4000f8e022f */
[----:B------:R-:W-:Y:S01]  /*4b80*/  FMUL.FTZ R50, R0, R59 ;  /* 0x0000003b00327220 */ /* 0x000fe20000410000 */
[----:B------:R-:W2:Y:S08]  /*4b90*/  MUFU.TANH R46, R46 ;  /* 0x0000002e002e7308 */ /* 0x000eb00000002400 */
[----:B------:R-:W2:Y:S01]  /*4ba0*/  MUFU.TANH R51, R51 ;  /* 0x0000003300337308 */ /* 0x000ea20000002400 */
[----:B0-----:R-:W-:Y:S01]  /*4bb0*/  IADD3 R49, R52, -UR22, R47 ;  /* 0x8000001634317c10 */ /* 0x001fe2000fffe02f */
[----:B------:R-:W-:-:S06]  /*4bc0*/  FMUL.FTZ R52, R0, R61 ;  /* 0x0000003d00347220 */ /* 0x000fcc0000410000 */
[----:B------:R-:W-:Y:S01]  /*4bd0*/  MUFU.TANH R56, R56 ;  /* 0x0000003800387308 */ /* 0x000fe20000002400 */
[----:B------:R-:W-:Y:S01]  /*4be0*/  FMUL.FTZ R61, R0, R77 ;  /* 0x0000004d003d7220 */ /* 0x000fe20000410000 */
[C---:B------:R-:W-:Y:S02]  /*4bf0*/  ISETP.GT.AND P3, PT, R49.reuse, RZ, PT ;  /* 0x000000ff3100720c */ /* 0x040fe40003f64270 */
[C---:B------:R-:W-:Y:S02]  /*4c00*/  ISETP.GT.AND P4, PT, R49.reuse, 0x1, PT ;  /* 0x000000013100780c */ /* 0x040fe40003f84270 */
[----:B------:R-:W-:Y:S02]  /*4c10*/  FSEL R6, R6, -INF , P3 ;  /* 0xff80000006067808 */ /* 0x000fe40001800000 */
[----:B------:R-:W-:Y:S01]  /*4c20*/  ISETP.GT.AND P3, PT, R49, 0x8, PT ;  /* 0x000000083100780c */ /* 0x000fe20003f64270 */
[----:B------:R-:W0:Y:S01]  /*4c30*/  MUFU.TANH R52, R52 ;  /* 0x0000003400347308 */ /* 0x000e220000002400 */
[----:B-1----:R-:W-:-:S02]  /*4c40*/  FSEL R7, R7, -INF , P4 ;  /* 0xff80000007077808 */ /* 0x002fc40002000000 */
[----:B------:R-:W-:Y:S02]  /*4c50*/  FMNMX.FTZ R54, R6, R5, !PT ;  /* 0x0000000506367209 */ /* 0x000fe40007810000 */
[----:B------:R-:W-:Y:S02]  /*4c60*/  ISETP.GT.AND P4, PT, R49, 0x9, PT ;  /* 0x000000093100780c */ /* 0x000fe40003f84270 */
[----:B---3--:R-:W-:Y:S01]  /*4c70*/  FSEL R10, R10, -INF , P3 ;  /* 0xff8000000a0a7808 */ /* 0x008fe20001800000 */
[----:B------:R-:W-:Y:S01]  /*4c80*/  MUFU.TANH R58, R58 ;  /* 0x0000003a003a7308 */ /* 0x000fe20000002400 */
[----:B------:R-:W-:Y:S02]  /*4c90*/  FMNMX.FTZ R53, R7, R54, !PT ;  /* 0x0000003607357209 */ /* 0x000fe40007810000 */
[----:B------:R-:W-:Y:S02]  /*4ca0*/  ISETP.GT.AND P3, PT, R49, 0x10, PT ;  /* 0x000000103100780c */ /* 0x000fe40003f64270 */
[----:B----4-:R-:W-:-:S02]  /*4cb0*/  FSEL R11, R11, -INF , P4 ;  /* 0xff8000000b0b7808 */ /* 0x010fc40002000000 */
[----:B------:R-:W-:Y:S01]  /*4cc0*/  FMNMX.FTZ R54, R10, R53, !PT ;  /* 0x000000350a367209 */ /* 0x000fe20007810000 */
[----:B------:R-:W-:Y:S01]  /*4cd0*/  FMUL.FTZ R53, R0, R64 ;  /* 0x0000004000357220 */ /* 0x000fe20000410000 */
[----:B------:R-:W-:Y:S01]  /*4ce0*/  ISETP.GT.AND P4, PT, R49, 0x11, PT ;  /* 0x000000113100780c */ /* 0x000fe20003f84270 */
[----:B------:R-:W-:Y:S01]  /*4cf0*/  MUFU.TANH R60, R60 ;  /* 0x0000003c003c7308 */ /* 0x000fe20000002400 */
[----:B-----5:R-:W-:Y:S02]  /*4d00*/  FSEL R14, R14, -INF , P3 ;  /* 0xff8000000e0e7808 */ /* 0x020fe40001800000 */
[----:B------:R-:W-:Y:S02]  /*4d10*/  FMNMX.FTZ R55, R11, R54, !PT ;  /* 0x000000360b377209 */ /* 0x000fe40007810000 */
[----:B------:R-:W-:Y:S02]  /*4d20*/  ISETP.GT.AND P3, PT, R49, 0x18, PT ;  /* 0x000000183100780c */ /* 0x000fe40003f64270 */
[----:B------:R-:W-:Y:S01]  /*4d30*/  FSEL R15, R15, -INF , P4 ;  /* 0xff8000000f0f7808 */ /* 0x000fe20002000000 */
[----:B------:R-:W1:Y:S01]  /*4d40*/  MUFU.TANH R53, R53 ;  /* 0x0000003500357308 */ /* 0x000e620000002400 */
[----:B------:R-:W-:Y:S01]  /*4d50*/  FMNMX.FTZ R54, R14, R55, !PT ;  /* 0x000000370e367209 */ /* 0x000fe20007810000 */
[----:B------:R-:W-:Y:S01]  /*4d60*/  FMUL.FTZ R55, R0, R65 ;  /* 0x0000004100377220 */ /* 0x000fe20000410000 */
[----:B------:R-:W-:-:S02]  /*4d70*/  ISETP.GT.AND P4, PT, R49, 0x19, PT ;  /* 0x000000193100780c */ /* 0x000fc40003f84270 */
[----:B------:R-:W-:Y:S02]  /*4d80*/  FSEL R24, R24, -INF , P3 ;  /* 0xff80000018187808 */ /* 0x000fe40001800000 */
[----:B------:R-:W-:Y:S01]  /*4d90*/  FMNMX.FTZ R57, R15, R54, !PT ;  /* 0x000000360f397209 */ /* 0x000fe20007810000 */
[----:B------:R-:W3:Y:S01]  /*4da0*/  MUFU.TANH R55, R55 ;  /* 0x0000003700377308 */ /* 0x000ee20000002400 */
[----:B------:R-:W-:Y:S02]  /*4db0*/  ISETP.GT.AND P3, PT, R49, 0x20, PT ;  /* 0x000000203100780c */ /* 0x000fe40003f64270 */
[----:B------:R-:W-:Y:S02]  /*4dc0*/  FSEL R25, R25, -INF , P4 ;  /* 0xff80000019197808 */ /* 0x000fe40002000000 */
[----:B------:R-:W-:Y:S02]  /*4dd0*/  FMNMX.FTZ R54, R24, R57, !PT ;  /* 0x0000003918367209 */ /* 0x000fe40007810000 */
[----:B------:R-:W-:Y:S01]  /*4de0*/  ISETP.GT.AND P4, PT, R49, 0x21, PT ;  /* 0x000000213100780c */ /* 0x000fe20003f84270 */
[----:B------:R-:W-:Y:S01]  /*4df0*/  MUFU.TANH R61, R61 ;  /* 0x0000003d003d7308 */ /* 0x000fe20000002400 */
[----:B------:R-:W-:-:S02]  /*4e00*/  FSEL R28, R28, -INF , P3 ;  /* 0xff8000001c1c7808 */ /* 0x000fc40001800000 */
[----:B------:R-:W-:Y:S02]  /*4e10*/  FMNMX.FTZ R57, R25, R54, !PT ;  /* 0x0000003619397209 */ /* 0x000fe40007810000 */
[----:B------:R-:W-:Y:S02]  /*4e20*/  ISETP.GT.AND P3, PT, R49, 0x28, PT ;  /* 0x000000283100780c */ /* 0x000fe40003f64270 */
[----:B------:R-:W-:Y:S01]  /*4e30*/  FSEL R29, R29, -INF , P4 ;  /* 0xff8000001d1d7808 */ /* 0x000fe20002000000 */
[----:B------:R-:W-:Y:S01]  /*4e40*/  MUFU.TANH R68, R68 ;  /* 0x0000004400447308 */ /* 0x000fe20000002400 */
[----:B------:R-:W-:Y:S01]  /*4e50*/  FMNMX.FTZ R54, R28, R57, !PT ;  /* 0x000000391c367209 */ /* 0x000fe20007810000 */
[----:B------:R-:W-:Y:S01]  /*4e60*/  FMUL.FTZ R57, R0, R69 ;  /* 0x0000004500397220 */ /* 0x000fe20000410000 */
[----:B------:R-:W-:Y:S02]  /*4e70*/  ISETP.GT.AND P4, PT, R49, 0x29, PT ;  /* 0x000000293100780c */ /* 0x000fe40003f84270 */
[----:B------:R-:W-:-:S02]  /*4e80*/  FSEL R32, R32, -INF , P3 ;  /* 0xff80000020207808 */ /* 0x000fc40001800000 */
[----:B------:R-:W-:Y:S01]  /*4e90*/  FMNMX.FTZ R59, R29, R54, !PT ;  /* 0x000000361d3b7209 */ /* 0x000fe20007810000 */
[----:B------:R-:W4:Y:S01]  /*4ea0*/  MUFU.TANH R57, R57 ;  /* 0x0000003900397308 */ /* 0x000f220000002400 */
[----:B------:R-:W-:Y:S02]  /*4eb0*/  ISETP.GT.AND P3, PT, R49, 0x30, PT ;  /* 0x000000303100780c */ /* 0x000fe40003f64270 */
[----:B------:R-:W-:Y:S01]  /*4ec0*/  FSEL R33, R33, -INF , P4 ;  /* 0xff80000021217808 */ /* 0x000fe20002000000 */
[----:B------:R-:W-:Y:S02]  /*4ed0*/  WARPGROUP.DEPBAR.LE gsb0, 0x0 ;  /* 0x00008000000079c5 */ /* 0x000fe40000010000 */
[----:B------:R-:W-:Y:S01]  /*4ee0*/  FMNMX.FTZ R54, R32, R59, !PT ;  /* 0x0000003b20367209 */ /* 0x000fe20007810000 */
[----:B------:R-:W-:Y:S01]  /*4ef0*/  WARPGROUP.ARRIVE ;  /* 0x00000000000079c5 */ /* 0x000fe20000000000 */
[----:B------:R-:W-:Y:S01]  /*4f00*/  ISETP.GT.AND P4, PT, R49, 0x31, PT ;  /* 0x000000313100780c */ /* 0x000fe20003f84270 */
[----:B------:R-:W-:Y:S01]  /*4f10*/  MUFU.TANH R85, R85 ;  /* 0x0000005500557308 */ /* 0x000fe20000002400 */
[----:B------:R-:W-:-:S02]  /*4f20*/  FSEL R36, R36, -INF , P3 ;  /* 0xff80000024247808 */ /* 0x000fc40001800000 */
[----:B------:R-:W-:Y:S01]  /*4f30*/  FMNMX.FTZ R59, R33, R54, !PT ;  /* 0x00000036213b7209 */ /* 0x000fe20007810000 */
[----:B------:R-:W-:Y:S01]  /*4f40*/  QGMMA.64x96x32.F32.E4M3.E4M3 R88, R140, gdesc[UR4], R88, gsb0 ;  /* 0x016000048c587df3 */ /* 0x000fe20008000858 */
[----:B------:R-:W-:Y:S01]  /*4f50*/  FSEL R54, R37, -INF , P4 ;  /* 0xff80000025367808 */ /* 0x000fe20002000000 */
[----:B------:R-:W-:Y:S01]  /*4f60*/  UIADD3 UR6, UR11, 0x6, URZ ;  /* 0x000000060b067890 */ /* 0x000fe2000fffe03f */
[C---:B------:R-:W-:Y:S01]  /*4f70*/  ISETP.GT.AND P3, PT, R49.reuse, 0x38, PT ;  /* 0x000000383100780c */ /* 0x040fe20003f64270 */
[----:B------:R-:W-:Y:S01]  /*4f80*/  MUFU.TANH R8, R8 ;  /* 0x0000000800087308 */ /* 0x000fe20000002400 */
[----:B------:R-:W-:Y:S01]  /*4f90*/  FMNMX.FTZ R37, R36, R59, !PT ;  /* 0x0000003b24257209 */ /* 0x000fe20007810000 */
[C---:B------:R-:W-:Y:S01]  /*4fa0*/  FMUL.FTZ R59, R0.reuse, R73 ;  /* 0x00000049003b7220 */ /* 0x040fe20000410000 */
[C---:B------:R-:W-:Y:S01]  /*4fb0*/  ISETP.GT.AND P4, PT, R49.reuse, 0x39, PT ;  /* 0x000000393100780c */ /* 0x040fe20003f84270 */
[----:B------:R-:W-:Y:S01]  /*4fc0*/  FMUL.FTZ R73, R0, R78 ;  /* 0x0000004e00497220 */ /* 0x000fe20000410000 */
[----:B------:R-:W-:Y:S01]  /*4fd0*/  FSEL R40, R40, -INF , P3 ;  /* 0xff80000028287808 */ /* 0x000fe20001800000 */
[----:B------:R-:W-:Y:S01]  /*4fe0*/  FMUL.FTZ R78, R0, R86 ;  /* 0x00000056004e7220 */ /* 0x000fe20000410000 */
[----:B------:R-:W-:Y:S01]  /*4ff0*/  FMNMX.FTZ R37, R54, R37, !PT ;  /* 0x0000002536257209 */ /* 0x000fe20007810000 */
[----:B------:R-:W5:Y:S01]  /*5000*/  MUFU.TANH R59, R59 ;  /* 0x0000003b003b7308 */ /* 0x000f620000002400 */
[----:B------:R-:W-:Y:S01]  /*5010*/  ISETP.GT.AND P3, PT, R49, 0x40, PT ;  /* 0x000000403100780c */ /* 0x000fe20003f64270 */
[----:B------:R-:W-:Y:S01]  /*5020*/  UMOV UR7, 0x40000040 ;  /* 0x4000004000077882 */ /* 0x000fe20000000000 */
[----:B------:R-:W-:-:S02]  /*5030*/  FSEL R41, R41, -INF , P4 ;  /* 0xff80000029297808 */ /* 0x000fc40002000000 */
[----:B------:R-:W-:Y:S02]  /*5040*/  FMNMX.FTZ R64, R40, R37, !PT ;  /* 0x0000002528407209 */ /* 0x000fe40007810000 */
[----:B------:R-:W-:Y:S01]  /*5050*/  ISETP.GT.AND P4, PT, R49, 0x41, PT ;  /* 0x000000413100780c */ /* 0x000fe20003f84270 */
[----:B------:R-:W-:Y:S01]  /*5060*/  MUFU.TANH R9, R9 ;  /* 0x0000000900097308 */ /* 0x000fe20000002400 */
[----:B------:R-:W-:Y:S02]  /*5070*/  FSEL R45, R45, -INF , P3 ;  /* 0xff8000002d2d7808 */ /* 0x000fe40001800000 */
[----:B------:R-:W-:Y:S02]  /*5080*/  FMNMX.FTZ R64, R41, R64, !PT ;  /* 0x0000004029407209 */ /* 0x000fe40007810000 */
[----:B------:R-:W-:Y:S02]  /*5090*/  ISETP.GT.AND P3, PT, R49, 0x48, PT ;  /* 0x000000483100780c */ /* 0x000fe40003f64270 */
[----:B--2---:R-:W-:Y:S01]  /*50a0*/  FSEL R46, R46, -INF , P4 ;  /* 0xff8000002e2e7808 */ /* 0x004fe20002000000 */
[----:B------:R-:W-:Y:S01]  /*50b0*/  MUFU.TANH R12, R12 ;  /* 0x0000000c000c7308 */ /* 0x000fe20000002400 */
[----:B------:R-:W-:-:S02]  /*50c0*/  FMNMX.FTZ R37, R45, R64, !PT ;  /* 0x000000402d257209 */ /* 0x000fc40007810000 */
[----:B------:R-:W-:Y:S02]  /*50d0*/  ISETP.GT.AND P4, PT, R49, 0x49, PT ;  /* 0x000000493100780c */ /* 0x000fe40003f84270 */
[----:B------:R-:W-:Y:S02]  /*50e0*/  FSEL R51, R51, -INF , P3 ;  /* 0xff80000033337808 */ /* 0x000fe40001800000 */
[----:B------:R-:W-:Y:S01]  /*50f0*/  FMNMX.FTZ R64, R46, R37, !PT ;  /* 0x000000252e407209 */ /* 0x000fe20007810000 */
[----:B------:R-:W-:Y:S01]  /*5100*/  FMUL.FTZ R37, R0, R80 ;  /* 0x0000005000257220 */ /* 0x000fe20000410000 */
[----:B------:R-:W-:Y:S01]  /*5110*/  ISETP.GT.AND P3, PT, R49, 0x50, PT ;  /* 0x000000503100780c */ /* 0x000fe20003f64270 */
[----:B------:R-:W-:Y:S01]  /*5120*/  MUFU.TANH R13, R13 ;  /* 0x0000000d000d7308 */ /* 0x000fe20000002400 */
[----:B0-----:R-:W-:Y:S02]  /*5130*/  FSEL R52, R52, -INF , P4 ;  /* 0xff80000034347808 */ /* 0x001fe40002000000 */
[----:B------:R-:W-:-:S02]  /*5140*/  FMNMX.FTZ R65, R51, R64, !PT ;  /* 0x0000004033417209 */ /* 0x000fc40007810000 */
[----:B------:R-:W-:Y:S02]  /*5150*/  ISETP.GT.AND P4, PT, R49, 0x51, PT ;  /* 0x000000513100780c */ /* 0x000fe40003f84270 */
[----:B-1----:R-:W-:Y:S01]  /*5160*/  FSEL R53, R53, -INF , P3 ;  /* 0xff80000035357808 */ /* 0x002fe20001800000 */
[----:B------:R-:W0:Y:S01]  /*5170*/  MUFU.TANH R37, R37 ;  /* 0x0000002500257308 */ /* 0x000e220000002400 */
[----:B------:R-:W-:Y:S01]  /*5180*/  FMNMX.FTZ R64, R52, R65, !PT ;  /* 0x0000004134407209 */ /* 0x000fe20007810000 */
[----:B------:R-:W-:Y:S01]  /*5190*/  FMUL.FTZ R65, R0, R81 ;  /* 0x0000005100417220 */ /* 0x000fe20000410000 */
[----:B------:R-:W-:Y:S02]  /*51a0*/  ISETP.GT.AND P3, PT, R49, 0x58, PT ;  /* 0x000000583100780c */ /* 0x000fe40003f64270 */
[----:B---3--:R-:W-:Y:S02]  /*51b0*/  FSEL R55, R55, -INF , P4 ;  /* 0xff80000037377808 */ /* 0x008fe40002000000 */
[----:B------:R-:W-:Y:S01]  /*51c0*/  FMNMX.FTZ R64, R53, R64, !PT ;  /* 0x0000004035407209 */ /* 0x000fe20007810000 */
[----:B------:R-:W1:Y:S01]  /*51d0*/  MUFU.TANH R65, R65 ;  /* 0x0000004100417308 */ /* 0x000e620000002400 */
[----:B------:R-:W-:-:S02]  /*51e0*/  ISETP.GT.AND P4, PT, R49, 0x59, PT ;  /* 0x000000593100780c */ /* 0x000fc40003f84270 */
[----:B------:R-:W-:Y:S02]  /*51f0*/  FSEL R56, R56, -INF , P3 ;  /* 0xff80000038387808 */ /* 0x000fe40001800000 */
[----:B------:R-:W-:Y:S02]  /*5200*/  FMNMX.FTZ R69, R55, R64, !PT ;  /* 0x0000004037457209 */ /* 0x000fe40007810000 */
[----:B------:R-:W-:Y:S01]  /*5210*/  ISETP.GT.AND P3, PT, R49, 0x60, PT ;  /* 0x000000603100780c */ /* 0x000fe20003f64270 */
[----:B------:R-:W2:Y:S01]  /*5220*/  MUFU.TANH R20, R20 ;  /* 0x0000001400147308 */ /* 0x000ea20000002400 */
[----:B----4-:R-:W-:Y:S02]  /*5230*/  FSEL R57, R57, -INF , P4 ;  /* 0xff80000039397808 */ /* 0x010fe40002000000 */
[----:B------:R-:W-:Y:S02]  /*5240*/  FMNMX.FTZ R64, R56, R69, !PT ;  /* 0x0000004538407209 */ /* 0x000fe40007810000 */
[----:B------:R-:W-:-:S02]  /*5250*/  ISETP.GT.AND P4, PT, R49, 0x61, PT ;  /* 0x000000613100780c */ /* 0x000fc40003f84270 */
[----:B------:R-:W-:Y:S01]  /*5260*/  FSEL R58, R58, -INF , P3 ;  /* 0xff8000003a3a7808 */ /* 0x000fe20001800000 */
[----:B------:R-:W3:Y:S01]  /*5270*/  MUFU.TANH R21, R21 ;  /* 0x0000001500157308 */ /* 0x000ee20000002400 */
[----:B------:R-:W-:Y:S02]  /*5280*/  FMNMX.FTZ R69, R57, R64, !PT ;  /* 0x0000004039457209 */ /* 0x000fe40007810000 */
[----:B------:R-:W-:Y:S02]  /*5290*/  ISETP.GT.AND P3, PT, R49, 0x68, PT ;  /* 0x000000683100780c */ /* 0x000fe40003f64270 */
[----:B-----5:R-:W-:Y:S02]  /*52a0*/  FSEL R59, R59, -INF , P4 ;  /* 0xff8000003b3b7808 */ /* 0x020fe40002000000 */
[----:B------:R-:W-:Y:S01]  /*52b0*/  FMNMX.FTZ R64, R58, R69, !PT ;  /* 0x000000453a407209 */ /* 0x000fe20007810000 */
[----:B------:R-:W4:Y:S01]  /*52c0*/  MUFU.TANH R26, R26 ;  /* 0x0000001a001a7308 */ /* 0x000f220000002400 */
[----:B------:R-:W-:-:S02]  /*52d0*/  ISETP.GT.AND P4, PT, R49, 0x69, PT ;  /* 0x000000693100780c */ /* 0x000fc40003f84270 */
[----:B------:R-:W-:Y:S02]  /*52e0*/  FSEL R60, R60, -INF , P3 ;  /* 0xff8000003c3c7808 */ /* 0x000fe40001800000 */
[----:B------:R-:W-:Y:S01]  /*52f0*/  FMNMX.FTZ R69, R59, R64, !PT ;  /* 0x000000403b457209 */ /* 0x000fe20007810000 */
[----:B------:R-:W-:Y:S01]  /*5300*/  FMUL.FTZ R64, R0, R62 ;  /* 0x0000003e00407220 */ /* 0x000fe20000410000 */
[----:B------:R-:W-:Y:S01]  /*5310*/  ISETP.GT.AND P3, PT, R49, 0x70, PT ;  /* 0x000000703100780c */ /* 0x000fe20003f64270 */
[----:B------:R-:W5:Y:S01]  /*5320*/  MUFU.TANH R27, R27 ;  /* 0x0000001b001b7308 */ /* 0x000f620000002400 */
[----:B------:R-:W-:Y:S02]  /*5330*/  FSEL R61, R61, -INF , P4 ;  /* 0xff8000003d3d7808 */ /* 0x000fe40002000000 */
[----:B------:R-:W-:Y:S01]  /*5340*/  FMNMX.FTZ R72, R60, R69, !PT ;  /* 0x000000453c487209 */ /* 0x000fe20007810000 */
[C---:B------:R-:W-:Y:S01]  /*5350*/  FMUL.FTZ R69, R0.reuse, R70 ;  /* 0x0000004600457220 */ /* 0x040fe20000410000 */
[----:B0-----:R-:W-:Y:S01]  /*5360*/  FSEL R62, R37, -INF , P3 ;  /* 0xff800000253e7808 */ /* 0x001fe20001800000 */
[C---:B------:R-:W-:Y:S01]  /*5370*/  FMUL.FTZ R70, R0.reuse, R71 ;  /* 0x0000004700467220 */ /* 0x040fe20000410000 */
[----:B------:R-:W-:Y:S01]  /*5380*/  ISETP.GT.AND P4, PT, R49, 0x71, PT ;  /* 0x000000713100780c */ /* 0x000fe20003f84270 */
[----:B------:R-:W0:Y:S01]  /*5390*/  MUFU.TANH R30, R30 ;  /* 0x0000001e001e7308 */ /* 0x000e220000002400 */
[----:B------:R-:W-:Y:S01]  /*53a0*/  FMNMX.FTZ R37, R61, R72, !PT ;  /* 0x000000483d257209 */ /* 0x000fe20007810000 */
[C---:B------:R-:W-:Y:S01]  /*53b0*/  FMUL.FTZ R71, R0.reuse, R74 ;  /* 0x0000004a00477220 */ /* 0x040fe20000410000 */
[----:B------:R-:W-:Y:S01]  /*53c0*/  ISETP.GT.AND P3, PT, R49, 0x78, PT ;  /* 0x000000783100780c */ /* 0x000fe20003f64270 */
[C---:B------:R-:W-:Y:S01]  /*53d0*/  FMUL.FTZ R74, R0.reuse, R79 ;  /* 0x0000004f004a7220 */ /* 0x040fe20000410000 */
[----:B-1----:R-:W-:Y:S01]  /*53e0*/  FSEL R65, R65, -INF , P4 ;  /* 0xff80000041417808 */ /* 0x002fe20002000000 */
[----:B------:R-:W-:Y:S01]  /*53f0*/  FMUL.FTZ R79, R0, R87 ;  /* 0x00000057004f7220 */ /* 0x000fe20000410000 */
[----:B------:R-:W-:Y:S01]  /*5400*/  FMNMX.FTZ R72, R62, R37, !PT ;  /* 0x000000253e487209 */ /* 0x000fe20007810000 */
[----:B------:R-:W1:Y:S01]  /*5410*/  MUFU.TANH R31, R31 ;  /* 0x0000001f001f7308 */ /* 0x000e620000002400 */
[----:B------:R-:W-:-:S02]  /*5420*/  ISETP.GT.AND P4, PT, R49, 0x79, PT ;  /* 0x000000793100780c */ /* 0x000fc40003f84270 */
[----:B------:R-:W-:Y:S02]  /*5430*/  FSEL R49, R68, -INF , P3 ;  /* 0xff80000044317808 */ /* 0x000fe40001800000 */
[----:B------:R-:W-:Y:S02]  /*5440*/  FMNMX.FTZ R72, R65, R72, !PT ;  /* 0x0000004841487209 */ /* 0x000fe40007810000 */
[----:B------:R-:W-:Y:S01]  /*5450*/  FSEL R68, R85, -INF , P4 ;  /* 0xff80000055447808 */ /* 0x000fe20002000000 */
[----:B------:R-:W1:Y:S01]  /*5460*/  MUFU.TANH R34, R34 ;  /* 0x0000002200227308 */ /* 0x000e620000002400 */
[----:B------:R-:W-:Y:S01]  /*5470*/  FMNMX.FTZ R37, R49, R72, !PT ;  /* 0x0000004831257209 */ /* 0x000fe20007810000 */
[----:B------:R-:W-:Y:S02]  /*5480*/  WARPGROUP.DEPBAR.LE gsb0, 0x0 ;  /* 0x00008000000079c5 */ /* 0x000fe40000010000 */
[----:B------:R-:W-:Y:S01]  /*5490*/  IADD3 R47, R42, -UR22, R47 ;  /* 0x800000162a2f7c10 */ /* 0x000fe2000fffe02f */
[----:B------:R-:W-:Y:S01]  /*54a0*/  WARPGROUP.ARRIVE ;  /* 0x00000000000079c5 */ /* 0x000fe20000000000 */
[----:B------:R-:W-:-:S02]  /*54b0*/  FMNMX.FTZ R37, R68, R37, !PT ;  /* 0x0000002544257209 */ /* 0x000fc40007810000 */
[C---:B------:R-:W-:Y:S01]  /*54c0*/  ISETP.GT.AND P4, PT, R47.reuse, RZ, PT ;  /* 0x000000ff2f00720c */ /* 0x040fe20003f84270 */
[----:B------:R-:W1:Y:S01]  /*54d0*/  MUFU.TANH R35, R35 ;  /* 0x0000002300237308 */ /* 0x000e620000002400 */
[C---:B------:R-:W-:Y:S01]  /*54e0*/  ISETP.GT.AND P5, PT, R47.reuse, 0x1, PT ;  /* 0x000000012f00780c */ /* 0x040fe20003fa4270 */
[----:B------:R-:W4:Y:S01]  /*54f0*/  SHFL.BFLY PT, R72, R37, 0x2, 0x1f ;  /* 0x0c401f0025487f89 */ /* 0x000f2200000e0000 */
[----:B------:R-:W-:Y:S01]  /*5500*/  FSEL R81, R8, -INF , P4 ;  /* 0xff80000008517808 */ /* 0x000fe20002000000 */
[----:B------:R-:W-:Y:S01]  /*5510*/  QGMMA.64x96x32.F32.E4M3.E4M3 R88, R136, gdesc[UR4], R88, gsb0 ;  /* 0x0160000488587df3 */ /* 0x000fe20008000858 */
[----:B------:R-:W-:Y:S02]  /*5520*/  ISETP.GT.AND P4, PT, R47, 0x8, PT ;  /* 0x000000082f00780c */ /* 0x000fe40003f84270 */
[----:B------:R-:W-:Y:S01]  /*5530*/  FSEL R9, R9, -INF , P5 ;  /* 0xff80000009097808 */ /* 0x000fe20002800000 */
[----:B------:R-:W1:Y:S01]  /*5540*/  MUFU.TANH R38, R38 ;  /* 0x0000002600267308 */ /* 0x000e620000002400 */
[----:B------:R-:W-:-:S02]  /*5550*/  ISETP.GT.AND P5, PT, R47, 0x9, PT ;  /* 0x000000092f00780c */ /* 0x000fc40003fa4270 */
[----:B------:R-:W-:Y:S02]  /*5560*/  FSEL R12, R12, -INF , P4 ;  /* 0xff8000000c0c7808 */ /* 0x000fe40002000000 */
[----:B------:R-:W-:Y:S02]  /*5570*/  ISETP.GT.AND P4, PT, R47, 0x10, PT ;  /* 0x000000102f00780c */ /* 0x000fe40003f84270 */
[----:B------:R-:W-:Y:S01]  /*5580*/  FSEL R13, R13, -INF , P5 ;  /* 0xff8000000d0d7808 */ /* 0x000fe20002800000 */
[----:B------:R-:W1:Y:S01]  /*5590*/  MUFU.TANH R39, R39 ;  /* 0x0000002700277308 */ /* 0x000e620000002400 */
[C---:B------:R-:W-:Y:S02]  /*55a0*/  ISETP.GT.AND P5, PT, R47.reuse, 0x11, PT ;  /* 0x000000112f00780c */ /* 0x040fe40003fa4270 */
[----:B--2---:R-:W-:Y:S02]  /*55b0*/  FSEL R20, R20, -INF , P4 ;  /* 0xff80000014147808 */ /* 0x004fe40002000000 */
[----:B------:R-:W-:-:S02]  /*55c0*/  ISETP.GT.AND P4, PT, R47, 0x18, PT ;  /* 0x000000182f00780c */ /* 0x000fc40003f84270 */
[----:B---3--:R-:W-:Y:S01]  /*55d0*/  FSEL R21, R21, -INF , P5 ;  /* 0xff80000015157808 */ /* 0x008fe20002800000 */
[----:B------:R-:W2:Y:S01]  /*55e0*/  MUFU.TANH R43, R43 ;  /* 0x0000002b002b7308 */ /* 0x000ea20000002400 */
[----:B------:R-:W-:Y:S02]  /*55f0*/  ISETP.GT.AND P5, PT, R47, 0x19, PT ;  /* 0x000000192f00780c */ /* 0x000fe40003fa4270 */
[----:B----4-:R-:W-:Y:S01]  /*5600*/  FMNMX.FTZ R77, R37, R72, !PT ;  /* 0x00000048254d7209 */ /* 0x010fe20007810000 */
[----:B------:R-:W-:Y:S01]  /*5610*/  FMUL.FTZ R72, R0, R75 ;  /* 0x0000004b00487220 */ /* 0x000fe20000410000 */
[----:B------:R-:W-:Y:S01]  /*5620*/  FSEL R26, R26, -INF , P4 ;  /* 0xff8000001a1a7808 */ /* 0x000fe20002000000 */
[----:B------:R-:W-:Y:S01]  /*5630*/  FMUL.FTZ R75, R0, R82 ;  /* 0x00000052004b7220 */ /* 0x000fe20000410000 */
[----:B------:R-:W-:Y:S01]  /*5640*/  ISETP.GT.AND P4, PT, R47, 0x20, PT ;  /* 0x000000202f00780c */ /* 0x000fe20003f84270 */
[----:B------:R-:W3:Y:S01]  /*5650*/  SHFL.BFLY PT, R80, R77, 0x1, 0x1f ;  /* 0x0c201f004d507f89 */ /* 0x000ee200000e0000 */
[----:B-----5:R-:W-:Y:S01]  /*5660*/  FSEL R27, R27, -INF , P5 ;  /* 0xff8000001b1b7808 */ /* 0x020fe20002800000 */
[----:B------:R-:W4:Y:S01]  /*5670*/  MUFU.TANH R44, R44 ;  /* 0x0000002c002c7308 */ /* 0x000f220000002400 */
[----:B------:R-:W-:-:S02]  /*5680*/  ISETP.GT.AND P5, PT, R47, 0x21, PT ;  /* 0x000000212f00780c */ /* 0x000fc40003fa4270 */
[----:B0-----:R-:W-:Y:S02]  /*5690*/  FSEL R30, R30, -INF , P4 ;  /* 0xff8000001e1e7808 */ /* 0x001fe40002000000 */
[----:B------:R-:W-:Y:S02]  /*56a0*/  ISETP.GT.AND P4, PT, R47, 0x28, PT ;  /* 0x000000282f00780c */ /* 0x000fe40003f84270 */
[----:B-1----:R-:W-:Y:S01]  /*56b0*/  FSEL R31, R31, -INF , P5 ;  /* 0xff8000001f1f7808 */ /* 0x002fe20002800000 */
[----:B------:R-:W0:Y:S01]  /*56c0*/  MUFU.TANH R48, R48 ;  /* 0x0000003000307308 */ /* 0x000e220000002400 */
[C---:B------:R-:W-:Y:S02]  /*56d0*/  ISETP.GT.AND P5, PT, R47.reuse, 0x29, PT ;  /* 0x000000292f00780c */ /* 0x040fe40003fa4270 */
[----:B------:R-:W-:Y:S02]  /*56e0*/  FSEL R34, R34, -INF , P4 ;  /* 0xff80000022227808 */ /* 0x000fe40002000000 */
[----:B------:R-:W-:-:S02]  /*56f0*/  ISETP.GT.AND P4, PT, R47, 0x30, PT ;  /* 0x000000302f00780c */ /* 0x000fc40003f84270 */
[----:B------:R-:W-:Y:S01]  /*5700*/  FSEL R35, R35, -INF , P5 ;  /* 0xff80000023237808 */ /* 0x000fe20002800000 */
[----:B------:R-:W1:Y:S01]  /*5710*/  MUFU.TANH R50, R50 ;  /* 0x0000003200327308 */ /* 0x000e620000002400 */
[C---:B------:R-:W-:Y:S02]  /*5720*/  ISETP.GT.AND P5, PT, R47.reuse, 0x31, PT ;  /* 0x000000312f00780c */ /* 0x040fe40003fa4270 */
[----:B------:R-:W-:Y:S02]  /*5730*/  FSEL R38, R38, -INF , P4 ;  /* 0xff80000026267808 */ /* 0x000fe40002000000 */
[----:B------:R-:W-:Y:S02]  /*5740*/  ISETP.GT.AND P4, PT, R47, 0x38, PT ;  /* 0x000000382f00780c */ /* 0x000fe40003f84270 */
[----:B---3--:R-:W-:Y:S01]  /*5750*/  FMNMX.FTZ R37, R77, R80, !PT ;  /* 0x000000504d257209 */ /* 0x008fe20007810000 */
[----:B------:R-:W-:Y:S01]  /*5760*/  IMAD.U32 R80, RZ, RZ, UR10 ;  /* 0x0000000aff507e24 */ /* 0x000fe2000f8e00ff */
[----:B------:R-:W-:Y:S01]  /*5770*/  FSEL R39, R39, -INF , P5 ;  /* 0xff80000027277808 */ /* 0x000fe20002800000 */
[----:B------:R-:W3:Y:S01]  /*5780*/  MUFU.TANH R64, R64 ;  /* 0x0000004000407308 */ /* 0x000ee20000002400 */
[C---:B------:R-:W-:Y:S01]  /*5790*/  FSETP.NEU.FTZ.AND P3, PT, R37.reuse, -INF , PT ;  /* 0xff8000002500780b */ /* 0x040fe20003f7d000 */
[----:B------:R-:W-:-:S01]  /*57a0*/  FFMA.FTZ R77, R37, R80, -8 ;  /* 0xc1000000254d7423 */ /* 0x000fc20000010050 */
[----:B------:R-:W-:-:S02]  /*57b0*/  ISETP.GT.AND P5, PT, R47, 0x39, PT ;  /* 0x000000392f00780c */ /* 0x000fc40003fa4270 */
[----:B--2---:R-:W-:Y:S02]  /*57c0*/  FSEL R43, R43, -INF , P4 ;  /* 0xff8000002b2b7808 */ /* 0x004fe40002000000 */
[----:B------:R-:W-:Y:S01]  /*57d0*/  FSEL R77, R77, RZ, P3 ;  /* 0x000000ff4d4d7208 */ /* 0x000fe20001800000 */
[----:B------:R-:W2:Y:S01]  /*57e0*/  MUFU.TANH R63, R63 ;  /* 0x0000003f003f7308 */ /* 0x000ea20000002400 */
[----:B------:R-:W-:Y:S02]  /*57f0*/  ISETP.GT.AND P4, PT, R47, 0x40, PT ;  /* 0x000000402f00780c */ /* 0x000fe40003f84270 */
[----:B----4-:R-:W-:Y:S01]  /*5800*/  FSEL R44, R44, -INF , P5 ;  /* 0xff8000002c2c7808 */ /* 0x010fe20002800000 */
[----:B------:R-:W-:-:S01]  /*5810*/  FFMA.FTZ R8, R10, UR10, -R77 ;  /* 0x0000000a0a087c23 */ /* 0x000fc2000801084d */
[----:B------:R-:W-:Y:S01]  /*5820*/  FMNMX.FTZ R10, R81, R4, !PT ;  /* 0x00000004510a7209 */ /* 0x000fe20007810000 */
[----:B------:R-:W-:-:S01]  /*5830*/  FFMA.FTZ R54, R54, UR10, -R77 ;  /* 0x0000000a36367c23 */ /* 0x000fc2000801084d */
[----:B------:R-:W-:Y:S01]  /*5840*/  ISETP.GT.AND P5, PT, R47, 0x41, PT ;  /* 0x000000412f00780c */ /* 0x000fe20003fa4270 */
[----:B------:R-:W4:Y:S01]  /*5850*/  MUFU.TANH R66, R66 ;  /* 0x0000004200427308 */ /* 0x000f220000002400 */
[----:B------:R-:W-:Y:S01]  /*5860*/  FMNMX.FTZ R83, R9, R10, !PT ;  /* 0x0000000a09537209 */ /* 0x000fe20007810000 */
[--C-:B------:R-:W-:Y:S01]  /*5870*/  FFMA.FTZ R80, R46, UR10, -R77.reuse ;  /* 0x0000000a2e507c23 */ /* 0x100fe2000801084d */
[----:B0-----:R-:W-:Y:S01]  /*5880*/  FSEL R48, R48, -INF , P4 ;  /* 0xff80000030307808 */ /* 0x001fe20002000000 */
[--C-:B------:R-:W-:Y:S01]  /*5890*/  FFMA.FTZ R6, R6, UR10, -R77.reuse ;  /* 0x0000000a06067c23 */ /* 0x100fe2000801084d */
[----:B------:R-:W-:Y:S01]  /*58a0*/  FMNMX.FTZ R10, R12, R83, !PT ;  /* 0x000000530c0a7209 */ /* 0x000fe20007810000 */
[--C-:B------:R-:W-:Y:S01]  /*58b0*/  FFMA.FTZ R7, R7, UR10, -R77.reuse ;  /* 0x0000000a07077c23 */ /* 0x100fe2000801084d */
[----:B------:R-:W-:Y:S01]  /*58c0*/  ISETP.GT.AND P4, PT, R47, 0x48, PT ;  /* 0x000000482f00780c */ /* 0x000fe20003f84270 */
[----:B------:R-:W0:Y:S01]  /*58d0*/  MUFU.TANH R67, R67 ;  /* 0x0000004300437308 */ /* 0x000e220000002400 */
[----:B------:R-:W-:Y:S01]  /*58e0*/  FMNMX.FTZ R83, R13, R10, !PT ;  /* 0x0000000a0d537209 */ /* 0x000fe20007810000 */
[--C-:B------:R-:W-:Y:S01]  /*58f0*/  FFMA.FTZ R10, R14, UR10, -R77.reuse ;  /* 0x0000000a0e0a7c23 */ /* 0x100fe2000801084d */
[----:B-1----:R-:W-:Y:S01]  /*5900*/  FSEL R50, R50, -INF , P5 ;  /* 0xff80000032327808 */ /* 0x002fe20002800000 */
[--C-:B------:R-:W-:Y:S01]  /*5910*/  FFMA.FTZ R11, R11, UR10, -R77.reuse ;  /* 0x0000000a0b0b7c23 */ /* 0x100fe2000801084d */
[----:B------:R-:W-:Y:S01]  /*5920*/  FMNMX.FTZ R14, R20, R83, !PT ;  /* 0x00000053140e7209 */ /* 0x000fe20007810000 */
[--C-:B------:R-:W-:Y:S01]  /*5930*/  FFMA.FTZ R15, R15, UR10, -R77.reuse ;  /* 0x0000000a0f0f7c23 */ /* 0x100fe2000801084d */
[----:B------:R-:W-:Y:S01]  /*5940*/  ISETP.GT.AND P5, PT, R47, 0x49, PT ;  /* 0x000000492f00780c */ /* 0x000fe20003fa4270 */
[----:B------:R-:W1:Y:S01]  /*5950*/  MUFU.TANH R69, R69 ;  /* 0x0000004500457308 */ /* 0x000e620000002400 */
[----:B------:R-:W-:Y:S01]  /*5960*/  FMNMX.FTZ R83, R21, R14, !PT ;  /* 0x0000000e15537209 */ /* 0x000fe20007810000 */
[--C-:B------:R-:W-:Y:S01]  /*5970*/  FFMA.FTZ R25, R25, UR10, -R77.reuse ;  /* 0x0000000a19197c23 */ /* 0x100fe2000801084d */
[----:B---3--:R-:W-:Y:S01]  /*5980*/  FSEL R64, R64, -INF , P4 ;  /* 0xff80000040407808 */ /* 0x008fe20002000000 */
[--C-:B------:R-:W-:Y:S01]  /*5990*/  FFMA.FTZ R29, R29, UR10, -R77.reuse ;  /* 0x0000000a1d1d7c23 */ /* 0x100fe2000801084d */
[----:B------:R-:W-:Y:S01]  /*59a0*/  FMNMX.FTZ R14, R26, R83, !PT ;  /* 0x000000531a0e7209 */ /* 0x000fe20007810000 */
[--C-:B------:R-:W-:Y:S01]  /*59b0*/  FFMA.FTZ R33, R33, UR10, -R77.reuse ;  /* 0x0000000a21217c23 */ /* 0x100fe2000801084d */
[----:B------:R-:W-:Y:S01]  /*59c0*/  ISETP.GT.AND P4, PT, R47, 0x50, PT ;  /* 0x000000502f00780c */ /* 0x000fe20003f84270 */
[----:B------:R-:W3:Y:S01]  /*59d0*/  MUFU.TANH R70, R70 ;  /* 0x0000004600467308 */ /* 0x000ee20000002400 */
[----:B------:R-:W-:Y:S01]  /*59e0*/  FMNMX.FTZ R83, R27, R14, !PT ;  /* 0x0000000e1b537209 */ /* 0x000fe20007810000 */
[--C-:B------:R-:W-:Y:S01]  /*59f0*/  FFMA.FTZ R14, R24, UR10, -R77.reuse ;  /* 0x0000000a180e7c23 */ /* 0x100fe2000801084d */
[----:B--2---:R-:W-:Y:S01]  /*5a00*/  FSEL R63, R63, -INF , P5 ;  /* 0xff8000003f3f7808 */ /* 0x004fe20002800000 */
[--C-:B------:R-:W-:Y:S01]  /*5a10*/  FFMA.FTZ R40, R40, UR10, -R77.reuse ;  /* 0x0000000a28287c23 */ /* 0x100fe2000801084d */
[----:B------:R-:W-:Y:S01]  /*5a20*/  FMNMX.FTZ R24, R30, R83, !PT ;  /* 0x000000531e187209 */ /* 0x000fe20007810000 */
[--C-:B------:R-:W-:Y:S01]  /*5a30*/  FFMA.FTZ R41, R41, UR10, -R77.reuse ;  /* 0x0000000a29297c23 */ /* 0x100fe2000801084d */
[----:B------:R-:W-:Y:S01]  /*5a40*/  ISETP.GT.AND P5, PT, R47, 0x51, PT ;  /* 0x000000512f00780c */ /* 0x000fe20003fa4270 */
[----:B------:R-:W-:Y:S01]  /*5a50*/  MUFU.TANH R71, R71 ;  /* 0x0000004700477308 */ /* 0x000fe20000002400 */
[----:B------:R-:W-:Y:S01]  /*5a60*/  FMNMX.FTZ R83, R31, R24, !PT ;  /* 0x000000181f537209 */ /* 0x000fe20007810000 */
[--C-:B------:R-:W-:Y:S01]  /*5a70*/  FFMA.FTZ R52, R52, UR10, -R77.reuse ;  /* 0x0000000a34347c23 */ /* 0x100fe2000801084d */
[----:B----4-:R-:W-:Y:S01]  /*5a80*/  FSEL R66, R66, -INF , P4 ;  /* 0xff80000042427808 */ /* 0x010fe20002000000 */
[--C-:B------:R-:W-:Y:S01]  /*5a90*/  FFMA.FTZ R49, R49, UR10, -R77.reuse ;  /* 0x0000000a31317c23 */ /* 0x100fe2000801084d */
[----:B------:R-:W-:Y:S01]  /*5aa0*/  FMNMX.FTZ R24, R34, R83, !PT ;  /* 0x0000005322187209 */ /* 0x000fe20007810000 */
[--C-:B------:R-:W-:Y:S01]  /*5ab0*/  FFMA.FTZ R68, R68, UR10, -R77.reuse ;  /* 0x0000000a44447c23 */ /* 0x100fe2000801084d */
[----:B------:R-:W-:Y:S01]  /*5ac0*/  ISETP.GT.AND P4, PT, R47, 0x58, PT ;  /* 0x000000582f00780c */ /* 0x000fe20003f84270 */
[----:B------:R-:W2:Y:S01]  /*5ad0*/  MUFU.TANH R72, R72 ;  /* 0x0000004800487308 */ /* 0x000ea20000002400 */
[----:B------:R-:W-:Y:S01]  /*5ae0*/  FMNMX.FTZ R83, R35, R24, !PT ;  /* 0x0000001823537209 */ /* 0x000fe20007810000 */
[----:B------:R-:W-:Y:S01]  /*5af0*/  FFMA.FTZ R24, R28, UR10, -R77 ;  /* 0x0000000a1c187c23 */ /* 0x000fe2000801084d */
[----:B0-----:R-:W-:Y:S01]  /*5b00*/  FSEL R67, R67, -INF , P5 ;  /* 0xff80000043437808 */ /* 0x001fe20002800000 */
[----:B------:R-:W-:-:S02]  /*5b10*/  WARPGROUP.DEPBAR.LE gsb0, 0x0 ;  /* 0x00008000000079c5 */ /* 0x000fc40000010000 */
[----:B------:R-:W-:Y:S02]  /*5b20*/  FMNMX.FTZ R28, R38, R83, !PT ;  /* 0x00000053261c7209 */ /* 0x000fe40007810000 */
[----:B------:R-:W-:Y:S01]  /*5b30*/  MUFU.TANH R73, R73 ;  /* 0x0000004900497308 */ /* 0x000fe20000002400 */
[----:B------:R-:W-:Y:S02]  /*5b40*/  ISETP.GT.AND P5, PT, R47, 0x59, PT ;  /* 0x000000592f00780c */ /* 0x000fe40003fa4270 */
[----:B------:R-:W-:Y:S02]  /*5b50*/  FMNMX.FTZ R28, R39, R28, !PT ;  /* 0x0000001c271c7209 */ /* 0x000fe40007810000 */
[----:B-1----:R-:W-:Y:S02]  /*5b60*/  FSEL R69, R69, -INF , P4 ;  /* 0xff80000045457808 */ /* 0x002fe40002000000 */
[----:B------:R-:W-:Y:S01]  /*5b70*/  FMNMX.FTZ R83, R43, R28, !PT ;  /* 0x0000001c2b537209 */ /* 0x000fe20007810000 */
[----:B------:R-:W-:-:S01]  /*5b80*/  FFMA.FTZ R28, R32, UR10, -R77 ;  /* 0x0000000a201c7c23 */ /* 0x000fc2000801084d */
[----:B------:R-:W0:Y:S01]  /*5b90*/  MUFU.TANH R74, R74 ;  /* 0x0000004a004a7308 */ /* 0x000e220000002400 */
[----:B------:R-:W-:-:S02]  /*5ba0*/  ISETP.GT.AND P4, PT, R47, 0x60, PT ;  /* 0x000000602f00780c */ /* 0x000fc40003f84270 */
[----:B------:R-:W-:Y:S02]  /*5bb0*/  FMNMX.FTZ R83, R44, R83, !PT ;  /* 0x000000532c537209 */ /* 0x000fe40007810000 */
[----:B---3--:R-:W-:Y:S02]  /*5bc0*/  FSEL R70, R70, -INF , P5 ;  /* 0xff80000046467808 */ /* 0x008fe40002800000 */
[----:B------:R-:W-:Y:S01]  /*5bd0*/  FMNMX.FTZ R83, R48, R83, !PT ;  /* 0x0000005330537209 */ /* 0x000fe20007810000 */
[----:B------:R-:W1:Y:S01]  /*5be0*/  MUFU.TANH R75, R75 ;  /* 0x0000004b004b7308 */ /* 0x000e620000002400 */
[----:B------:R-:W-:Y:S02]  /*5bf0*/  ISETP.GT.AND P5, PT, R47, 0x61, PT ;  /* 0x000000612f00780c */ /* 0x000fe40003fa4270 */
[----:B------:R-:W-:Y:S02]  /*5c00*/  FMNMX.FTZ R83, R50, R83, !PT ;  /* 0x0000005332537209 */ /* 0x000fe40007810000 */
[----:B--2---:R-:W-:-:S02]  /*5c10*/  FSEL R72, R72, -INF , P5 ;  /* 0xff80000048487808 */ /* 0x004fc40002800000 */
[----:B------:R-:W-:Y:S01]  /*5c20*/  FMNMX.FTZ R32, R64, R83, !PT ;  /* 0x0000005340207209 */ /* 0x000fe20007810000 */
[----:B------:R-:W2:Y:S01]  /*5c30*/  MUFU.TANH R76, R76 ;  /* 0x0000004c004c7308 */ /* 0x000ea20000002400 */
[----:B------:R-:W-:Y:S02]  /*5c40*/  ISETP.GT.AND P5, PT, R47, 0x69, PT ;  /* 0x000000692f00780c */ /* 0x000fe40003fa4270 */
[----:B------:R-:W-:Y:S01]  /*5c50*/  FMNMX.FTZ R83, R63, R32, !PT ;  /* 0x000000203f537209 */ /* 0x000fe20007810000 */
[----:B------:R-:W-:-:S01]  /*5c60*/  FFMA.FTZ R32, R36, UR10, -R77 ;  /* 0x0000000a24207c23 */ /* 0x000fc2000801084d */
[----:B0-----:R-:W-:Y:S02]  /*5c70*/  FSEL R74, R74, -INF , P5 ;  /* 0xff8000004a4a7808 */ /* 0x001fe40002800000 */
[----:B------:R-:W-:Y:S01]  /*5c80*/  FMNMX.FTZ R36, R66, R83, !PT ;  /* 0x0000005342247209 */ /* 0x000fe20007810000 */
[----:B------:R-:W0:Y:S01]  /*5c90*/  MUFU.TANH R78, R78 ;  /* 0x0000004e004e7308 */ /* 0x000e220000002400 */
[----:B------:R-:W-:-:S02]  /*5ca0*/  ISETP.GT.AND P5, PT, R47, 0x71, PT ;  /* 0x000000712f00780c */ /* 0x000fc40003fa4270 */
[----:B------:R-:W-:Y:S02]  /*5cb0*/  FMNMX.FTZ R36, R67, R36, !PT ;  /* 0x0000002443247209 */ /* 0x000fe40007810000 */
[----:B------:R-:W-:Y:S02]  /*5cc0*/  FSEL R82, R37, RZ, P3 ;  /* 0x000000ff25527208 */ /* 0x000fe40001800000 */
[----:B------:R-:W-:Y:S01]  /*5cd0*/  FMNMX.FTZ R83, R69, R36, !PT ;  /* 0x0000002445537209 */ /* 0x000fe20007810000 */
[----:B------:R-:W3:Y:S01]  /*5ce0*/  MUFU.TANH R79, R79 ;  /* 0x0000004f004f7308 */ /* 0x000ee20000002400 */
[----:B------:R-:W-:Y:S01]  /*5cf0*/  FSEL R36, R71, -INF , P4 ;  /* 0xff80000047247808 */ /* 0x000fe20002000000 */
[----:B------:R-:W-:Y:S01]  /*5d00*/  FADD.FTZ R82, -R82, R5 ;  /* 0x0000000552527221 */ /* 0x000fe20000010100 */
[----:B------:R-:W-:Y:S02]  /*5d10*/  FMNMX.FTZ R83, R70, R83, !PT ;  /* 0x0000005346537209 */ /* 0x000fe40007810000 */
[----:B------:R-:W-:-:S02]  /*5d20*/  ISETP.GT.AND P4, PT, R47, 0x68, PT ;  /* 0x000000682f00780c */ /* 0x000fc40003f84270 */
[----:B------:R-:W-:Y:S01]  /*5d30*/  FMNMX.FTZ R83, R36, R83, !PT ;  /* 0x0000005324537209 */ /* 0x000fe20007810000 */
[----:B------:R4:W-:Y:S01]  /*5d40*/  MUFU.EX2 R71, R54 ;  /* 0x0000003600477308 */ /* 0x0009e20000000800 */
[----:B------:R-:W-:Y:S02]  /*5d50*/  FSEL R73, R73, -INF , P4 ;  /* 0xff80000049497808 */ /* 0x000fe40002000000 */
[----:B------:R-:W-:Y:S02]  /*5d60*/  FMNMX.FTZ R42, R72, R83, !PT ;  /* 0x00000053482a7209 */ /* 0x000fe40007810000 */
[----:B------:R-:W-:Y:S02]  /*5d70*/  ISETP.GT.AND P4, PT, R47, 0x70, PT ;  /* 0x000000702f00780c */ /* 0x000fe40003f84270 */
[----:B------:R-:W-:Y:S01]  /*5d80*/  FMNMX.FTZ R83, R73, R42, !PT ;  /* 0x0000002a49537209 */ /* 0x000fe20007810000 */
[----:B------:R-:W-:Y:S01]  /*5d90*/  MUFU.EX2 R6, R6 ;  /* 0x0000000600067308 */ /* 0x000fe20000000800 */
[----:B-1----:R-:W-:Y:S01]  /*5da0*/  FSEL R75, R75, -INF , P4 ;  /* 0xff8000004b4b7808 */ /* 0x002fe20002000000 */
[----:B----4-:R-:W-:Y:S01]  /*5db0*/  FFMA.FTZ R54, R45, UR10, -R77 ;  /* 0x0000000a2d367c23 */ /* 0x010fe2000801084d */
[----:B------:R-:W-:-:S02]  /*5dc0*/  FMNMX.FTZ R42, R74, R83, !PT ;  /* 0x000000534a2a7209 */ /* 0x000fc40007810000 */
[----:B------:R-:W-:Y:S02]  /*5dd0*/  ISETP.GT.AND P4, PT, R47, 0x78, PT ;  /* 0x000000782f00780c */ /* 0x000fe40003f84270 */
[----:B--2---:R-:W-:Y:S01]  /*5de0*/  FSEL R76, R76, -INF , P5 ;  /* 0xff8000004c4c7808 */ /* 0x004fe20002800000 */
[----:B------:R-:W-:Y:S01]  /*5df0*/  MUFU.EX2 R7, R7 ;  /* 0x0000000700077308 */ /* 0x000fe20000000800 */
[----:B------:R-:W-:Y:S02]  /*5e00*/  FMNMX.FTZ R45, R75, R42, !PT ;  /* 0x0000002a4b2d7209 */ /* 0x000fe40007810000 */
[----:B------:R-:W-:Y:S01]  /*5e10*/  ISETP.GT.AND P5, PT, R47, 0x79, PT ;  /* 0x000000792f00780c */ /* 0x000fe20003fa4270 */
[----:B------:R-:W-:-:S01]  /*5e20*/  FFMA.FTZ R47, R51, UR10, -R77 ;  /* 0x0000000a332f7c23 */ /* 0x000fc2000801084d */
[----:B0-----:R-:W-:Y:S01]  /*5e30*/  FSEL R78, R78, -INF , P4 ;  /* 0xff8000004e4e7808 */ /* 0x001fe20002000000 */
[----:B------:R-:W-:-:S01]  /*5e40*/  FFMA.FTZ R51, R53, UR10, -R77 ;  /* 0x0000000a35337c23 */ /* 0x000fc2000801084d */
[----:B------:R-:W-:Y:S01]  /*5e50*/  FMNMX.FTZ R45, R76, R45, !PT ;  /* 0x0000002d4c2d7209 */ /* 0x000fe20007810000 */
[----:B------:R-:W-:-:S01]  /*5e60*/  FFMA.FTZ R53, R56, UR10, -R77 ;  /* 0x0000000a38357c23 */ /* 0x000fc2000801084d */
[----:B---3--:R-:W-:Y:S01]  /*5e70*/  FSEL R79, R79, -INF , P5 ;  /* 0xff8000004f4f7808 */ /* 0x008fe20002800000 */
[----:B------:R-:W-:-:S01]  /*5e80*/  FFMA.FTZ R56, R57, UR10, -R77 ;  /* 0x0000000a39387c23 */ /* 0x000fc2000801084d */
[----:B------:R-:W-:Y:S01]  /*5e90*/  FMNMX.FTZ R46, R78, R45, !PT ;  /* 0x0000002d4e2e7209 */ /* 0x000fe20007810000 */
[----:B------:R-:W-:-:S01]  /*5ea0*/  FFMA.FTZ R57, R60, UR10, -R77 ;  /* 0x0000000a3c397c23 */ /* 0x000fc2000801084d */
[--C-:B------:R-:W-:Y:S01]  /*5eb0*/  FFMA.FTZ R60, R61, UR10, -R77.reuse ;  /* 0x0000000a3d3c7c23 */ /* 0x100fe2000801084d */
[----:B------:R-:W-:Y:S01]  /*5ec0*/  IMAD.U32 R61, RZ, RZ, UR10 ;  /* 0x0000000aff3d7e24 */ /* 0x000fe2000f8e00ff */
[----:B------:R-:W-:Y:S01]  /*5ed0*/  FMNMX.FTZ R46, R79, R46, !PT ;  /* 0x0000002e4f2e7209 */ /* 0x000fe20007810000 */
[----:B------:R-:W-:Y:S04]  /*5ee0*/  MUFU.EX2 R45, R80 ;  /* 0x00000050002d7308 */ /* 0x000fe80000000800 */
[----:B------:R-:W0:Y:S04]  /*5ef0*/  SHFL.BFLY PT, R83, R46, 0x2, 0x1f ;  /* 0x0c401f002e537f89 */ /* 0x000e2800000e0000 */
[----:B------:R1:W-:Y:S08]  /*5f00*/  MUFU.EX2 R42, R54 ;  /* 0x00000036002a7308 */ /* 0x0003f00000000800 */
[----:B------:R-:W-:Y:S01]  /*5f10*/  MUFU.EX2 R8, R8 ;  /* 0x0000000800087308 */ /* 0x000fe20000000800 */
[----:B-1----:R-:W-:-:S01]  /*5f20*/  FFMA.FTZ R54, R55, UR10, -R77 ;  /* 0x0000000a37367c23 */ /* 0x002fc2000801084d */
[--C-:B------:R-:W-:Y:S01]  /*5f30*/  FFMA.FTZ R55, R58, UR10, -R77.reuse ;  /* 0x0000000a3a377c23 */ /* 0x100fe2000801084d */
[----:B------:R-:W-:-:S01]  /*5f40*/  FFMA.FTZ R58, R59, UR10, -R77 ;  /* 0x0000000a3b3a7c23 */ /* 0x000fc2000801084d */
[--C-:B------:R-:W-:Y:S01]  /*5f50*/  FFMA.FTZ R59, R62, UR10, -R77.reuse ;  /* 0x0000000a3e3b7c23 */ /* 0x100fe2000801084d */
[----:B------:R-:W-:-:S03]  /*5f60*/  FFMA.FTZ R62, R65, UR10, -R77 ;  /* 0x0000000a413e7c23 */ /* 0x000fc6000801084d */
        /* <DEDUP_REMOVED lines=8> */
[C---:B------:R-:W-:Y:S01]  /*5ff0*/  FSETP.NEU.FTZ.AND P4, PT, R46.reuse, -INF , PT ;  /* 0xff8000002e00780b */ /* 0x040fe20003f9d000 */
[----:B------:R-:W-:-:S02]  /*6000*/  FFMA.FTZ R61, R46, R61, -8 ;  /* 0xc10000002e3d7423 */ /* 0x000fc4000001003d */
[----:B------:R-:W-:Y:S03]  /*6010*/  MUFU.EX2 R24, R24 ;  /* 0x0000001800187308 */ /* 0x000fe60000000800 */
[----:B------:R-:W-:-:S05]  /*6020*/  FSEL R61, R61, RZ, P4 ;  /* 0x000000ff3d3d7208 */ /* 0x000fca0002000000 */
[--C-:B------:R-:W-:Y:S01]  /*6030*/  FFMA.FTZ R80, R9, UR10, -R61.reuse ;  /* 0x0000000a09507c23 */ /* 0x100fe2000801083d */
[----:B------:R-:W-:-:S01]  /*6040*/  FFMA.FTZ R9, R12, UR10, -R61 ;  /* 0x0000000a0c097c23 */ /* 0x000fc2000801083d */
[--C-:B------:R-:W-:Y:S01]  /*6050*/  FFMA.FTZ R12, R13, UR10, -R61.reuse ;  /* 0x0000000a0d0c7c23 */ /* 0x100fe2000801083d */
[----:B------:R-:W-:-:S01]  /*6060*/  FFMA.FTZ R13, R20, UR10, -R61 ;  /* 0x0000000a140d7c23 */ /* 0x000fc2000801083d */
[--C-:B------:R-:W-:Y:S01]  /*6070*/  FFMA.FTZ R20, R21, UR10, -R61.reuse ;  /* 0x0000000a15147c23 */ /* 0x100fe2000801083d */
[----:B------:R-:W-:-:S01]  /*6080*/  FFMA.FTZ R5, R43, UR10, -R61 ;  /* 0x0000000a2b057c23 */ /* 0x000fc2000801083d */
[--C-:B------:R-:W-:Y:S01]  /*6090*/  FFMA.FTZ R21, R26, UR10, -R61.reuse ;  /* 0x0000000a1a157c23 */ /* 0x100fe2000801083d */
[----:B------:R-:W-:Y:S01]  /*60a0*/  FSEL R43, R46, RZ, P4 ;  /* 0x000000ff2e2b7208 */ /* 0x000fe20002000000 */
[--C-:B------:R-:W-:Y:S01]  /*60b0*/  FFMA.FTZ R26, R27, UR10, -R61.reuse ;  /* 0x0000000a1b1a7c23 */ /* 0x100fe2000801083d */
[----:B------:R-:W-:-:S01]  /*60c0*/  FFMA.FTZ R27, R30, UR10, -R61 ;  /* 0x0000000a1e1b7c23 */ /* 0x000fc2000801083d */
[--C-:B------:R-:W-:Y:S01]  /*60d0*/  FFMA.FTZ R30, R31, UR10, -R61.reuse ;  /* 0x0000000a1f1e7c23 */ /* 0x100fe2000801083d */
[----:B------:R-:W-:-:S01]  /*60e0*/  FFMA.FTZ R31, R34, UR10, -R61 ;  /* 0x0000000a221f7c23 */ /* 0x000fc2000801083d */
[----:B------:R-:W-:Y:S01]  /*60f0*/  FFMA.FTZ R34, R35, UR10, -R61 ;  /* 0x0000000a23227c23 */ /* 0x000fe2000801083d */
[----:B------:R-:W-:-:S01]  /*6100*/  FADD.FTZ R43, -R43, R4 ;  /* 0x000000042b2b7221 */ /* 0x000fc20000010100 */
[--C-:B------:R-:W-:Y:S01]  /*6110*/  FFMA.FTZ R35, R38, UR10, -R61.reuse ;  /* 0x0000000a26237c23 */ /* 0x100fe2000801083d */
[----:B------:R-:W-:-:S01]  /*6120*/  FFMA.FTZ R38, R39, UR10, -R61 ;  /* 0x0000000a27267c23 */ /* 0x000fc2000801083d */
[----:B------:R-:W-:Y:S01]  /*6130*/  FMUL.FTZ R39, R82, UR10 ;  /* 0x0000000a52277c20 */ /* 0x000fe20008410000 */
        /* <DEDUP_REMOVED lines=10> */
[----:B------:R-:W0:Y:S08]  /*61e0*/  MUFU.EX2 R39, R39 ;  /* 0x0000002700277308 */ /* 0x000e300000000800 */
[----:B------:R-:W-:Y:S08]  /*61f0*/  MUFU.EX2 R65, R65 ;  /* 0x0000004100417308 */ /* 0x000ff00000000800 */
[----:B------:R-:W1:Y:S01]  /*6200*/  MUFU.EX2 R4, R4 ;  /* 0x0000000400047308 */ /* 0x000e620000000800 */
[----:B0-----:R-:W-:-:S04]  /*6210*/  FFMA.FTZ R64, R39, R3, R6 ;  /* 0x0000000327407223 */ /* 0x001fc80000010006 */
[----:B------:R-:W-:-:S03]  /*6220*/  FADD.FTZ R77, R7, R64 ;  /* 0x00000040074d7221 */ /* 0x000fc60000010000 */
[----:B------:R-:W0:Y:S01]  /*6230*/  MUFU.EX2 R9, R9 ;  /* 0x0000000900097308 */ /* 0x000e220000000800 */
[----:B------:R-:W-:-:S04]  /*6240*/  FADD.FTZ R64, R8, R77 ;  /* 0x0000004d08407221 */ /* 0x000fc80000010000 */
[----:B------:R-:W-:Y:S01]  /*6250*/  FADD.FTZ R77, R11, R64 ;  /* 0x000000400b4d7221 */ /* 0x000fe20000010000 */
[----:B------:R-:W-:-:S02]  /*6260*/  FFMA.FTZ R64, R66, UR10, -R61 ;  /* 0x0000000a42407c23 */ /* 0x000fc4000801083d */
[----:B------:R-:W2:Y:S01]  /*6270*/  MUFU.EX2 R12, R12 ;  /* 0x0000000c000c7308 */ /* 0x000ea20000000800 */
[----:B-1----:R-:W-:-:S01]  /*6280*/  FFMA.FTZ R3, R4, R2, R65 ;  /* 0x0000000204037223 */ /* 0x002fc20000010041 */
[----:B------:R-:W-:-:S03]  /*6290*/  FADD.FTZ R66, R10, R77 ;  /* 0x0000004d0a427221 */ /* 0x000fc60000010000 */
[----:B------:R-:W-:Y:S01]  /*62a0*/  FADD.FTZ R2, R80, R3 ;  /* 0x0000000350027221 */ /* 0x000fe20000010000 */
[----:B------:R-:W-:-:S02]  /*62b0*/  FADD.FTZ R77, R15, R66 ;  /* 0x000000420f4d7221 */ /* 0x000fc40000010000 */
[----:B------:R-:W1:Y:S01]  /*62c0*/  MUFU.EX2 R13, R13 ;  /* 0x0000000d000d7308 */ /* 0x000e620000000800 */
[----:B0-----:R-:W-:-:S01]  /*62d0*/  FADD.FTZ R3, R9, R2 ;  /* 0x0000000209037221 */ /* 0x001fc20000010000 */
[----:B------:R-:W-:-:S04]  /*62e0*/  FADD.FTZ R66, R14, R77 ;  /* 0x0000004d0e427221 */ /* 0x000fc80000010000 */
[----:B------:R-:W-:Y:S01]  /*62f0*/  FADD.FTZ R77, R25, R66 ;  /* 0x00000042194d7221 */ /* 0x000fe20000010000 */
[----:B------:R-:W-:-:S01]  /*6300*/  FFMA.FTZ R66, R69, UR10, -R61 ;  /* 0x0000000a45427c23 */ /* 0x000fc2000801083d */
[----:B------:R-:W0:Y:S01]  /*6310*/  MUFU.EX2 R20, R20 ;  /* 0x0000001400147308 */ /* 0x000e220000000800 */
[----:B--2---:R-:W-:-:S01]  /*6320*/  FADD.FTZ R2, R12, R3 ;  /* 0x000000030c027221 */ /* 0x004fc20000010000 */
[----:B------:R-:W-:Y:S01]  /*6330*/  FADD.FTZ R82, R24, R77 ;  /* 0x0000004d18527221 */ /* 0x000fe20000010000 */
[----:B------:R-:W-:-:S05]  /*6340*/  FFMA.FTZ R69, R70, UR10, -R61 ;  /* 0x0000000a46457c23 */ /* 0x000fca000801083d */
        /* <DEDUP_REMOVED lines=24> */
[----:B------:R-:W-:-:S03]  /*64d0*/  FFMA.FTZ R77, R72, UR10, -R61 ;  /* 0x0000000a484d7c23 */ /* 0x000fc6000801083d */
        /* <DEDUP_REMOVED lines=12> */
[----:B------:R-:W-:-:S02]  /*65a0*/  FFMA.FTZ R73, R74, UR10, -R61 ;  /* 0x0000000a4a497c23 */ /* 0x000fc4000801083d */
[----:B------:R-:W-:-:S03]  /*65b0*/  FADD.FTZ R72, R42, R81 ;  /* 0x000000512a487221 */ /* 0x000fc60000010000 */
[----:B------:R-:W0:Y:S01]  /*65c0*/  MUFU.EX2 R48, R48 ;  /* 0x0000003000307308 */ /* 0x000e220000000800 */
[----:B--2---:R-:W-:-:S01]  /*65d0*/  FADD.FTZ R2, R44, R3 ;  /* 0x000000032c027221 */ /* 0x004fc20000010000 */
[----:B------:R-:W-:-:S06]  /*65e0*/  FADD.FTZ R72, R45, R72 ;  /* 0x000000482d487221 */ /* 0x000fcc0000010000 */
        /* <DEDUP_REMOVED lines=68> */
.L_x_1597:
[----:B------:R-:W-:Y:S01]  /*6a30*/  UISETP.GT.AND UP1, UPT, UR18, UR17, UPT ;  /* 0x000000111200728c */ /* 0x000fe2000bf24270 */
[----:B------:R-:W-:Y:S01]  /*6a40*/  F2FP.SATFINITE.E4M3.F32.PACK_AB_MERGE_C R5, R44, R5, RZ ;  /* 0x000000052c05723e */ /* 0x000fe200048070ff */
[----:B------:R-:W-:Y:S01]  /*6a50*/  UIADD3 UR6, UR14, 0x19c60, URZ ;  /* 0x00019c600e067890 */ /* 0x000fe2000fffe03f */
[----:B------:R-:W-:Y:S01]  /*6a60*/  F2FP.SATFINITE.E4M3.F32.PACK_AB_MERGE_C R8, R11, R8, RZ ;  /* 0x000000080b08723e */ /* 0x000fe200048070ff */
[----:B------:R-:W-:Y:S01]  /*6a70*/  UIADD3 UR18, UR18, -0x1, URZ ;  /* 0xffffffff12127890 */ /* 0x000fe2000fffe03f */
[----:B------:R-:W-:Y:S01]  /*6a80*/  F2FP.SATFINITE.E4M3.F32.PACK_AB_MERGE_C R9, R12, R9, RZ ;  /* 0x000000090c09723e */ /* 0x000fe200048070ff */
[----:B------:R-:W-:Y:S01]  /*6a90*/  UPRMT UR6, UR44, 0x654, UR6 ;  /* 0x000006542c067896 */ /* 0x000fe20008000006 */
[----:B------:R-:W-:Y:S01]  /*6aa0*/  PLOP3.LUT P3, PT, PT, PT, UP1, 0x80, 0x0 ;  /* 0x000000000000781c */ /* 0x000fe20003f6f018 */
[----:B------:R-:W-:Y:S01]  /*6ab0*/  UMOV UR20, UR37 ;  /* 0x0000002500147c82 */ /* 0x000fe20008000000 */
[----:B------:R-:W-:Y:S01]  /*6ac0*/  F2FP.SATFINITE.E4M3.F32.PACK_AB_MERGE_C R14, R25, R14, RZ ;  /* 0x0000000e190e723e */ /* 0x000fe200048070ff */
[----:B------:R-:W-:Y:S01]  /*6ad0*/  UMOV UR21, UR38 ;  /* 0x0000002600157c82 */ /* 0x000fe20008000000 */
[----:B------:R-:W-:Y:S01]  /*6ae0*/  F2FP.SATFINITE.E4M3.F32.PACK_AB_MERGE_C R21, R26, R21, RZ ;  /* 0x000000151a15723e */ /* 0x000fe200048070ff */
[----:B------:R-:W-:Y:S01]  /*6af0*/  FMUL.FTZ R90, R90, R4 ;  /* 0x000000045a5a7220 */ /* 0x000fe20000410000 */
[----:B------:R-:W-:Y:S01]  /*6b00*/  F2FP.SATFINITE.E4M3.F32.PACK_AB_MERGE_C R28, R33, R28, RZ ;  /* 0x0000001c211c723e */ /* 0x000fe200048070ff */
[----:B------:R-:W-:Y:S01]  /*6b10*/  FMUL.FTZ R91, R91, R4 ;  /* 0x000000045b5b7220 */ /* 0x000fe20000410000 */
[----:B------:R-:W-:Y:S01]  /*6b20*/  F2FP.SATFINITE.E4M3.F32.PACK_AB_MERGE_C R31, R34, R31, RZ ;  /* 0x0000001f221f723e */ /* 0x000fe200048070ff */
[----:B------:R-:W-:Y:S01]  /*6b30*/  SYNCS.ARRIVE.TRANS64.RED.A1T0 RZ, [UR6], RZ ;  /* 0x000000ffffff79a7 */ /* 0x000fe20008100406 */
        /* <DEDUP_REMOVED lines=71> */
[----:B------:R-:W-:-:S02]  /*6fb0*/  IMAD.MOV.U32 R4, RZ, RZ, R46 ;  /* 0x000000ffff047224 */ /* 0x000fc400078e002e */
[----:B------:R-:W-:Y:S01]  /*6fc0*/  IMAD.MOV.U32 R5, RZ, RZ, R37 ;  /* 0x000000ffff057224 */ /* 0x000fe200078e0025 */
[----:B------:R-:W-:Y:S06]  /*6fd0*/  @P3 BRA `(.L_x_1598) ;  /* 0xffffffd000cc3947 */ /* 0x000fec000383ffff */
.L_x_1588:
[----:B------:R-:W-:-:S13]  /*6fe0*/  ISETP.LE.AND P2, PT, RZ, UR18, PT ;  /* 0x00000012ff007c0c */ /* 0x000fda000bf43270 */
[----:B------:R-:W-:Y:S05]  /*6ff0*/  @!P2 BRA `(.L_x_1599) ;  /* 0x0000002000f4a947 */ /* 0x000fea0003800000 */
[----:B------:R-:W-:Y:S01]  /*7000*/  IMAD.MOV.U32 R5, RZ, RZ, R46 ;  /* 0x000000ffff057224 */ /* 0x000fe200078e002e */
[----:B------:R-:W-:Y:S01]  /*7010*/  UMOV UR19, UR37 ;  /* 0x0000002500137c82 */ /* 0x000fe20008000000 */
[----:B------:R-:W-:Y:S01]  /*7020*/  IMAD.MOV.U32 R4, RZ, RZ, R37 ;  /* 0x000000ffff047224 */ /* 0x000fe200078e0025 */
[----:B------:R-:W-:Y:S01]  /*7030*/  UMOV UR20, UR38 ;  /* 0x0000002600147c82 */ /* 0x000fe20008000000 */
[----:B------:R-:W-:-:S05]  /*7040*/  ULDC UR17, c[0x0][0x988] ;  /* 0x0002620000117ab9 */ /* 0x000fca0000000800 */
.L_x_1609:
[----:B------:R-:W-:-:S04]  /*7050*/  UIADD3 UR6, UR20, 0x1, URZ ;  /* 0x0000000114067890 */ /* 0x000fc8000fffe03f */
[----:B------:R-:W-:-:S04]  /*7060*/  UISETP.NE.AND UP0, UPT, UR6, 0x2, UPT ;  /* 0x000000020600788c */ /* 0x000fc8000bf05270 */
[----:B------:R-:W-:Y:S02]  /*7070*/  USEL UR37, URZ, 0x1, UP0 ;  /* 0x000000013f257887 */ /* 0x000fe40008000000 */
[----:B------:R-:W-:Y:S02]  /*7080*/  USEL UR38, UR6, URZ, UP0 ;  /* 0x0000003f06267287 */ /* 0x000fe40008000000 */
[----:B------:R-:W-:Y:S01]  /*7090*/  ULOP3.LUT UR37, UR19, UR37, URZ, 0x3c, !UPT ;  /* 0x0000002513257292 */ /* 0x000fe2000f8e3c3f */
[----:B------:R-:W-:Y:S11]  /*70a0*/  @!P0 BRA `(.L_x_1600) ;  /* 0x0000000000048947 */ /* 0x000ff60003800000 */
[----:B------:R-:W-:Y:S01]  /*70b0*/  BPT.TRAP 0x1 ;  /* 0x000000040000795c */ /* 0x000fe20000300000 */
.L_x_1600:
[----:B------:R-:W-:Y:S01]  /*70c0*/  ULEA UR6, UR38, UR45, 0x3 ;  /* 0x0000002d26067291 */ /* 0x000fe2000f8e183f */
[----:B------:R-:W-:-:S05]  /*70d0*/  IMAD.U32 R6, RZ, RZ, UR37 ;  /* 0x00000025ff067e24 */ /* 0x000fca000f8e00ff */
[----:B------:R-:W-:-:S04]  /*70e0*/  SHF.L.U32 R6, R6, 0x1f, RZ ;  /* 0x0000001f06067819 */ /* 0x000fc800000006ff */
[----:B------:R0:W1:Y:S01]  /*70f0*/  SYNCS.PHASECHK.TRANS64.TRYWAIT P2, [UR6+0x19c30], R6 ;  /* 0x019c3006ff0075a7 */ /* 0x0000620008040146 */
[----:B------:R-:W-:Y:S05]  /*7100*/  @!P0 BRA `(.L_x_1601) ;  /* 0x0000000000048947 */ /* 0x000fea0003800000 */
[----:B------:R-:W-:Y:S01]  /*7110*/  BPT.TRAP 0x1 ;  /* 0x000000040000795c */ /* 0x000fe20000300000 */
.L_x_1601:
[----:B-1----:R-:W-:Y:S05]  /*7120*/  @P2 BRA `(.L_x_1602) ;  /* 0x0000000000082947 */ /* 0x002fea0003800000 */
[----:B------:R-:W1:Y:S02]  /*7130*/  SYNCS.PHASECHK.TRANS64.TRYWAIT P2, [UR6+0x19c30], R6 ;  /* 0x019c3006ff0075a7 */ /* 0x000e640008040146 */
[----:B-1----:R-:W-:Y:S05]  /*7140*/  @!P2 BRA `(.L_x_1603) ;  /* 0x0000008400f0a947 */ /* 0x002fea0003800000 */
.L_x_1602:
        /* <DEDUP_REMOVED lines=17> */
.L_x_1604:
[----:B------:R-:W-:Y:S01]  /*7260*/  ULEA UR14, UR20, UR45, 0x3 ;  /* 0x0000002d140e7291 */ /* 0x000fe2000f8e183f */
[----:B01----:R-:W-:-:S05]  /*7270*/  IMAD.U32 R6, RZ, RZ, UR19 ;  /* 0x00000013ff067e24 */ /* 0x003fca000f8e00ff */
[----:B------:R-:W-:-:S04]  /*7280*/  SHF.L.U32 R6, R6, 0x1f, RZ ;  /* 0x0000001f06067819 */ /* 0x000fc800000006ff */
[----:B------:R0:W1:Y:S01]  /*7290*/  SYNCS.PHASECHK.TRANS64.TRYWAIT P2, [UR14+0x19c50], R6 ;  /* 0x019c5006ff0075a7 */ /* 0x000062000804014e */
[----:B------:R-:W-:Y:S05]  /*72a0*/  @!P0 BRA `(.L_x_1605) ;  /* 0x0000000000048947 */ /* 0x000fea0003800000 */
[----:B------:R-:W-:Y:S01]  /*72b0*/  BPT.TRAP 0x1 ;  /* 0x000000040000795c */ /* 0x000fe20000300000 */
.L_x_1605:
[----:B-1----:R-:W-:Y:S05]  /*72c0*/  @P2 BRA `(.L_x_1606) ;  /* 0x0000000000082947 */ /* 0x002fea0003800000 */
[----:B------:R-:W1:Y:S02]  /*72d0*/  SYNCS.PHASECHK.TRANS64.TRYWAIT P2, [UR14+0x19c50], R6 ;  /* 0x019c5006ff0075a7 */ /* 0x000e64000804014e */
[----:B-1----:R-:W-:Y:S05]  /*72e0*/  @!P2 BRA `(.L_x_1607) ;  /* 0x0000008400a0a947 */ /* 0x002fea0003800000 */
.L_x_1606:
        /* <DEDUP_REMOVED lines=25> */
[----:B0-----:R-:W-:Y:S01]  /*7480*/  FMNMX.FTZ R37, R7, R4, !PT ;  /* 0x0000000407257209 */ /* 0x001fe20007810000 */
[----:B------:R-:W-:Y:S01]  /*7490*/  QGMMA.64x96x32.F32.E4M3.E4M3 R88, R148, gdesc[UR4], R88, gsb0 ;  /* 0x0160000494587df3 */ /* 0x000fe20008000858 */
        /* <DEDUP_REMOVED lines=49> */
[----:B------:R-:W-:Y:S01]  /*77b0*/  FMUL.FTZ R65, R0, R75 ;  /* 0x0000004b00417220 */ /* 0x000fe20000410000 */
[----:B------:R-:W-:-:S02]  /*77c0*/  UIADD3 UR6, UR11, 0x2, URZ ;  /* 0x000000020b067890 */ /* 0x000fc4000fffe03f */
        /* <DEDUP_REMOVED lines=25> */
[----:B------:R-:W-:Y:S01]  /*7960*/  FMUL.FTZ R68, R0, R78 ;  /* 0x0000004e00447220 */ /* 0x000fe20000410000 */
[----:B------:R-:W-:Y:S01]  /*7970*/  UIADD3 UR6, UR11, 0x4, URZ ;  /* 0x000000040b067890 */ /* 0x000fe2000fffe03f */
[----:B------:R-:W-:-:S03]  /*7980*/  UMOV UR7, 0x40000040 ;  /* 0x4000004000077882 */ /* 0x000fc60000000000 */
        /* <DEDUP_REMOVED lines=31> */
[----:B------:R-:W-:Y:S01]  /*7b80*/  FMUL.FTZ R72, R0, R82 ;  /* 0x0000005200487220 */ /* 0x000fe20000410000 */
[----:B------:R-:W-:Y:S02]  /*7b90*/  WARPGROUP.DEPBAR.LE gsb0, 0x0 ;  /* 0x00008000000079c5 */ /* 0x000fe40000010000 */
[----:B------:R-:W-:-:S03]  /*7ba0*/  WARPGROUP.ARRIVE ;  /* 0x00000000000079c5 */ /* 0x000fc60000000000 */
[----:B------:R-:W2:Y:S01]  /*7bb0*/  MUFU.TANH R45, R45 ;  /* 0x0000002d002d7308 */ /* 0x000ea20000002400 */
[----:B0-----:R-:W-:Y:S02]  /*7bc0*/  FMNMX.FTZ R46, R42, R37, !PT ;  /* 0x000000252a2e7209 */ /* 0x001fe40007810000 */
[----:B------:R-:W-:Y:S01]  /*7bd0*/  QGMMA.64x96x32.F32.E4M3.E4M3 R88, R140, gdesc[UR4], R88, gsb0 ;  /* 0x016000048c587df3 */ /* 0x000fe20008000858 */
[----:B------:R-:W-:Y:S01]  /*7be0*/  UIADD3 UR6, UR11, 0x6, URZ ;  /* 0x000000060b067890 */ /* 0x000fe2000fffe03f */
[----:B------:R-:W-:-:S03]  /*7bf0*/  UMOV UR7, 0x40000040 ;  /* 0x4000004000077882 */ /* 0x000fc60000000000 */
        /* <DEDUP_REMOVED lines=80> */
[----:B0-----:R-:W-:Y:S01]  /*8100*/  FMNMX.FTZ R37, R80, R37, !PT ;  /* 0x0000002550257209 */ /* 0x001fe20007810000 */
[----:B------:R-:W-:Y:S01]  /*8110*/  IMAD.U32 R80, RZ, RZ, UR38 ;  /* 0x00000026ff507e24 */ /* 0x000fe2000f8e00ff */
[----:B-1----:R-:W-:-:S03]  /*8120*/  FMNMX.FTZ R46, R81, R46, !PT ;  /* 0x0000002e512e7209 */ /* 0x002fc60007810000 */
[C---:B------:R-:W-:Y:S01]  /*8130*/  FFMA.FTZ R78, R37.reuse, R78, -8 ;  /* 0xc1000000254e7423 */ /* 0x040fe2000001004e */
[----:B------:R-:W-:Y:S02]  /*8140*/  IMAD.U32 R81, RZ, RZ, UR10 ;  /* 0x0000000aff517e24 */ /* 0x000fe4000f8e00ff */
[----:B------:R-:W-:Y:S01]  /*8150*/  FADD.FTZ R4, -R37, R4 ;  /* 0x0000000425047221 */ /* 0x000fe20000010100 */
        /* <DEDUP_REMOVED lines=22> */
[----:B------:R-:W-:-:S01]  /*82c0*/  FFMA.FTZ R7, R7, UR10, -R78 ;  /* 0x0000000a07077c23 */ /* 0x000fc2000801084e */
[----:B------:R-:W-:Y:S01]  /*82d0*/  FMUL.FTZ R5, R5, UR10 ;  /* 0x0000000a05057c20 */ /* 0x000fe20008410000 */
[----:B------:R-:W-:-:S01]  /*82e0*/  FFMA.FTZ R8, R8, UR10, -R75 ;  /* 0x0000000a08087c23 */ /* 0x000fc2000801084b */
[----:B------:R-:W-:Y:S01]  /*82f0*/  FFMA.FTZ R6, R6, UR10, -R78 ;  /* 0x0000000a06067c23 */ /* 0x000fe2000801084e */
[----:B------:R-:W-:-:S01]  /*8300*/  FFMA.FTZ R9, R9, UR10, -R75 ;  /* 0x0000000a09097c23 */ /* 0x000fc2000801084b */
[----:B------:R-:W-:Y:S01]  /*8310*/  MUFU.EX2 R4, R4 ;  /* 0x0000000400047308 */ /* 0x000fe20000000800 */
[----:B------:R-:W-:-:S01]  /*8320*/  FFMA.FTZ R10, R10, UR10, -R78 ;  /* 0x0000000a0a0a7c23 */ /* 0x000fc2000801084e */
[----:B------:R-:W-:Y:S01]  /*8330*/  FFMA.FTZ R12, R12, UR10, -R75 ;  /* 0x0000000a0c0c7c23 */ /* 0x000fe2000801084b */
[----:B------:R-:W-:-:S01]  /*8340*/  FFMA.FTZ R11, R11, UR10, -R78 ;  /* 0x0000000a0b0b7c23 */ /* 0x000fc2000801084e */
[----:B------:R-:W-:Y:S01]  /*8350*/  FFMA.FTZ R13, R13, UR10, -R75 ;  /* 0x0000000a0d0d7c23 */ /* 0x000fe2000801084b */
[----:B------:R-:W-:-:S01]  /*8360*/  FFMA.FTZ R14, R14, UR10, -R78 ;  /* 0x0000000a0e0e7c23 */ /* 0x000fc2000801084e */
[----:B------:R-:W-:Y:S01]  /*8370*/  FFMA.FTZ R20, R20, UR10, -R75 ;  /* 0x0000000a14147c23 */ /* 0x000fe2000801084b */
[----:B------:R-:W-:-:S01]  /*8380*/  FFMA.FTZ R15, R15, UR10, -R78 ;  /* 0x0000000a0f0f7c23 */ /* 0x000fc2000801084e */
[----:B------:R-:W0:Y:S01]  /*8390*/  MUFU.EX2 R7, R7 ;  /* 0x0000000700077308 */ /* 0x000e220000000800 */
[----:B------:R-:W-:-:S01]  /*83a0*/  FFMA.FTZ R21, R21, UR10, -R75 ;  /* 0x0000000a15157c23 */ /* 0x000fc2000801084b */
[----:B------:R-:W-:Y:S01]  /*83b0*/  FFMA.FTZ R24, R24, UR10, -R78 ;  /* 0x0000000a18187c23 */ /* 0x000fe2000801084e */
[----:B------:R-:W-:-:S01]  /*83c0*/  FFMA.FTZ R26, R26, UR10, -R75 ;  /* 0x0000000a1a1a7c23 */ /* 0x000fc2000801084b */
[----:B------:R-:W-:Y:S01]  /*83d0*/  FFMA.FTZ R25, R25, UR10, -R78 ;  /* 0x0000000a19197c23 */ /* 0x000fe2000801084e */
        /* <DEDUP_REMOVED lines=33> */
[--C-:B------:R-:W-:Y:S01]  /*85f0*/  FFMA.FTZ R73, R73, UR10, -R75.reuse ;  /* 0x0000000a49497c23 */ /* 0x100fe2000801084b */
[----:B------:R-:W-:-:S01]  /*8600*/  FFMA.FTZ R76, R76, UR10, -R75 ;  /* 0x0000000a4c4c7c23 */ /* 0x000fc2000801084b */
        /* <DEDUP_REMOVED lines=93> */
[----:B------:R-:W-:-:S05]  /*8be0*/  @!P1 LEA R2, R80, UR45, 0x3 ;  /* 0x0000002d50029c11 */ /* 0x000fca000f8e18ff */
[----:B------:R-:W-:Y:S01]  /*8bf0*/  @!P1 VIADD R2, R2, 0x19c40 ;  /* 0x00019c4002029836 */ /* 0x000fe20000000000 */
[----:B------:R-:W0:Y:S01]  /*8c00*/  MUFU.EX2 R62, R62 ;  /* 0x0000003e003e7308 */ /* 0x000e220000000800 */
[----:B--2---:R-:W-:-:S03]  /*8c10*/  FADD.FTZ R81, R59, R78 ;  /* 0x0000004e3b517221 */ /* 0x004fc60000010000 */
[----:B------:R-:W-:-:S04]  /*8c20*/  @!P1 PRMT R2, RZ, 0x654, R2 ;  /* 0x00000654ff029816 */ /* 0x000fc80000000002 */
[----:B------:R-:W2:Y:S01]  /*8c30*/  MUFU.EX2 R65, R65 ;  /* 0x0000004100417308 */ /* 0x000ea20000000800 */
[----:B-1----:R-:W-:-:S01]  /*8c40*/  FADD.FTZ R78, R64, R3 ;  /* 0x00000003404e7221 */ /* 0x002fc20000010000 */
[----:B------:R1:W-:Y:S06]  /*8c50*/  @!P1 SYNCS.ARRIVE.TRANS64.RED.A1T0 RZ, [R2+URZ], RZ ;  /* 0x000000ff02ff99a7 */ /* 0x0003ec000810043f */
        /* <DEDUP_REMOVED lines=28> */
.L_x_1608:
        /* <DEDUP_REMOVED lines=91> */
.L_x_1599:
[----:B------:R-:W-:Y:S06]  /*93d0*/  BAR.ARV 0x8, 0x200 ;  /* 0x0208000000007b1d */ /* 0x000fec0000002000 */
[----:B------:R-:W-:Y:S05]  /*93e0*/  @!P0 BRA `(.L_x_1610) ;  /* 0x0000000000048947 */ /* 0x000fea0003800000 */
[----:B------:R-:W-:Y:S01]  /*93f0*/  BPT.TRAP 0x1 ;  /* 0x000000040000795c */ /* 0x000fe20000300000 */
.L_x_1610:
[----:B------:R-:W-:Y:S01]  /*9400*/  ULEA UR11, UR38, UR45, 0x3 ;  /* 0x0000002d260b7291 */ /* 0x000fe2000f8e183f */
[----:B------:R-:W-:-:S05]  /*9410*/  IMAD.U32 R0, RZ, RZ, UR37 ;  /* 0x00000025ff007e24 */ /* 0x000fca000f8e00ff */
[----:B------:R-:W-:-:S04]  /*9420*/  SHF.L.U32 R0, R0, 0x1f, RZ ;  /* 0x0000001f00007819 */ /* 0x000fc800000006ff */
[----:B------:R0:W1:Y:S01]  /*9430*/  SYNCS.PHASECHK.TRANS64.TRYWAIT P1, [UR11+0x19c50], R0 ;  /* 0x019c5000ff0075a7 */ /* 0x000062000802014b */
[----:B------:R-:W-:Y:S05]  /*9440*/  @!P0 BRA `(.L_x_1611) ;  /* 0x0000000000048947 */ /* 0x000fea0003800000 */
[----:B------:R-:W-:Y:S01]  /*9450*/  BPT.TRAP 0x1 ;  /* 0x000000040000795c */ /* 0x000fe20000300000 */
.L_x_1611:
[----:B-1----:R-:W-:Y:S05]  /*9460*/  @P1 BRA `(.L_x_1612) ;  /* 0x0000000000081947 */ /* 0x002fea0003800000 */
[----:B------:R-:W1:Y:S02]  /*9470*/  SYNCS.PHASECHK.TRANS64.TRYWAIT P1, [UR11+0x19c50], R0 ;  /* 0x019c5000ff0075a7 */ /* 0x000e64000802014b */
[----:B-1----:R-:W-:Y:S05]  /*9480*/  @!P1 BRA `(.L_x_1613) ;  /* 0x0000006400509947 */ /* 0x002fea0003800000 */
.L_x_1612:
[----:B------:R-:W-:Y:S01]  /*9490*/  UIADD3 UR45, UR45, 0x3000, URZ ;  /* 0x000030002d2d7890 */ /* 0x000fe2000fffe03f */
[----:B------:R-:W-:Y:S01]  /*94a0*/  WARPGROUP.ARRIVE ;  /* 0x00000000000079c5 */ /* 0x000fe20000000000 */
[----:B------:R-:W-:Y:S01]  /*94b0*/  UMOV UR15, 0x40000040 ;  /* 0x40000040000f7882 */ /* 0x000fe20000000000 */
[----:B------:R-:W-:Y:S01]  /*94c0*/  ULDC.64 UR4, c[0x0][0x9a0] ;  /* 0x0002680000047ab9 */ /* 0x000fe20000000a00 */
[----:B------:R-:W-:Y:S01]  /*94d0*/  USHF.R.U32.HI UR45, URZ, 0x4, UR45 ;  /* 0x000000043f2d7899 */ /* 0x000fe2000801162d */
[----:B------:R-:W-:Y:S01]  /*94e0*/  IMAD.MOV.U32 R6, RZ, RZ, 0x3f800000 ;  /* 0x3f800000ff067424 */ /* 0x000fe200078e00ff */
        /* <DEDUP_REMOVED lines=22> */
[----:B-1----:R-:W-:-:S05]  /*9650*/  IMAD.U32 R5, RZ, RZ, UR5 ;  /* 0x00000005ff057e24 */ /* 0x002fca000f8e00ff */
        /* <DEDUP_REMOVED lines=10> */
[----:B0-----:R-:W0:Y:S01]  /*9700*/  SHFL.BFLY PT, R0, R3, 0x2, 0x1f ;  /* 0x0c401f0003007f89 */ /* 0x001e2200000e0000 */
[----:B------:R-:W-:-:S03]  /*9710*/  UIADD3 UR14, UR14, 0x6, URZ ;  /* 0x000000060e0e7890 */ /* 0x000fc6000fffe03f */
[----:B------:R-:W3:Y:S01]  /*9720*/  SHFL.BFLY PT, R7, R2, 0x2, 0x1f ;  /* 0x0c401f0002077f89 */ /* 0x000ee200000e0000 */
[----:B------:R-:W-:Y:S01]  /*9730*/  UMOV UR15, 0x40000040 ;  /* 0x40000040000f7882 */ /* 0x000fe20000000000 */
[----:B------:R-:W-:Y:S02]  /*9740*/  WARPGROUP.DEPBAR.LE gsb0, 0x0 ;  /* 0x00008000000079c5 */ /* 0x000fe40000010000 */
[----:B------:R-:W-:-:S06]  /*9750*/  WARPGROUP.ARRIVE ;  /* 0x00000000000079c5 */ /* 0x000fcc0000000000 */
[----:B------:R-:W-:Y:S01]  /*9760*/  QGMMA.64x96x32.F32.E4M3.E4M3 R88, R140, gdesc[UR4], R88, gsb0 ;  /* 0x016000048c587df3 */ /* 0x000fe20008000858 */
[----:B0-----:R-:W-:-:S01]  /*9770*/  FADD.FTZ R0, R0, R3 ;  /* 0x0000000300007221 */ /* 0x001fc20000010000 */
[----:B---3--:R-:W-:-:S04]  /*9780*/  FADD.FTZ R7, R7, R2 ;  /* 0x0000000207077221 */ /* 0x008fc80000010000 */
[----:B-1----:R-:W0:Y:S04]  /*9790*/  SHFL.BFLY PT, R5, R0, 0x1, 0x1f ;  /* 0x0c201f0000057f89 */ /* 0x002e2800000e0000 */
        /* <DEDUP_REMOVED lines=33> */
.L_x_1614:
        /* <DEDUP_REMOVED lines=58> */
.L_x_1581:
        /* <DEDUP_REMOVED lines=11> */
[----:B------:R-:W1:Y:S01]  /*9e00*/  S2R R38, SR_SWINHI ;  /* 0x0000000000267919 */ /* 0x000e620000002f00 */
        /* <DEDUP_REMOVED lines=13> */
[----:B------:R-:W-:Y:S01]  /*9ee0*/  F2FP.BF16.F32.PACK_AB R14, R119, R14 ;  /* 0x0000000e770e723e */ /* 0x000fe200000010ff */
[----:B0-----:R-:W-:Y:S01]  /*9ef0*/  IMAD.SHL.U32 R4, R36, 0x4, RZ ;  /* 0x0000000424047824 */ /* 0x001fe200078e00ff */
[----:B------:R-:W-:Y:S02]  /*9f00*/  F2FP.BF16.F32.PACK_AB R11, R126, R11 ;  /* 0x0000000b7e0b723e */ /* 0x000fe400000010ff */
[----:B------:R-:W-:Y:S02]  /*9f10*/  F2FP.BF16.F32.PACK_AB R10, R127, R10 ;  /* 0x0000000a7f0a723e */ /* 0x000fe400000010ff */
[----:B------:R-:W-:-:S02]  /*9f20*/  F2FP.BF16.F32.PACK_AB R25, R110, R25 ;  /* 0x000000196e19723e */ /* 0x000fc400000010ff */
[----:B------:R-:W-:Y:S02]  /*9f30*/  F2FP.BF16.F32.PACK_AB R24, R111, R24 ;  /* 0x000000186f18723e */ /* 0x000fe400000010ff */
[----:B------:R-:W-:Y:S02]  /*9f40*/  F2FP.BF16.F32.PACK_AB R9, R132, R9 ;  /* 0x000000098409723e */ /* 0x000fe400000010ff */
[----:B------:R-:W-:Y:S01]  /*9f50*/  F2FP.BF16.F32.PACK_AB R8, R133, R8 ;  /* 0x000000088508723e */ /* 0x000fe200000010ff */
[----:B------:R-:W-:Y:S01]  /*9f60*/  USHF.R.S32.HI UR12, URZ, 0x1f, UR43 ;  /* 0x0000001f3f0c7899 */ /* 0x000fe2000801142b */
[----:B------:R-:W-:Y:S01]  /*9f70*/  LOP3.LUT R4, R4, 0xc, RZ, 0xc0, !PT ;  /* 0x0000000c04047812 */ /* 0x000fe200078ec0ff */
[----:B------:R-:W-:Y:S01]  /*9f80*/  ULDC.64 UR8, c[0x0][0xb90] ;  /* 0x0002e40000087ab9 */ /* 0x000fe20000000a00 */
[----:B------:R-:W-:Y:S02]  /*9f90*/  F2FP.BF16.F32.PACK_AB R7, R134, R7 ;  /* 0x000000078607723e */ /* 0x000fe400000010ff */
[----:B------:R-:W-:-:S02]  /*9fa0*/  F2FP.BF16.F32.PACK_AB R6, R135, R6 ;  /* 0x000000068706723e */ /* 0x000fc400000010ff */
[----:B------:R-:W-:Y:S02]  /*9fb0*/  F2FP.BF16.F32.PACK_AB R31, R100, R31 ;  /* 0x0000001f641f723e */ /* 0x000fe400000010ff */
[----:B------:R-:W-:Y:S01]  /*9fc0*/  F2FP.BF16.F32.PACK_AB R30, R101, R30 ;  /* 0x0000001e651e723e */ /* 0x000fe200000010ff */
[----:B------:R-:W-:Y:S01]  /*9fd0*/  USHF.R.S32.HI UR13, URZ, 0x1f, UR42 ;  /* 0x0000001f3f0d7899 */ /* 0x000fe2000801142a */
[----:B------:R-:W-:Y:S01]  /*9fe0*/  BAR.SYNC.DEFER_BLOCKING 0x1, 0x180 ;  /* 0x0046000000007b1d */ /* 0x000fe20000010000 */
[----:B------:R-:W-:-:S05]  /*9ff0*/  IADD3 R4, P0, R4, UR6, RZ ;  /* 0x0000000604047c10 */ /* 0x000fca000ff1e0ff */
[----:B------:R-:W-:Y:S01]  /*a000*/  IMAD.X R5, RZ, RZ, UR7, P0 ;  /* 0x00000007ff057e24 */ /* 0x000fe200080e06ff */
[----:B------:R-:W-:-:S04]  /*a010*/  ULDC.64 UR10, c[0x0][0xb98] ;  /* 0x0002e600000a7ab9 */ /* 0x000fc80000000a00 */
[----:B------:R0:W2:Y:S01]  /*a020*/  LDG.E.CONSTANT R4, desc[UR48][R4.64] ;  /* 0x0000003004047981 */ /* 0x0000a2000c1e9900 */
[----:B------:R-:W-:Y:S02]  /*a030*/  UIMAD UR5, UR12, UR8, URZ ;  /* 0x000000080c0572a4 */ /* 0x000fe4000f8e023f */
[----:B------:R-:W-:Y:S02]  /*a040*/  UIMAD.WIDE.U32 UR6, UR43, UR8, URZ ;  /* 0x000000082b0672a5 */ /* 0x000fe4000f8e003f */
[----:B------:R-:W-:Y:S02]  /*a050*/  UIMAD UR5, UR43, UR9, UR5 ;  /* 0x000000092b0572a4 */ /* 0x000fe4000f8e0205 */
[----:B------:R-:W-:Y:S02]  /*a060*/  UIMAD UR8, UR13, UR10, URZ ;  /* 0x0000000a0d0872a4 */ /* 0x000fe4000f8e023f */
[----:B------:R-:W-:Y:S01]  /*a070*/  UIADD3 UR7, UR7, UR5, URZ ;  /* 0x0000000507077290 */ /* 0x000fe2000fffe03f */
[----:B0-----:R-:W-:Y:S01]  /*a080*/  LOP3.LUT P0, R5, R36, 0x3, RZ, 0xc0, !PT ;  /* 0x0000000324057812 */ /* 0x001fe2000780c0ff */
[----:B------:R-:W-:Y:S01]  /*a090*/  UIMAD UR8, UR42, UR11, UR8 ;  /* 0x0000000b2a0872a4 */ /* 0x000fe2000f8e0208 */
[----:B------:R-:W-:-:S02]  /*a0a0*/  MOV R36, R3 ;  /* 0x0000000300247202 */ /* 0x000fc40000000f00 */
[----:B-1----:R-:W-:Y:S01]  /*a0b0*/  MOV R37, R38 ;  /* 0x0000002600257202 */ /* 0x002fe20000000f00 */
[----:B------:R-:W-:Y:S01]  /*a0c0*/  UIMAD.WIDE.U32 UR6, UR42, UR10, UR6 ;  /* 0x0000000a2a0672a5 */ /* 0x000fe2000f8e0006 */
[----:B------:R-:W0:Y:S01]  /*a0d0*/  LDC R38, c[0x0][0xbe8] ;  /* 0x0002fa00ff267b82 */ /* 0x000e220000000800 */
[----:B------:R-:W-:Y:S01]  /*a0e0*/  ISETP.EQ.OR P0, PT, R5, 0x3, !P0 ;  /* 0x000000030500780c */ /* 0x000fe20004702670 */
[----:B------:R-:W-:Y:S01]  /*a0f0*/  ULDC UR5, c[0x0][0xa88] ;  /* 0x0002a20000057ab9 */ /* 0x000fe20000000800 */
[----:B------:R-:W-:Y:S01]  /*a100*/  IMAD.WIDE R32, R156, 0x2, R36 ;  /* 0x000000029c207825 */ /* 0x000fe200078e0224 */
[----:B------:R-:W-:Y:S01]  /*a110*/  ULDC.64 UR10, c[0x0][0xaf0] ;  /* 0x0002bc00000a7ab9 */ /* 0x000fe20000000a00 */
[----:B------:R-:W-:Y:S02]  /*a120*/  SEL R59, R29, R28, P0 ;  /* 0x0000001c1d3b7207 */ /* 0x000fe40000000000 */
[----:B------:R-:W-:Y:S02]  /*a130*/  SEL R61, R28, R29, P0 ;  /* 0x0000001d1c3d7207 */ /* 0x000fe40000000000 */
[----:B------:R-:W-:-:S02]  /*a140*/  IADD3 R29, P2, R32, 0x6000, RZ ;  /* 0x00006000201d7810 */ /* 0x000fc40007f5e0ff */
[----:B------:R-:W-:Y:S02]  /*a150*/  SEL R41, R35, R34, P0 ;  /* 0x0000002223297207 */ /* 0x000fe40000000000 */
[----:B------:R-:W-:Y:S02]  /*a160*/  SEL R43, R34, R35, P0 ;  /* 0x00000023222b7207 */ /* 0x000fe40000000000 */
[----:B------:R-:W-:Y:S02]  /*a170*/  SEL R47, R27, R26, P0 ;  /* 0x0000001a1b2f7207 */ /* 0x000fe40000000000 */
[----:B------:R-:W-:Y:S01]  /*a180*/  SEL R34, R26, R27, P0 ;  /* 0x0000001b1a227207 */ /* 0x000fe20000000000 */
[----:B------:R-:W-:Y:S01]  /*a190*/  IMAD.X R27, RZ, RZ, R33, P2 ;  /* 0x000000ffff1b7224 */ /* 0x000fe200010e0621 */
[----:B------:R-:W-:Y:S02]  /*a1a0*/  SEL R49, R21, R20, P0 ;  /* 0x0000001415317207 */ /* 0x000fe40000000000 */
[----:B------:R-:W-:-:S02]  /*a1b0*/  SEL R35, R20, R21, P0 ;  /* 0x0000001514237207 */ /* 0x000fc40000000000 */
[----:B------:R-:W-:Y:S02]  /*a1c0*/  SEL R51, R13, R12, P0 ;  /* 0x0000000c0d337207 */ /* 0x000fe40000000000 */
[----:B0-----:R-:W-:Y:S02]  /*a1d0*/  ISETP.NE.AND P2, PT, R38, 0x1, PT ;  /* 0x000000012600780c */ /* 0x001fe40003f45270 */
[----:B------:R-:W-:Y:S02]  /*a1e0*/  SEL R39, R12, R13, P0 ;  /* 0x0000000d0c277207 */ /* 0x000fe40000000000 */
[C---:B------:R-:W-:Y:S02]  /*a1f0*/  IADD3 R21, P3, R32.reuse, 0x3020, RZ ;  /* 0x0000302020157810 */ /* 0x040fe40007f7e0ff */
[----:B------:R-:W-:Y:S02]  /*a200*/  IADD3 R13, P1, R32, 0x6020, RZ ;  /* 0x00006020200d7810 */ /* 0x000fe40007f3e0ff */
[----:B------:R-:W-:-:S02]  /*a210*/  SEL R67, R15, R14, P0 ;  /* 0x0000000e0f437207 */ /* 0x000fc40000000000 */
[----:B------:R-:W-:Y:S02]  /*a220*/  SEL R69, R14, R15, P0 ;  /* 0x0000000f0e457207 */ /* 0x000fe40000000000 */
[----:B------:R-:W-:Y:S01]  /*a230*/  SEL R71, R11, R10, P0 ;  /* 0x0000000a0b477207 */ /* 0x000fe20000000000 */
[----:B------:R-:W0:Y:S01]  /*a240*/  @P2 LDC R40, c[0x0][0xbec] ;  /* 0x0002fb00ff282b82 */ /* 0x000e220000000800 */
[----:B------:R-:W-:Y:S01]  /*a250*/  SEL R73, R10, R11, P0 ;  /* 0x0000000b0a497207 */ /* 0x000fe20000000000 */
[--C-:B------:R-:W-:Y:S01]  /*a260*/  IMAD.X R11, RZ, RZ, R33.reuse, P3 ;  /* 0x000000ffff0b7224 */ /* 0x100fe200018e0621 */
[----:B------:R-:W-:Y:S02]  /*a270*/  SEL R63, R25, R24, P0 ;  /* 0x00000018193f7207 */ /* 0x000fe40000000000 */
[----:B------:R-:W-:Y:S01]  /*a280*/  SEL R65, R24, R25, P0 ;  /* 0x0000001918417207 */ /* 0x000fe20000000000 */
[----:B------:R-:W-:Y:S01]  /*a290*/  IMAD.X R25, RZ, RZ, R33, P1 ;  /* 0x000000ffff197224 */ /* 0x000fe200008e0621 */
[----:B------:R-:W-:Y:S01]  /*a2a0*/  IADD3 R15, P4, R32, 0x3000, RZ ;  /* 0x00003000200f7810 */ /* 0x000fe20007f9e0ff */
[----:B------:R-:W1:Y:S01]  /*a2b0*/  @P2 LDC R42, c[0x0][0xbf0] ;  /* 0x0002fc00ff2a2b82 */ /* 0x000e620000000800 */
[----:B------:R-:W-:-:S02]  /*a2c0*/  LOP3.LUT R10, R21, 0x180, RZ, 0xc0, !PT ;  /* 0x00000180150a7812 */ /* 0x000fc400078ec0ff */
[----:B------:R-:W-:Y:S02]  /*a2d0*/  LOP3.LUT R24, R13, 0x180, RZ, 0xc0, !PT ;  /* 0x000001800d187812 */ /* 0x000fe400078ec0ff */
[----:B------:R-:W-:Y:S02]  /*a2e0*/  SEL R53, R9, R8, P0 ;  /* 0x0000000809357207 */ /* 0x000fe40000000000 */
[----:B------:R-:W-:Y:S01]  /*a2f0*/  SEL R55, R8, R9, P0 ;  /* 0x0000000908377207 */ /* 0x000fe20000000000 */
[----:B------:R-:W-:Y:S01]  /*a300*/  IMAD R9, R152, 0x20, R18 ;  /* 0x0000002098097824 */ /* 0x000fe200078e0212 */
[----:B------:R-:W-:Y:S02]  /*a310*/  LOP3.LUT R8, R15, 0x180, RZ, 0xc0, !PT ;  /* 0x000001800f087812 */ /* 0x000fe400078ec0ff */
[----:B------:R-:W-:Y:S01]  /*a320*/  SHF.R.U64 R10, R10, 0x3, RZ ;  /* 0x000000030a0a7819 */ /* 0x000fe200000012ff */
[----:B------:R-:W-:Y:S01]  /*a330*/  IMAD.WIDE R36, R9, 0x2, R36 ;  /* 0x0000000209247825 */ /* 0x000fe200078e0224 */
[----:B------:R-:W-:-:S02]  /*a340*/  SHF.R.U64 R24, R24, 0x3, RZ ;  /* 0x0000000318187819 */ /* 0x000fc400000012ff */
[----:B------:R-:W-:Y:S01]  /*a350*/  LOP3.LUT R12, R29, 0x180, RZ, 0xc0, !PT ;  /* 0x000001801d0c7812 */ /* 0x000fe200078ec0ff */
[----:B------:R-:W-:Y:S01]  /*a360*/  IMAD.X R9, RZ, RZ, R33, P4 ;  /* 0x000000ffff097224 */ /* 0x000fe200020e0621 */
[----:B------:R-:W-:Y:S02]  /*a370*/  SHF.R.U64 R8, R8, 0x3, RZ ;  /* 0x0000000308087819 */ /* 0x000fe400000012ff */
[----:B------:R-:W-:Y:S02]  /*a380*/  LOP3.LUT R10, R10, R21, RZ, 0x3c, !PT ;  /* 0x000000150a0a7212 */ /* 0x000fe400078e3cff */
[----:B------:R-:W-:Y:S02]  /*a390*/  LOP3.LUT R24, R24, R13, RZ, 0x3c, !PT ;  /* 0x0000000d18187212 */ /* 0x000fe400078e3cff */
[----:B------:R-:W-:Y:S02]  /*a3a0*/  IADD3 R13, P5, R32, 0x20, RZ ;  /* 0x00000020200d7810 */ /* 0x000fe40007fbe0ff */
[----:B------:R-:W-:-:S02]  /*a3b0*/  SEL R75, R7, R6, P0 ;  /* 0x00000006074b7207 */ /* 0x000fc40000000000 */
[----:B------:R-:W-:Y:S02]  /*a3c0*/  SEL R77, R6, R7, P0 ;  /* 0x00000007064d7207 */ /* 0x000fe40000000000 */
[----:B------:R-:W-:Y:S02]  /*a3d0*/  LOP3.LUT R7, R32, 0x180, RZ, 0xc0, !PT ;  /* 0x0000018020077812 */ /* 0x000fe400078ec0ff */
[----:B------:R-:W-:Y:S02]  /*a3e0*/  SHF.R.U64 R12, R12, 0x3, RZ ;  /* 0x000000030c0c7819 */ /* 0x000fe400000012ff */
[----:B------:R-:W-:Y:S02]  /*a3f0*/  LOP3.LUT R8, R8, R15, RZ, 0x3c, !PT ;  /* 0x0000000f08087212 */ /* 0x000fe400078e3cff */
[----:B------:R-:W-:Y:S01]  /*a400*/  MOV R68, R10 ;  /* 0x0000000a00447202 */ /* 0x000fe20000000f00 */
[----:B------:R-:W-:Y:S01]  /*a410*/  VIADD R11, R17, UR39 ;  /* 0x00000027110b7c36 */ /* 0x000fe20008000000 */
[----:B------:R-:W-:-:S02]  /*a420*/  SEL R45, R31, R30, P0 ;  /* 0x0000001e1f2d7207 */ /* 0x000fc40000000000 */
[----:B------:R-:W-:Y:S02]  /*a430*/  SEL R5, R30, R31, P0 ;  /* 0x0000001f1e057207 */ /* 0x000fe40000000000 */
[----:B------:R-:W-:Y:S02]  /*a440*/  LOP3.LUT R6, R13, 0x180, RZ, 0xc0, !PT ;  /* 0x000001800d067812 */ /* 0x000fe400078ec0ff */
[----:B------:R-:W-:Y:S02]  /*a450*/  IADD3 R31, P1, R36, 0x1800, RZ ;  /* 0x00001800241f7810 */ /* 0x000fe40007f3e0ff */
[----:B------:R-:W-:Y:S02]  /*a460*/  SEL R57, R94, R95, P0 ;  /* 0x0000005f5e397207 */ /* 0x000fe40000000000 */
[----:B------:R-:W-:Y:S02]  /*a470*/  SHF.R.U64 R7, R7, 0x3, RZ ;  /* 0x0000000307077819 */ /* 0x000fe400000012ff */
[----:B------:R-:W-:-:S02]  /*a480*/  LOP3.LUT R26, R12, R29, RZ, 0x3c, !PT ;  /* 0x0000001d0c1a7212 */ /* 0x000fc400078e3cff */
[----:B------:R-:W-:Y:S01]  /*a490*/  MOV R58, R8 ;  /* 0x00000008003a7202 */ /* 0x000fe20000000f00 */
[----:B0-----:R-:W-:Y:S01]  /*a4a0*/  @P2 IMAD.HI.U32 R9, R11, R40, RZ ;  /* 0x000000280b092227 */ /* 0x001fe200078e00ff */
[----:B------:R-:W-:Y:S02]  /*a4b0*/  SEL R95, R95, R94, P0 ;  /* 0x0000005e5f5f7207 */ /* 0x000fe40000000000 */
[----:B------:R-:W-:Y:S01]  /*a4c0*/  SHF.R.U64 R6, R6, 0x3, RZ ;  /* 0x0000000306067819 */ /* 0x000fe200000012ff */
[----:B------:R-:W-:Y:S01]  /*a4d0*/  IMAD.MOV.U32 R8, RZ, RZ, R11 ;  /* 0x000000ffff087224 */ /* 0x000fe200078e000b */
[----:B------:R-:W-:Y:S02]  /*a4e0*/  LOP3.LUT R30, R31, 0x180, RZ, 0xc0, !PT ;  /* 0x000001801f1e7812 */ /* 0x000fe400078ec0ff */
[----:B------:R-:W-:Y:S01]  /*a4f0*/  LOP3.LUT R32, R7, R32, RZ, 0x3c, !PT ;  /* 0x0000002007207212 */ /* 0x000fe200078e3cff */
[----:B------:R-:W-:Y:S01]  /*a500*/  IMAD.X R7, RZ, RZ, R33, P5 ;  /* 0x000000ffff077224 */ /* 0x000fe200028e0621 */
[----:B------:R-:W-:-:S02]  /*a510*/  MOV R66, R26 ;  /* 0x0000001a00427202 */ /* 0x000fc40000000f00 */
[----:B------:R-:W-:Y:S02]  /*a520*/  LOP3.LUT R6, R6, R13, RZ, 0x3c, !PT ;  /* 0x0000000d06067212 */ /* 0x000fe400078e3cff */
[----:B------:R-:W-:Y:S02]  /*a530*/  SHF.R.U64 R30, R30, 0x3, RZ ;  /* 0x000000031e1e7819 */ /* 0x000fe400000012ff */
[----:B-1----:R-:W-:Y:S02]  /*a540*/  @P2 SHF.R.U32.HI R8, RZ, R42, R9 ;  /* 0x0000002aff082219 */ /* 0x002fe40000011609 */
[----:B------:R-:W-:Y:S01]  /*a550*/  LOP3.LUT R30, R30, R31, RZ, 0x3c, !PT ;  /* 0x0000001f1e1e7212 */ /* 0x000fe200078e3cff */
[----:B------:R-:W-:Y:S01]  /*a560*/  IMAD.X R31, RZ, RZ, R37, P1 ;  /* 0x000000ffff1f7224 */ /* 0x000fe200008e0625 */
[----:B------:R-:W-:Y:S01]  /*a570*/  MOV R64, R24 ;  /* 0x0000001800407202 */ /* 0x000fe20000000f00 */
[----:B------:R-:W-:Y:S01]  /*a580*/  IMAD.U32 R24, RZ, RZ, UR8 ;  /* 0x00000008ff187e24 */ /* 0x000fe2000f8e00ff */
[----:B------:R-:W-:Y:S01]  /*a590*/  MOV R70, R6 ;  /* 0x0000000600467202 */ /* 0x000fe20000000f00 */
[--C-:B------:R-:W-:Y:S01]  /*a5a0*/  IMAD.MOV R7, RZ, RZ, -R8.reuse ;  /* 0x000000ffff077224 */ /* 0x100fe200078e0a08 */
[----:B------:R-:W-:Y:S01]  /*a5b0*/  SHF.R.S32.HI R9, RZ, 0x1f, R8 ;  /* 0x0000001fff097819 */ /* 0x000fe20000011408 */
[----:B------:R-:W-:Y:S01]  /*a5c0*/  ULDC.64 UR8, c[0x0][0xae8] ;  /* 0x0002ba0000087ab9 */ /* 0x000fe20000000a00 */
[----:B------:R-:W-:Y:S01]  /*a5d0*/  IADD3 R8, P1, R8, UR6, RZ ;  /* 0x0000000608087c10 */ /* 0x000fe2000ff3e0ff */
[----:B------:R-:W-:Y:S01]  /*a5e0*/  IMAD R7, R38, R7, R11 ;  /* 0x0000000726077224 */ /* 0x000fe200078e020b */
[----:B------:R-:W-:-:S02]  /*a5f0*/  IADD3 R21, P4, R36, 0x4800, RZ ;  /* 0x0000480024157810 */ /* 0x000fc40007f9e0ff */
[----:B------:R-:W-:Y:S01]  /*a600*/  IADD3.X R9, R9, UR7, R24, P1, !PT ;  /* 0x0000000709097c10 */ /* 0x000fe20008ffe418 */
[----:B------:R-:W-:Y:S01]  /*a610*/  ULDC.64 UR6, c[0x0][0xb88] ;  /* 0x0002e20000067ab9 */ /* 0x000fe20000000a00 */
[----:B------:R-:W-:Y:S02]  /*a620*/  SHF.R.S32.HI R11, RZ, 0x1f, R7 ;  /* 0x0000001fff0b7819 */ /* 0x000fe40000011407 */
[----:B------:R-:W-:Y:S01]  /*a630*/  IADD3 R29, P3, R36, 0x3000, RZ ;  /* 0x00003000241d7810 */ /* 0x000fe20007f7e0ff */
[----:B------:R-:W-:Y:S01]  /*a640*/  IMAD.WIDE.U32 R8, R7, UR6, R8 ;  /* 0x0000000607087c25 */ /* 0x000fe2000f8e0008 */
[----:B------:R-:W-:Y:S02]  /*a650*/  LOP3.LUT R20, R21, 0x180, RZ, 0xc0, !PT ;  /* 0x0000018015147812 */ /* 0x000fe400078ec0ff */
[----:B------:R-:W-:Y:S02]  /*a660*/  LOP3.LUT R28, R29, 0x180, RZ, 0xc0, !PT ;  /* 0x000001801d1c7812 */ /* 0x000fe400078ec0ff */
[----:B------:R-:W-:-:S02]  /*a670*/  SHF.R.U64 R20, R20, 0x3, RZ ;  /* 0x0000000314147819 */ /* 0x000fc400000012ff */
[----:B------:R-:W-:Y:S02]  /*a680*/  SHF.R.U64 R28, R28, 0x3, RZ ;  /* 0x000000031c1c7819 */ /* 0x000fe400000012ff */
[----:B------:R-:W-:Y:S01]  /*a690*/  LOP3.LUT R20, R20, R21, RZ, 0x3c, !PT ;  /* 0x0000001514147212 */ /* 0x000fe200078e3cff */
[--C-:B------:R-:W-:Y:S01]  /*a6a0*/  IMAD.X R21, RZ, RZ, R37.reuse, P4 ;  /* 0x000000ffff157224 */ /* 0x100fe200020e0625 */
[----:B------:R-:W-:Y:S02]  /*a6b0*/  LOP3.LUT P1, RZ, R153, 0x3, RZ, 0xc0, !PT ;  /* 0x0000000399ff7812 */ /* 0x000fe4000782c0ff */
[----:B------:R-:W-:Y:S01]  /*a6c0*/  LOP3.LUT R28, R28, R29, RZ, 0x3c, !PT ;  /* 0x0000001d1c1c7212 */ /* 0x000fe200078e3cff */
[----:B------:R-:W-:Y:S01]  /*a6d0*/  IMAD.X R29, RZ, RZ, R37, P3 ;  /* 0x000000ffff1d7224 */ /* 0x000fe200018e0625 */
[----:B------:R-:W-:Y:S02]  /*a6e0*/  MOV R33, R32 ;  /* 0x0000002000217202 */ /* 0x000fe40000000f00 */
        /* <DEDUP_REMOVED lines=23> */
[----:B------:R-:W-:Y:S04]  /*a860*/  SHFL.IDX PT, R27, R63, R4, 0x1c1f ;  /* 0x001c1f043f1b7589 */ /* 0x000fe800000e0000 */
[----:B------:R-:W-:Y:S04]  /*a870*/  SHFL.IDX PT, R34, R34, R10, 0x1c1f ;  /* 0x001c1f0a22227589 */ /* 0x000fe800000e0000 */
[----:B------:R-:W-:Y:S04]  /*a880*/  SHFL.IDX PT, R48, R61, R10, 0x1c1f ;  /* 0x001c1f0a3d307589 */ /* 0x000fe800000e0000 */
[----:B------:R-:W0:Y:S04]  /*a890*/  SHFL.IDX PT, R50, R65, R10, 0x1c1f ;  /* 0x001c1f0a41327589 */ /* 0x000e2800000e0000 */
[----:B------:R-:W-:Y:S04]  /*a8a0*/  SHFL.IDX PT, R49, R49, R4, 0x1c1f ;  /* 0x001c1f0431317589 */ /* 0x000fe800000e0000 */
[----:B------:R-:W1:Y:S04]  /*a8b0*/  SHFL.IDX PT, R40, R35, R10, 0x1c1f ;  /* 0x001c1f0a23287589 */ /* 0x000e6800000e0000 */
[----:B------:R-:W-:Y:S04]  /*a8c0*/  SHFL.IDX PT, R51, R51, R4, 0x1c1f ;  /* 0x001c1f0433337589 */ /* 0x000fe800000e0000 */
[----:B------:R-:W-:Y:S04]  /*a8d0*/  SHFL.IDX PT, R67, R67, R4, 0x1c1f ;  /* 0x001c1f0443437589 */ /* 0x000fe800000e0000 */
[----:B------:R2:W3:Y:S04]  /*a8e0*/  SHFL.IDX PT, R42, R39, R10, 0x1c1f ;  /* 0x001c1f0a272a7589 */ /* 0x0004e800000e0000 */
[----:B------:R-:W4:Y:S01]  /*a8f0*/  SHFL.IDX PT, R52, R69, R10, 0x1c1f ;  /* 0x001c1f0a45347589 */ /* 0x000f2200000e0000 */
[----:B0-----:R-:W-:-:S02]  /*a900*/  SEL R25, R27, R50, P0 ;  /* 0x000000321b197207 */ /* 0x001fc40000000000 */
[----:B------:R-:W-:Y:S01]  /*a910*/  SEL R27, R50, R27, P0 ;  /* 0x0000001b321b7207 */ /* 0x000fe20000000000 */
[----:B------:R-:W-:Y:S01]  /*a920*/  SHFL.IDX PT, R53, R53, R4, 0x1c1f ;  /* 0x001c1f0435357589 */ /* 0x000fe200000e0000 */
[----:B--2---:R-:W-:-:S03]  /*a930*/  IMAD R39, R38, UR5, RZ ;  /* 0x0000000526277c24 */ /* 0x004fc6000f8e02ff */
[----:B------:R-:W-:Y:S01]  /*a940*/  SHFL.IDX PT, R71, R71, R4, 0x1c1f ;  /* 0x001c1f0447477589 */ /* 0x000fe200000e0000 */
[----:B-1----:R-:W-:-:S03]  /*a950*/  SEL R32, R49, R40, P0 ;  /* 0x0000002831207207 */ /* 0x002fc60000000000 */
[----:B------:R-:W0:Y:S04]  /*a960*/  SHFL.IDX PT, R46, R55, R10, 0x1c1f ;  /* 0x001c1f0a372e7589 */ /* 0x000e2800000e0000 */
[----:B------:R-:W1:Y:S04]  /*a970*/  SHFL.IDX PT, R54, R73, R10, 0x1c1f ;  /* 0x001c1f0a49367589 */ /* 0x000e6800000e0000 */
[----:B------:R2:W-:Y:S04]  /*a980*/  SHFL.IDX PT, R75, R75, R4, 0x1c1f ;  /* 0x001c1f044b4b7589 */ /* 0x0005e800000e0000 */
[----:B------:R3:W1:Y:S01]  /*a990*/  SHFL.IDX PT, R56, R77, R10, 0x1c1f ;  /* 0x001c1f0a4d387589 */ /* 0x00066200000e0000 */
[----:B--2---:R-:W-:-:S04]  /*a9a0*/  IMAD R4, R11, UR6, RZ ;  /* 0x000000060b047c24 */ /* 0x004fc8000f8e02ff */
[----:B------:R-:W-:Y:S01]  /*a9b0*/  IMAD R11, R7, UR7, R4 ;  /* 0x00000007070b7c24 */ /* 0x000fe2000f8e0204 */
[----:B------:R-:W-:Y:S01]  /*a9c0*/  SEL R7, R26, R57, P0 ;  /* 0x000000391a077207 */ /* 0x000fe20000000000 */
[----:B------:R-:W-:Y:S01]  /*a9d0*/  VIADD R26, R155, UR39 ;  /* 0x000000279b1a7c36 */ /* 0x000fe20008000000 */
[----:B------:R-:W-:Y:S01]  /*a9e0*/  ULDC.64 UR6, c[0x0][0xb50] ;  /* 0x0002d40000067ab9 */ /* 0x000fe20000000a00 */
[----:B------:R-:W-:Y:S01]  /*a9f0*/  IMAD.IADD R9, R9, 0x1, R11 ;  /* 0x0000000109097824 */ /* 0x000fe200078e020b */
[----:B------:R-:W-:Y:S01]  /*aa00*/  LEA R35, P4, R8, UR6, 0x2 ;  /* 0x0000000608237c11 */ /* 0x000fe2000f8810ff */
[----:B---3--:R-:W-:Y:S01]  /*aa10*/  VIADD R10, R26, 0x8 ;  /* 0x000000081a0a7836 */ /* 0x008fe20000000000 */
[----:B------:R-:W-:Y:S02]  /*aa20*/  SEL R4, R41, R6, P0 ;  /* 0x0000000629047207 */ /* 0x000fe40000000000 */
[----:B------:R-:W-:Y:S01]  /*aa30*/  SEL R6, R6, R41, P0 ;  /* 0x0000002906067207 */ /* 0x000fe20000000000 */
[----:B------:R-:W-:Y:S01]  /*aa40*/  SHFL.IDX PT, R60, R35, RZ, 0x1c1f ;  /* 0x001c1fff233c7589 */ /* 0x000fe200000e0000 */
[----:B------:R-:W-:-:S02]  /*aa50*/  ISETP.GE.OR P3, PT, R26, R39, P1 ;  /* 0x000000271a00720c */ /* 0x000fc40000f66670 */
[----:B------:R-:W-:Y:S01]  /*aa60*/  LEA.HI.X R41, R8, UR7, R9, 0x2, P4 ;  /* 0x0000000708297c11 */ /* 0x000fe2000a0f1409 */
[----:B------:R4:W-:Y:S01]  /*aa70*/  STSM.16.M88.4 [R33], R4 ;  /* 0x0000000421007844 */ /* 0x0009e20000000200 */
[----:B------:R-:W-:Y:S02]  /*aa80*/  ISETP.GE.OR P1, PT, R10, R39, P1 ;  /* 0x000000270a00720c */ /* 0x000fe40000f26670 */
[----:B------:R-:W-:Y:S01]  /*aa90*/  SEL R8, R45, R24, P0 ;  /* 0x000000182d087207 */ /* 0x000fe20000000000 */
[----:B------:R2:W-:Y:S01]  /*aaa0*/  SHFL.IDX PT, R62, R35, 0x1, 0x1c1f ;  /* 0x003c1f00233e7f89 */ /* 0x0005e200000e0000 */
[----:B------:R-:W-:Y:S02]  /*aab0*/  SEL R10, R24, R45, P0 ;  /* 0x0000002d180a7207 */ /* 0x000fe40000000000 */
[----:B------:R-:W-:Y:S01]  /*aac0*/  SEL R24, R47, R34, P0 ;  /* 0x000000222f187207 */ /* 0x000fe20000000000 */
[----:B------:R-:W3:Y:S01]  /*aad0*/  SHFL.IDX PT, R61, R41, RZ, 0x1c1f ;  /* 0x001c1fff293d7589 */ /* 0x000ee200000e0000 */
[----:B------:R-:W-:-:S02]  /*aae0*/  SEL R26, R34, R47, P0 ;  /* 0x0000002f221a7207 */ /* 0x000fc40000000000 */
[----:B------:R-:W-:Y:S01]  /*aaf0*/  SEL R9, R59, R48, P0 ;  /* 0x000000303b097207 */ /* 0x000fe20000000000 */
[----:B------:R1:W3:Y:S01]  /*ab00*/  SHFL.IDX PT, R63, R41, 0x1, 0x1c1f ;  /* 0x003c1f00293f7f89 */ /* 0x0002e200000e0000 */
[----:B------:R-:W-:Y:S02]  /*ab10*/  SEL R11, R48, R59, P0 ;  /* 0x0000003b300b7207 */ /* 0x000fe40000000000 */
[----:B------:R-:W-:Y:S02]  /*ab20*/  SEL R34, R40, R49, P0 ;  /* 0x0000003128227207 */ /* 0x000fe40000000000 */
[----:B------:R-:W-:Y:S01]  /*ab30*/  SEL R40, R51, R42, P0 ;  /* 0x0000002a33287207 */ /* 0x000fe20000000000 */
[----:B------:R-:W-:Y:S01]  /*ab40*/  STSM.16.M88.4 [R70], R8 ;  /* 0x0000000846007844 */ /* 0x000fe20000000200 */
[----:B----4-:R-:W-:Y:S02]  /*ab50*/  SEL R33, R67, R52, P0 ;  /* 0x0000003443217207 */ /* 0x010fe40000000000 */
[----:B--2---:R-:W-:Y:S01]  /*ab60*/  SEL R35, R52, R67, P0 ;  /* 0x0000004334237207 */ /* 0x004fe20000000000 */
[----:B------:R-:W-:Y:S01]  /*ab70*/  STSM.16.M88.4 [R58], R24 ;  /* 0x000000183a007844 */ /* 0x000fe20000000200 */
[----:B------:R-:W-:-:S02]  /*ab80*/  SEL R42, R42, R51, P0 ;  /* 0x000000332a2a7207 */ /* 0x000fc40000000000 */
[----:B0-----:R-:W-:Y:S01]  /*ab90*/  SEL R44, R53, R46, P0 ;  /* 0x0000002e352c7207 */ /* 0x001fe20000000000 */
[----:B------:R0:W-:Y:S01]  /*aba0*/  STSM.16.M88.4 [R68], R32 ;  /* 0x0000002044007844 */ /* 0x0001e20000000200 */
[----:B-1----:R-:W-:Y:S02]  /*abb0*/  SEL R41, R71, R54, P0 ;  /* 0x0000003647297207 */ /* 0x002fe40000000000 */
[----:B------:R-:W-:Y:S02]  /*abc0*/  SEL R43, R54, R71, P0 ;  /* 0x00000047362b7207 */ /* 0x000fe40000000000 */
[----:B------:R-:W-:Y:S02]  /*abd0*/  SEL R46, R46, R53, P0 ;  /* 0x000000352e2e7207 */ /* 0x000fe40000000000 */
[----:B------:R-:W-:Y:S01]  /*abe0*/  SEL R45, R75, R56, P0 ;  /* 0x000000384b2d7207 */ /* 0x000fe20000000000 */
[----:B------:R-:W-:Y:S01]  /*abf0*/  STSM.16.M88.4 [R66], R40 ;  /* 0x0000002842007844 */ /* 0x000fe20000000200 */
[----:B------:R-:W-:-:S05]  /*ac00*/  SEL R47, R56, R75, P0 ;  /* 0x0000004b382f7207 */ /* 0x000fca0000000000 */
[----:B------:R-:W-:Y:S01]  /*ac10*/  STSM.16.M88.4 [R64], R44 ;  /* 0x0000002c40007844 */ /* 0x000fe20000000200 */
[----:B0-----:R-:W0:Y:S08]  /*ac20*/  @P2 LDC R33, c[0x0][0xbec] ;  /* 0x0002fb00ff212b82 */ /* 0x001e300000000800 */
[----:B------:R-:W-:Y:S08]  /*ac30*/  BAR.SYNC.DEFER_BLOCKING 0x1, 0x180 ;  /* 0x0046000000007b1d */ /* 0x000ff00000010000 */
[----:B------:R-:W1:Y:S01]  /*ac40*/  @P2 LDC R35, c[0x0][0xbf0] ;  /* 0x0002fc00ff232b82 */ /* 0x000e620000000800 */
[----:B------:R-:W-:-:S02]  /*ac50*/  UIMAD UR5, UR12, UR8, URZ ;  /* 0x000000080c0572a4 */ /* 0x000fc4000f8e023f */
[----:B------:R-:W-:Y:S02]  /*ac60*/  UIMAD.WIDE.U32 UR6, UR43, UR8, URZ ;  /* 0x000000082b0672a5 */ /* 0x000fe4000f8e003f */
[----:B------:R-:W-:Y:S02]  /*ac70*/  UIMAD UR5, UR43, UR9, UR5 ;  /* 0x000000092b0572a4 */ /* 0x000fe4000f8e0205 */
[----:B------:R-:W-:Y:S01]  /*ac80*/  UIMAD UR8, UR13, UR10, URZ ;  /* 0x0000000a0d0872a4 */ /* 0x000fe2000f8e023f */
[----:B---3--:R2:W-:Y:S04]  /*ac90*/  @!P3 ST.E desc[UR48][R60.64], R0 ;  /* 0x000000003c00b985 */ /* 0x0085e8000c101930 */
[----:B------:R3:W-:Y:S01]  /*aca0*/  @!P1 ST.E desc[UR48][R62.64], R2 ;  /* 0x000000023e009985 */ /* 0x0007e2000c101930 */
[----:B------:R-:W-:-:S03]  /*acb0*/  UIADD3 UR7, UR7, UR5, URZ ;  /* 0x0000000507077290 */ /* 0x000fc6000fffe03f */
[----:B------:R4:W5:Y:S01]  /*acc0*/  LD.E.128 R56, desc[UR48][R14.64] ;  /* 0x000000300e387980 */ /* 0x000962000c101d00 */
[----:B--2---:R-:W-:-:S03]  /*acd0*/  IMAD R0, R23, 0x60, R152 ;  /* 0x0000006017007824 */ /* 0x004fc600078e0298 */
[----:B------:R2:W5:Y:S01]  /*ace0*/  LD.E.128 R8, desc[UR48][R20.64] ;  /* 0x0000003014087980 */ /* 0x000562000c101d00 */
[----:B---3--:R-:W-:-:S03]  /*acf0*/  VIADD R2, R0, UR39 ;  /* 0x0000002700027c36 */ /* 0x008fc60008000000 */
[----:B------:R3:W5:Y:S01]  /*ad00*/  LD.E.128 R24, desc[UR48][R12.64] ;  /* 0x000000300c187980 */ /* 0x000762000c101d00 */
[----:B0-----:R-:W-:Y:S01]  /*ad10*/  @P2 IMAD.HI.U32 R0, R2, R33, RZ ;  /* 0x0000002102002227 */ /* 0x001fe200078e00ff */
[----:B------:R-:W-:Y:S02]  /*ad20*/  UIMAD UR5, UR42, UR11, UR8 ;  /* 0x0000000b2a0572a4 */ /* 0x000fe4000f8e0208 */
[----:B------:R0:W5:Y:S01]  /*ad30*/  LD.E.128 R52, desc[UR48][R28.64] ;  /* 0x000000301c347980 */ /* 0x000162000c101d00 */
[----:B----4-:R-:W-:Y:S01]  /*ad40*/  IMAD.MOV.U32 R15, RZ, RZ, R2 ;  /* 0x000000ffff0f7224 */ /* 0x010fe200078e0002 */
[----:B-1----:R-:W-:Y:S01]  /*ad50*/  @P2 SHF.R.U32.HI R15, RZ, R35, R0 ;  /* 0x00000023ff0f2219 */ /* 0x002fe20000011600 */
[----:B------:R-:W-:Y:S01]  /*ad60*/  UIMAD.WIDE.U32 UR42, UR42, UR10, UR6 ;  /* 0x0000000a2a2a72a5 */ /* 0x000fe2000f8e0006 */
[----:B------:R1:W5:Y:S02]  /*ad70*/  LD.E.128 R48, desc[UR48][R36.64] ;  /* 0x0000003024307980 */ /* 0x000364000c101d00 */
[--C-:B------:R-:W-:Y:S01]  /*ad80*/  SHF.R.S32.HI R0, RZ, 0x1f, R15.reuse ;  /* 0x0000001fff007819 */ /* 0x100fe2000001140f */
[----:B--2---:R-:W-:Y:S01]  /*ad90*/  IMAD.MOV R21, RZ, RZ, -R15 ;  /* 0x000000ffff157224 */ /* 0x004fe200078e0a0f */
[----:B------:R-:W-:Y:S01]  /*ada0*/  UIADD3 UR5, UR43, UR5, URZ ;  /* 0x000000052b057290 */ /* 0x000fe2000fffe03f */
[----:B------:R1:W5:Y:S01]  /*adb0*/  LD.E.128 R4, desc[UR48][R30.64] ;  /* 0x000000301e047980 */ /* 0x000362000c101d00 */
[----:B------:R-:W-:Y:S01]  /*adc0*/  ULDC.64 UR6, c[0x0][0xae0] ;  /* 0x0002b80000067ab9 */ /* 0x000fe20000000a00 */
[----:B------:R-:W-:-:S02]  /*add0*/  IMAD R21, R38, R21, R2 ;  /* 0x0000001526157224 */ /* 0x000fc400078e0202 */
[----:B------:R-:W-:Y:S01]  /*ade0*/  IMAD R0, R0, UR6, RZ ;  /* 0x0000000600007c24 */ /* 0x000fe2000f8e02ff */
[----:B------:R-:W-:Y:S01]  /*adf0*/  @!PT LDS RZ, [RZ] ;  /* 0x00000000fffff984 */ /* 0x000fe20000000800 */
[----:B------:R-:W-:Y:S01]  /*ae00*/  @!PT LDS RZ, [RZ] ;  /* 0x00000000fffff984 */ /* 0x000fe20000000800 */
[----:B------:R-:W-:Y:S01]  /*ae10*/  @!PT LDS RZ, [RZ] ;  /* 0x00000000fffff984 */ /* 0x000fe20000000800 */
[----:B------:R-:W-:Y:S01]  /*ae20*/  @!PT LDS RZ, [RZ] ;  /* 0x00000000fffff984 */ /* 0x000fe20000000800 */
[----:B------:R2:W-:Y:S06]  /*ae30*/  MEMBAR.ALL.CTA ;  /* 0x0000000000007992 */ /* 0x0005ec0000008000 */
[----:B--2---:R-:W2:Y:S01]  /*ae40*/  FENCE.VIEW.ASYNC.S ;  /* 0x00000000000073c6 */ /* 0x004ea20000000000 */
[----:B---3--:R-:W-:Y:S02]  /*ae50*/  IMAD.U32 R13, RZ, RZ, UR43 ;  /* 0x0000002bff0d7e24 */ /* 0x008fe4000f8e00ff */
[----:B------:R-:W-:-:S02]  /*ae60*/  IMAD.U32 R12, RZ, RZ, UR42 ;  /* 0x0000002aff0c7e24 */ /* 0x000fc4000f8e00ff */
[----:B------:R-:W-:Y:S02]  /*ae70*/  IMAD.U32 R13, RZ, RZ, UR5 ;  /* 0x00000005ff0d7e24 */ /* 0x000fe4000f8e00ff */
[C---:B0-----:R-:W-:Y:S01]  /*ae80*/  IMAD R29, R15.reuse, UR7, R0 ;  /* 0x000000070f1d7c24 */ /* 0x041fe2000f8e0200 */
[----:B------:R-:W-:Y:S01]  /*ae90*/  SHF.R.S32.HI R0, RZ, 0x1f, R21 ;  /* 0x0000001fff007819 */ /* 0x000fe20000011415 */
[----:B------:R-:W-:Y:S01]  /*aea0*/  IMAD.WIDE.U32 R12, R15, UR6, R12 ;  /* 0x000000060f0c7c25 */ /* 0x000fe2000f8e000c */
[----:B------:R-:W-:-:S03]  /*aeb0*/  ULDC.64 UR6, c[0x0][0xad8] ;  /* 0x0002b60000067ab9 */ /* 0x000fc60000000a00 */
[----:B------:R-:W-:Y:S02]  /*aec0*/  IMAD R0, R0, UR6, RZ ;  /* 0x0000000600007c24 */ /* 0x000fe4000f8e02ff */
[----:B------:R-:W-:Y:S02]  /*aed0*/  IMAD.IADD R13, R13, 0x1, R29 ;  /* 0x000000010d0d7824 */ /* 0x000fe400078e021d */
[C---:B------:R-:W-:Y:S02]  /*aee0*/  IMAD R15, R21.reuse, UR7, R0 ;  /* 0x00000007150f7c24 */ /* 0x040fe4000f8e0200 */
        /* <DEDUP_REMOVED lines=27> */
.L_x_1618:
[----:B------:R-:W-:Y:S05]  /*b0a0*/  BSYNC B1 ;  /* 0x0000000000017941 */ /* 0x000fea0003800000 */
.L_x_1617:
[----:B------:R-:W-:Y:S01]  /*b0b0*/  VIADD R0, R0, 0x60 ;  /* 0x0000006000007836 */ /* 0x000fe20000000000 */
[----:B--2---:R2:W4:Y:S04]  /*b0c0*/  SHFL.IDX PT, R13, R29, 0x1, 0x1c1f ;  /* 0x003c1f001d0d7f89 */ /* 0x00452800000e0000 */
[----:B------:R-:W-:Y:S01]  /*b0d0*/  ISETP.GE.AND P0, PT, R0, R39, PT ;  /* 0x000000270000720c */ /* 0x000fe20003f06270 */
[----:B0-----:R2:W0:-:S12]  /*b0e0*/  SHFL.IDX PT, R12, R28, 0x1, 0x1c1f ;  /* 0x003c1f001c0c7f89 */ /* 0x00141800000e0000 */
[----:B--2---:R-:W-:Y:S05]  /*b0f0*/  @P0 BRA `(.L_x_1619) ;  /* 0x0000000800300947 */ /* 0x004fea0003800000 */
[----:B------:R-:W-:Y:S02]  /*b100*/  ULDC UR5, c[0x0][0xac8] ;  /* 0x0002b20000057ab9 */ /* 0x000fe40000000800 */
[----:B------:R-:W-:Y:S02]  /*b110*/  ISETP.GE.AND P2, PT, R19, UR5, PT ;  /* 0x0000000513007c0c */ /* 0x000fe4000bf46270 */
[----:B------:R-:W-:-:S11]  /*b120*/  ISETP.GE.AND P1, PT, R18, UR5, PT ;  /* 0x0000000512007c0c */ /* 0x000fd6000bf26270 */
[C---:B0--3--:R-:W-:Y:S02]  /*b130*/  @!P2 LEA R14, P0, R19.reuse, R12, 0x1 ;  /* 0x0000000c130ea211 */ /* 0x049fe400078008ff */
[----:B-1--4-:R-:W-:Y:S02]  /*b140*/  @!P1 IMAD.WIDE R2, R18, 0x2, R12 ;  /* 0x0000000212029825 */ /* 0x012fe400078e020c */
[----:B------:R-:W-:Y:S02]  /*b150*/  @!P2 LEA.HI.X R15, R19, R13, R72, 0x1, P0 ;  /* 0x0000000d130fa211 */ /* 0x000fe400000f0c48 */
[----:B------:R-:W-:Y:S01]  /*b160*/  ISETP.GE.AND P0, PT, R22, UR5, PT ;  /* 0x0000000516007c0c */ /* 0x000fe2000bf06270 */
[----:B-----5:R0:W-:Y:S04]  /*b170*/  @!P1 ST.E.128 desc[UR48][R2.64], R4 ;  /* 0x0000000402009985 */ /* 0x0201e8000c101d30 */
[----:B------:R0:W-:Y:S08]  /*b180*/  @!P2 ST.E.128 desc[UR48][R14.64], R8 ;  /* 0x000000080e00a985 */ /* 0x0001f0000c101d30 */
[----:B------:R-:W-:Y:S05]  /*b190*/  @P0 BRA `(.L_x_1619) ;  /* 0x0000000800080947 */ /* 0x000fea0003800000 */
[----:B0-----:R-:W-:-:S04]  /*b1a0*/  LEA R2, P0, R22, R12, 0x1 ;  /* 0x0000000c16027211 */ /* 0x001fc800078008ff */
[----:B------:R-:W-:-:S05]  /*b1b0*/  LEA.HI.X R3, R22, R13, R157, 0x1, P0 ;  /* 0x0000000d16037211 */ /* 0x000fca00000f0c9d */
[----:B------:R0:W-:Y:S01]  /*b1c0*/  ST.E.128 desc[UR48][R2.64], R24 ;  /* 0x0000001802007985 */ /* 0x0001e2000c101d30 */
[----:B------:R-:W-:Y:S05]  /*b1d0*/  BRA `(.L_x_1619) ;  /* 0x0000000400f87947 */ /* 0x000fea0003800000 */
.L_x_1616:
        /* <DEDUP_REMOVED lines=52> */
.L_x_1621:
[----:B------:R-:W-:Y:S05]  /*b520*/  BSYNC B1 ;  /* 0x0000000000017941 */ /* 0x000fea0003800000 */
.L_x_1620:
        /* <DEDUP_REMOVED lines=12> */
[----:B-1----:R-:W-:-:S03]  /*b5f0*/  @P1 SHF.R.U32.HI R5, RZ, R11, R0 ;  /* 0x0000000bff051219 */ /* 0x002fc60000011600 */
[----:B------:R-:W-:Y:S01]  /*b600*/  UIMAD UR5, UR42, UR11, UR5 ;  /* 0x0000000b2a0572a4 */ /* 0x000fe2000f8e0205 */
[--C-:B------:R-:W-:Y:S01]  /*b610*/  SHF.R.S32.HI R0, RZ, 0x1f, R5.reuse ;  /* 0x0000001fff007819 */ /* 0x100fe20000011405 */
[----:B------:R-:W-:Y:S01]  /*b620*/  UIMAD.WIDE.U32 UR42, UR42, UR10, UR6 ;  /* 0x0000000a2a2a72a5 */ /* 0x000fe2000f8e0006 */
[----:B------:R-:W-:Y:S02]  /*b630*/  IMAD.MOV R7, RZ, RZ, -R5 ;  /* 0x000000ffff077224 */ /* 0x000fe400078e0a05 */
[----:B------:R-:W-:Y:S01]  /*b640*/  ULDC.64 UR6, c[0x0][0xae0] ;  /* 0x0002b80000067ab9 */ /* 0x000fe20000000a00 */
[----:B------:R-:W-:Y:S01]  /*b650*/  UIADD3 UR5, UR43, UR5, URZ ;  /* 0x000000052b057290 */ /* 0x000fe2000fffe03f */
[----:B------:R-:W-:Y:S02]  /*b660*/  IMAD R7, R8, R7, R6 ;  /* 0x0000000708077224 */ /* 0x000fe400078e0206 */
[----:B------:R-:W-:Y:S02]  /*b670*/  IMAD R0, R0, UR6, RZ ;  /* 0x0000000600007c24 */ /* 0x000fe4000f8e02ff */
[----:B------:R-:W-:-:S02]  /*b680*/  IMAD.U32 R3, RZ, RZ, UR43 ;  /* 0x0000002bff037e24 */ /* 0x000fc4000f8e00ff */
[----:B------:R-:W-:Y:S02]  /*b690*/  IMAD.U32 R2, RZ, RZ, UR42 ;  /* 0x0000002aff027e24 */ /* 0x000fe4000f8e00ff */
[----:B------:R-:W-:Y:S01]  /*b6a0*/  IMAD.U32 R3, RZ, RZ, UR5 ;  /* 0x00000005ff037e24 */ /* 0x000fe2000f8e00ff */
[----:B------:R-:W-:Y:S01]  /*b6b0*/  ULDC UR5, c[0x0][0xa88] ;  /* 0x0002a20000057ab9 */ /* 0x000fe20000000800 */
[C---:B------:R-:W-:Y:S01]  /*b6c0*/  IMAD R9, R5.reuse, UR7, R0 ;  /* 0x0000000705097c24 */ /* 0x040fe2000f8e0200 */
[----:B------:R-:W-:Y:S01]  /*b6d0*/  SHF.R.S32.HI R0, RZ, 0x1f, R7 ;  /* 0x0000001fff007819 */ /* 0x000fe20000011407 */
[----:B------:R-:W-:Y:S01]  /*b6e0*/  IMAD.WIDE.U32 R2, R5, UR6, R2 ;  /* 0x0000000605027c25 */ /* 0x000fe2000f8e0002 */
[----:B------:R-:W-:-:S03]  /*b6f0*/  ULDC.64 UR6, c[0x0][0xad8] ;  /* 0x0002b60000067ab9 */ /* 0x000fc60000000a00 */
        /* <DEDUP_REMOVED lines=26> */
.L_x_1623:
[----:B------:R-:W-:Y:S05]  /*b8a0*/  BSYNC B1 ;  /* 0x0000000000017941 */ /* 0x000fea0003800000 */
.L_x_1622:
        /* <DEDUP_REMOVED lines=17> */
.L_x_1619:
[----:B------:R-:W-:Y:S05]  /*b9c0*/  BSYNC B0 ;  /* 0x0000000000007941 */ /* 0x000fea0003800000 */
.L_x_1615:
[----:B------:R-:W-:Y:S02]  /*b9d0*/  ULDC UR5, c[0x0][0xc38] ;  /* 0x00030e0000057ab9 */ /* 0x000fe40000000800 */
[----:B------:R-:W-:-:S06]  /*b9e0*/  UISETP.GE.AND UP0, UPT, UR4, UR5, UPT ;  /* 0x000000050400728c */ /* 0x000fcc000bf06270 */
[----:B------:R-:W-:-:S13]  /*b9f0*/  PLOP3.LUT P0, PT, PT, PT, UP0, 0x80, 0x0 ;  /* 0x000000000000781c */ /* 0x000fda0003f0f008 */
[----:B------:R-:W-:Y:S05]  /*ba00*/  @!P0 BRA `(.L_x_1624) ;  /* 0xffffff5000d08947 */ /* 0x000fea000383ffff */
[----:B------:R-:W-:Y:S05]  /*ba10*/  EXIT ;  /* 0x000000000000794d */ /* 0x000fea0003800000 */
.L_x_1577:
[----:B------:R-:W-:-:S08]  /*ba20*/  NOP ;  /* 0x0000000000007918 */ /* 0x000fd00000000000 */
[----:B------:R-:W0:-:S00]  /*ba30*/  USETMAXREG.DEALLOC.CTAPOOL 0x20 ;  /* 0x00000020000079c8 */ /* 0x000e0000080e0500 */
[----:B0-----:R-:W-:-:S06]  /*ba40*/  LOP3.LUT R2, R0, 0x3, RZ, 0xc0, !PT ;  /* 0x0000000300027812 */ /* 0x001fcc00078ec0ff */
[----:B------:R-:W0:Y:S01]  /*ba50*/  S2UR UR6, SR_CTAID.X ;  /* 0x00000000000679c3 */ /* 0x000e220000002500 */
[----:B------:R-:W-:Y:S01]  /*ba60*/  LOP3.LUT R22, R22, 0xfffffffb, RZ, 0xc0, !PT ;  /* 0xfffffffb16167812 */ /* 0x000fe200078ec0ff */
[----:B------:R-:W-:Y:S01]  /*ba70*/  STL [R1], RZ ;  /* 0x000000ff01007387 */ /* 0x000fe20000100800 */
[----:B------:R-:W-:Y:S02]  /*ba80*/  IMAD.MOV.U32 R19, RZ, RZ, 0x1 ;  /* 0x00000001ff137424 */ /* 0x000fe400078e00ff */
[----:B------:R-:W-:Y:S01]  /*ba90*/  IMAD.MOV.U32 R18, RZ, RZ, RZ ;  /* 0x000000ffff127224 */ /* 0x000fe200078e00ff */
        /* <DEDUP_REMOVED lines=57> */
.L_x_1690:
        /* <DEDUP_REMOVED lines=13> */
[----:B012---:R-:W-:Y:S05]  /*bf00*/  @!P0 BRA `(.L_x_1626) ;  /* 0x0000000000208947 */ /* 0x007fea0003800000 */
        /* <DEDUP_REMOVED lines=8> */
.L_x_1626:
[----:B------:R-:W-:Y:S01]  /*bf90*/  ULDC UR8, c[0x0][0xc54] ;  /* 0x0003150000087ab9 */ /* 0x000fe20000000800 */
[----:B------:R-:W-:Y:S01]  /*bfa0*/  UMOV UR5, UR9 ;  /* 0x0000000900057c82 */ /* 0x000fe20008000000 */
[----:B------:R-:W-:-:S11]  /*bfb0*/  UISETP.NE.AND UP0, UPT, UR8, 0x1, UPT ;  /* 0x000000010800788c */ /* 0x000fd6000bf05270 */
[----:B------:R-:W-:Y:S02]  /*bfc0*/  @UP0 ULDC.64 UR10, c[0x0][0xc58] ;  /* 0x00031600000a0ab9 */ /* 0x000fe40000000a00 */
[----:B------:R-:W-:-:S04]  /*bfd0*/  UIMAD.WIDE.U32 UR6, UR9, UR10, URZ ;  /* 0x0000000a090672a5 */ /* 0x000fc8000f8e003f */
[----:B------:R-:W-:-:S04]  /*bfe0*/  @UP0 USHF.R.U32.HI UR5, URZ, UR11, UR7 ;  /* 0x0000000b3f050299 */ /* 0x000fc80008011607 */
[----:B------:R-:W-:-:S12]  /*bff0*/  UIMAD UR8, UR5, UR8, URZ ;  /* 0x00000008050872a4 */ /* 0x000fd8000f8e023f */
.L_x_1627:
[----:B------:R-:W-:Y:S01]  /*c000*/  ULOP3.LUT UR40, URZ, UR5, URZ, 0x33, !UPT ;  /* 0x000000053f287292 */ /* 0x000fe2000f8e333f */
[----:B------:R-:W-:Y:S01]  /*c010*/  BSSY B7, `(.L_x_1628) ;  /* 0x0000322000077945 */ /* 0x000fe20003800000 */
[----:B------:R-:W-:Y:S01]  /*c020*/  ULDC UR10, c[0x0][0x448] ;  /* 0x00011200000a7ab9 */ /* 0x000fe20000000800 */
[----:B------:R-:W-:Y:S01]  /*c030*/  ULDC UR5, c[0x0][0xc3c] ;  /* 0x00030f0000057ab9 */ /* 0x000fe20000000800 */
[----:B------:R-:W-:Y:S01]  /*c040*/  UISETP.NE.AND UP1, UPT, UR10, 0x1, UPT ;  /* 0x000000010a00788c */ /* 0x000fe2000bf25270 */
[----:B------:R-:W-:Y:S01]  /*c050*/  ULDC.64 UR6, c[0x0][0x418] ;  /* 0x0001060000067ab9 */ /* 0x000fe20000000a00 */
[----:B------:R-:W-:Y:S02]  /*c060*/  UIADD3 UR40, UR40, UR5, URZ ;  /* 0x0000000528287290 */ /* 0x000fe4000fffe03f */
[----:B------:R-:W-:Y:S02]  /*c070*/  UISETP.NE.U32.AND UP0, UPT, UR6, URZ, UPT ;  /* 0x0000003f0600728c */ /* 0x000fe4000bf05070 */
[----:B------:R-:W-:-:S02]  /*c080*/  UIMAD UR5, UR40, 0xc0, URZ ;  /* 0x000000c0280578a4 */ /* 0x000fc4000f8e023f */
[----:B------:R-:W-:Y:S02]  /*c090*/  UISETP.NE.AND.EX UP0, UPT, UR7, URZ, UPT, UP0 ;  /* 0x0000003f0700728c */ /* 0x000fe4000bf05300 */
[----:B------:R-:W-:Y:S01]  /*c0a0*/  UIADD3 UR5, UR5, 0xbf, URZ ;  /* 0x000000bf05057890 */ /* 0x000fe2000fffe03f */
[----:B------:R-:W-:Y:S01]  /*c0b0*/  ULDC UR7, c[0x0][0x288] ;  /* 0x0000a20000077ab9 */ /* 0x000fe20000000800 */
[----:B------:R-:W-:Y:S01]  /*c0c0*/  ULDC UR6, c[0x0][0x424] ;  /* 0x0001090000067ab9 */ /* 0x000fe20000000800 */
[----:B------:R-:W-:Y:S02]  /*c0d0*/  UIADD3 UR13, -UR7, 0x80, URZ ;  /* 0x00000080070d7890 */ /* 0x000fe4000fffe13f */
[----:B------:R-:W-:Y:S01]  /*c0e0*/  USEL UR11, UR6, 0x1, UP0 ;  /* 0x00000001060b7887 */ /* 0x000fe20008000000 */
[----:B------:R-:W-:Y:S01]  /*c0f0*/  @UP1 ULDC UR7, c[0x0][0x44c] ;  /* 0x0001130000071ab9 */ /* 0x000fe20000000800 */
[----:B------:R-:W-:Y:S01]  /*c100*/  ULDC UR12, c[0x0][0x2f0] ;  /* 0x0000bc00000c7ab9 */ /* 0x000fe20000000800 */
[----:B------:R-:W-:Y:S01]  /*c110*/  UIMAD.WIDE.U32 UR6, UR5, UR7, URZ ;  /* 0x00000007050672a5 */ /* 0x000fe2000f8e003f */
[----:B------:R-:W-:Y:S01]  /*c120*/  @UP1 ULDC UR14, c[0x0][0x450] ;  /* 0x00011400000e1ab9 */ /* 0x000fe20000000800 */
[----:B------:R-:W-:-:S02]  /*c130*/  UIMAD UR13, UR11, UR12, UR13 ;  /* 0x0000000c0b0d72a4 */ /* 0x000fc4000f8e020d */
[----:B------:R-:W-:Y:S02]  /*c140*/  @UP1 USHF.R.U32.HI UR5, URZ, UR14, UR7 ;  /* 0x0000000e3f051299 */ /* 0x000fe40008011607 */
[----:B------:R-:W-:Y:S02]  /*c150*/  UIMAD UR11, UR11, UR12, 0x7f ;  /* 0x0000007f0b0b74a4 */ /* 0x000fe4000f8e020c */
[----:B------:R-:W-:Y:S02]  /*c160*/  UIADD3 UR5, UR13, UR5, URZ ;  /* 0x000000050d057290 */ /* 0x000fe4000fffe03f */
[----:B------:R-:W-:Y:S02]  /*c170*/  UIADD3 UR8, UR9, -UR8, URZ ;  /* 0x8000000809087290 */ /* 0x000fe4000fffe03f */
[----:B------:R-:W-:Y:S02]  /*c180*/  USHF.R.S32.HI UR9, URZ, 0x1f, UR11 ;  /* 0x0000001f3f097899 */ /* 0x000fe4000801140b */
[----:B------:R-:W-:-:S02]  /*c190*/  USHF.R.S32.HI UR6, URZ, 0x1f, UR5 ;  /* 0x0000001f3f067899 */ /* 0x000fc40008011405 */
[----:B------:R-:W-:Y:S02]  /*c1a0*/  ULEA.HI UR9, UR9, UR11, URZ, 0x7 ;  /* 0x0000000b09097291 */ /* 0x000fe4000f8f383f */
[----:B------:R-:W-:Y:S01]  /*c1b0*/  ULEA.HI UR6, UR6, UR5, URZ, 0x7 ;  /* 0x0000000506067291 */ /* 0x000fe2000f8f383f */
[----:B------:R-:W-:Y:S01]  /*c1c0*/  ULDC UR10, c[0x0][0xc48] ;  /* 0x00031200000a7ab9 */ /* 0x000fe20000000800 */
[----:B------:R-:W-:Y:S02]  /*c1d0*/  USHF.R.S32.HI UR9, URZ, 0x7, UR9 ;  /* 0x000000073f097899 */ /* 0x000fe40008011409 */
[----:B------:R-:W-:Y:S02]  /*c1e0*/  USHF.R.S32.HI UR6, URZ, 0x7, UR6 ;  /* 0x000000073f067899 */ /* 0x000fe40008011406 */
[----:B------:R-:W-:Y:S02]  /*c1f0*/  UISETP.NE.AND UP0, UPT, UR10, 0x1, UPT ;  /* 0x000000010a00788c */ /* 0x000fe4000bf05270 */
[----:B------:R-:W-:Y:S01]  /*c200*/  UISETP.LT.AND UP1, UPT, UR9, UR6, UPT ;  /* 0x000000060900728c */ /* 0x000fe2000bf21270 */
[----:B------:R-:W-:-:S03]  /*c210*/  ULDC UR7, c[0x0][0xc54] ;  /* 0x0003150000077ab9 */ /* 0x000fc60000000800 */
[----:B------:R-:W-:Y:S02]  /*c220*/  USEL UR39, UR9, UR6, UP1 ;  /* 0x0000000609277287 */ /* 0x000fe40008800000 */
[----:B------:R-:W-:-:S03]  /*c230*/  UIMAD UR8, UR4, UR7, UR8 ;  /* 0x00000007040872a4 */ /* 0x000fc6000f8e0208 */
[----:B------:R-:W-:Y:S01]  /*c240*/  @UP0 ULDC UR4, c[0x0][0xc4c] ;  /* 0x0003130000040ab9 */ /* 0x000fe20000000800 */
[----:B------:R-:W-:Y:S01]  /*c250*/  ISETP.LT.AND P0, PT, RZ, UR39, PT ;  /* 0x00000027ff007c0c */ /* 0x000fe2000bf01270 */
[----:B------:R-:W-:Y:S01]  /*c260*/  UIMAD.WIDE.U32 UR4, UR8, UR4, URZ ;  /* 0x00000004080472a5 */ /* 0x000fe2000f8e003f */
[----:B------:R-:W-:Y:S01]  /*c270*/  @UP0 ULDC UR7, c[0x0][0xc50] ;  /* 0x0003140000070ab9 */ /* 0x000fe20000000800 */
[----:B------:R-:W-:Y:S02]  /*c280*/  UMOV UR43, UR8 ;  /* 0x00000008002b7c82 */ /* 0x000fe40008000000 */
[----:B------:R-:W-:-:S04]  /*c290*/  @UP0 USHF.R.U32.HI UR43, URZ, UR7, UR5 ;  /* 0x000000073f2b0299 */ /* 0x000fc80008011605 */
[----:B------:R-:W-:-:S04]  /*c2a0*/  UIADD3 UR36, -UR43, URZ, URZ ;  /* 0x0000003f2b247290 */ /* 0x000fc8000fffe13f */
[----:B------:R-:W-:Y:S01]  /*c2b0*/  UIMAD UR36, UR10, UR36, UR8 ;  /* 0x000000240a2472a4 */ /* 0x000fe2000f8e0208 */
[----:B------:R-:W-:Y:S11]  /*c2c0*/  @P0 BRA `(.L_x_1629) ;  /* 0x0000000000440947 */ /* 0x000ff60003800000 */
        /* <DEDUP_REMOVED lines=17> */
.L_x_1629:
        /* <DEDUP_REMOVED lines=20> */
.L_x_1632:
[----:B------:R-:W-:Y:S05]  /*c520*/  BSYNC B6 ;  /* 0x0000000000067941 */ /* 0x000fea0003800000 */
.L_x_1631:
        /* <DEDUP_REMOVED lines=22> */
.L_x_1634:
[----:B------:R-:W-:Y:S05]  /*c690*/  BSYNC B6 ;  /* 0x0000000000067941 */ /* 0x000fea0003800000 */
.L_x_1633:
        /* <DEDUP_REMOVED lines=20> */
.L_x_1636:
[----:B------:R-:W-:Y:S05]  /*c7e0*/  BSYNC B6 ;  /* 0x0000000000067941 */ /* 0x000fea0003800000 */
.L_x_1635:
        /* <DEDUP_REMOVED lines=19> */
.L_x_1638:
[----:B------:R-:W-:Y:S05]  /*c920*/  BSYNC B6 ;  /* 0x0000000000067941 */ /* 0x000fea0003800000 */
.L_x_1637:
        /* <DEDUP_REMOVED lines=23> */
.L_x_1709:
        /* <DEDUP_REMOVED lines=10> */
.L_x_1712:
        /* <DEDUP_REMOVED lines=20> */
.L_x_1642:
[----:B-1----:R-:W1:Y:S01]  /*cc80*/  S2R R2, SR_TID.X ;  /* 0x0000000000027919 */ /* 0x002e620000002100 */
[----:B------:R-:W-:Y:S01]  /*cc90*/  IMAD R5, R18, 0x8, R17 ;  /* 0x0000000812057824 */ /* 0x000fe200078e0211 */
[----:B-1----:R-:W-:Y:S02]  /*cca0*/  LOP3.LUT R3, R2, 0x7f, RZ, 0xc0, !PT ;  /* 0x0000007f02037812 */ /* 0x002fe400078ec0ff */
[----:B------:R-:W-:Y:S02]  /*ccb0*/  SHF.L.U32 R2, R19, 0x1f, RZ ;  /* 0x0000001f13027819 */ /* 0x000fe400000006ff */
[----:B------:R-:W-:Y:S02]  /*ccc0*/  ISETP.NE.AND P0, PT, R3, RZ, PT ;  /* 0x000000ff0300720c */ /* 0x000fe40003f05270 */
[----:B------:R-:W1:Y:S02]  /*ccd0*/  SYNCS.PHASECHK.TRANS64.TRYWAIT P1, [R5+URZ+0x19c80], R2 ;  /* 0x019c8002050075a7 */ /* 0x000e64000802017f */
[----:B-1----:R-:W-:Y:S09]  /*cce0*/  @!P1 BRA `(.L_x_1643) ;  /* 0x0000002c00909947 */ /* 0x002ff20003800000 */
.L_x_1713:
        /* <DEDUP_REMOVED lines=8> */
.L_x_1644:
        /* <DEDUP_REMOVED lines=30> */
.L_x_1714:
        /* <DEDUP_REMOVED lines=8> */
.L_x_1646:
        /* <DEDUP_REMOVED lines=31> */
.L_x_1640:
        /* <DEDUP_REMOVED lines=29> */
.L_x_1648:
[----:B------:R-:W-:Y:S05]  /*d390*/  BSYNC B6 ;  /* 0x0000000000067941 */ /* 0x000fea0003800000 */
.L_x_1647:
[----:B------:R-:W3:Y:S01]  /*d3a0*/  LDC R8, c[0x0][0x448] ;  /* 0x00011200ff087b82 */ /* 0x000ee20000000800 */
[----:B0-----:R-:W0:Y:S01]  /*d3b0*/  S2R R20, SR_TID.X ;  /* 0x0000000000147919 */ /* 0x001e220000002100 */
[----:B------:R-:W-:Y:S01]  /*d3c0*/  IMAD.U32 R6, RZ, RZ, UR40 ;  /* 0x00000028ff067e24 */ /* 0x000fe2000f8e00ff */
[----:B------:R-:W-:Y:S01]  /*d3d0*/  ULDC.64 UR8, c[0x0][0x2e0] ;  /* 0x0000b80000087ab9 */ /* 0x000fe20000000a00 */
[----:B------:R-:W-:Y:S01]  /*d3e0*/  UMOV UR4, UR50 ;  /* 0x0000003200047c82 */ /* 0x000fe20008000000 */
[----:B------:R-:W-:Y:S01]  /*d3f0*/  UIMAD UR6, UR37, UR8, URZ ;  /* 0x00000008250672a4 */ /* 0x000fe2000f8e023f */
[----:B------:R-:W-:Y:S02]  /*d400*/  UMOV UR5, UR45 ;  /* 0x0000002d00057c82 */ /* 0x000fe40008000000 */
        /* <DEDUP_REMOVED lines=10> */
[----:B------:R-:W-:-:S04]  /*d4b0*/  SHF.R.U32.HI R21, RZ, 0x1, R21 ;  /* 0x00000001ff157819 */ /* 0x000fc80000011615 */
[----:B------:R-:W-:Y:S02]  /*d4c0*/  LOP3.LUT R20, R21, 0x40, R20, 0xf8, !PT ;  /* 0x0000004015147812 */ /* 0x000fe400078ef814 */
[----:B------:R-:W1:Y:S01]  /*d4d0*/  S2R R21, SR_TID.X ;  /* 0x0000000000157919 */ /* 0x000e620000002100 */
[----:B------:R-:W2:Y:S02]  /*d4e0*/  @P1 LDC R5, c[0x0][0x450] ;  /* 0x00011400ff051b82 */ /* 0x000ea40000000800 */
[----:B------:R-:W-:Y:S02]  /*d4f0*/  IMAD R6, R6, 0xc0, R20 ;  /* 0x000000c006067824 */ /* 0x000fe400078e0214 */
[----:B------:R-:W3:Y:S02]  /*d500*/  S2R R20, SR_TID.X ;  /* 0x0000000000147919 */ /* 0x000ee40000002100 */
[----:B------:R-:W-:Y:S02]  /*d510*/  IMAD.MOV.U32 R7, RZ, RZ, R6 ;  /* 0x000000ffff077224 */ /* 0x000fe400078e0006 */
        /* <DEDUP_REMOVED lines=9> */
[----:B-1----:R-:W-:Y:S02]  /*d5b0*/  IMAD.SHL.U32 R21, R21, 0x10, RZ ;  /* 0x0000001015157824 */ /* 0x002fe400078e00ff */
[----:B------:R-:W-:Y:S02]  /*d5c0*/  IMAD R9, R7, UR5, R0 ;  /* 0x0000000507097c24 */ /* 0x000fe4000f8e0200 */
[----:B------:R-:W-:Y:S01]  /*d5d0*/  IMAD.MOV R0, RZ, RZ, -R7 ;  /* 0x000000ffff007224 */ /* 0x000fe200078e0a07 */
[----:B------:R-:W-:Y:S01]  /*d5e0*/  LOP3.LUT R21, R21, 0x10, RZ, 0xc0, !PT ;  /* 0x0000001015157812 */ /* 0x000fe200078ec0ff */
[----:B------:R-:W-:Y:S02]  /*d5f0*/  IMAD.IADD R5, R5, 0x1, R9 ;  /* 0x0000000105057824 */ /* 0x000fe400078e0209 */
[----:B------:R-:W-:Y:S01]  /*d600*/  IMAD R0, R8, R0, R6 ;  /* 0x0000000008007224 */ /* 0x000fe200078e0206 */
[----:B------:R-:W0:Y:S01]  /*d610*/  @P1 LDC R9, c[0x0][0x44c] ;  /* 0x00011300ff091b82 */ /* 0x000e220000000800 */
[----:B---3--:R-:W-:Y:S01]  /*d620*/  IMAD.SHL.U32 R10, R20, 0x10, RZ ;  /* 0x00000010140a7824 */ /* 0x008fe200078e00ff */
[----:B------:R-:W-:Y:S01]  /*d630*/  LOP3.LUT R12, R21, 0x20, RZ, 0xfc, !PT ;  /* 0x00000020150c7812 */ /* 0x000fe200078efcff */
[----:B------:R-:W-:Y:S01]  /*d640*/  IMAD.WIDE.U32 R4, R0, UR6, R4 ;  /* 0x0000000600047c25 */ /* 0x000fe2000f8e0004 */
[----:B------:R-:W-:-:S02]  /*d650*/  SHF.R.S32.HI R7, RZ, 0x1f, R0 ;  /* 0x0000001fff077819 */ /* 0x000fc40000011400 */
[----:B------:R-:W-:Y:S02]  /*d660*/  LOP3.LUT R10, R10, 0x10, RZ, 0xc0, !PT ;  /* 0x000000100a0a7812 */ /* 0x000fe400078ec0ff */
[----:B------:R-:W-:Y:S01]  /*d670*/  LOP3.LUT R11, R21, 0x40, RZ, 0xfc, !PT ;  /* 0x00000040150b7812 */ /* 0x000fe200078efcff */
[----:B------:R-:W-:Y:S01]  /*d680*/  IMAD R7, R7, UR6, RZ ;  /* 0x0000000607077c24 */ /* 0x000fe2000f8e02ff */
[----:B------:R-:W-:-:S03]  /*d690*/  LOP3.LUT R20, R20, 0x7f, RZ, 0xc0, !PT ;  /* 0x0000007f14147812 */ /* 0x000fc600078ec0ff */
[----:B------:R-:W-:Y:S01]  /*d6a0*/  IMAD R7, R0, UR7, R7 ;  /* 0x0000000700077c24 */ /* 0x000fe2000f8e0207 */
[----:B------:R-:W-:Y:S02]  /*d6b0*/  IADD3 R0, P0, R4, UR8, RZ ;  /* 0x0000000804007c10 */ /* 0x000fe4000ff1e0ff */
[----:B------:R-:W-:Y:S02]  /*d6c0*/  SHF.R.U32.HI R20, RZ, 0x1, R20 ;  /* 0x00000001ff147819 */ /* 0x000fe40000011614 */
[----:B------:R-:W-:Y:S01]  /*d6d0*/  IADD3.X R4, R5, UR9, R7, P0, !PT ;  /* 0x0000000905047c10 */ /* 0x000fe200087fe407 */
[----:B------:R-:W-:Y:S01]  /*d6e0*/  VIADD R7, R6, 0x80 ;  /* 0x0000008006077836 */ /* 0x000fe20000000000 */
[----:B------:R-:W1:Y:S03]  /*d6f0*/  @P1 LDC R5, c[0x0][0x450] ;  /* 0x00011400ff051b82 */ /* 0x000e660000000800 */
[----:B------:R-:W-:-:S02]  /*d700*/  IMAD.MOV.U32 R6, RZ, RZ, R7 ;  /* 0x000000ffff067224 */ /* 0x000fc400078e0007 */
        /* <DEDUP_REMOVED lines=12> */
[----:B------:R-:W-:Y:S02]  /*d7d0*/  IMAD.IADD R3, R3, 0x1, R7 ;  /* 0x0000000103037824 */ /* 0x000fe400078e0207 */
        /* <DEDUP_REMOVED lines=9> */
[----:B------:R-:W-:Y:S01]  /*d870*/  IMAD.U32 R7, RZ, RZ, UR40 ;  /* 0x00000028ff077e24 */ /* 0x000fe2000f8e00ff */
[----:B------:R-:W-:Y:S02]  /*d880*/  ULDC UR4, c[0x0][0x288] ;  /* 0x0000a20000047ab9 */ /* 0x000fe40000000800 */
[----:B------:R-:W1:Y:S01]  /*d890*/  SHFL.IDX PT, R2, R4, RZ, 0x1e1f ;  /* 0x001e1fff04027589 */ /* 0x000e6200000e0000 */
[----:B------:R-:W-:Y:S02]  /*d8a0*/  IMAD R8, R8, UR4, RZ ;  /* 0x0000000408087c24 */ /* 0x000fe4000f8e02ff */
[----:B------:R-:W-:Y:S01]  /*d8b0*/  IMAD R7, R7, 0xc0, R20 ;  /* 0x000000c007077824 */ /* 0x000fe200078e0214 */
[----:B------:R-:W2:Y:S04]  /*d8c0*/  SHFL.IDX PT, R14, R0, 0x1, 0x1e1f ;  /* 0x003e1f00000e7f89 */ /* 0x000ea800000e0000 */
[----:B------:R-:W-:Y:S01]  /*d8d0*/  ISETP.GE.AND P4, PT, R7, R8, PT ;  /* 0x000000080700720c */ /* 0x000fe20003f86270 */
[----:B------:R-:W3:Y:S04]  /*d8e0*/  SHFL.IDX PT, R4, R4, 0x1, 0x1e1f ;  /* 0x003e1f0004047f89 */ /* 0x000ee800000e0000 */
[----:B------:R-:W4:Y:S08]  /*d8f0*/  SHFL.IDX PT, R6, R6, RZ, 0x1e1f ;  /* 0x001e1fff06067589 */ /* 0x000f3000000e0000 */
[----:B0-----:R-:W-:-:S05]  /*d900*/  @!P4 IADD3 R9, P3, R10, R3, RZ ;  /* 0x000000030a09c210 */ /* 0x001fca0007f7e0ff */
[----:B-1----:R-:W-:Y:S02]  /*d910*/  @!P4 IMAD.X R3, RZ, RZ, R2, P3 ;  /* 0x000000ffff03c224 */ /* 0x002fe400018e0602 */
[----:B------:R-:W-:Y:S02]  /*d920*/  @!P4 IMAD.MOV.U32 R2, RZ, RZ, R9 ;  /* 0x000000ffff02c224 */ /* 0x000fe400078e0009 */
[----:B------:R-:W-:-:S03]  /*d930*/  VIADD R9, R7, 0x40 ;  /* 0x0000004007097836 */ /* 0x000fc60000000000 */
        /* <DEDUP_REMOVED lines=12> */
.L_x_1721:
        /* <DEDUP_REMOVED lines=12> */
.L_x_1651:
[----:B------:R-:W-:Y:S05]  /*dac0*/  BSYNC B0 ;  /* 0x0000000000007941 */ /* 0x000fea0003800000 */
.L_x_1650:
[----:B------:R-:W-:Y:S01]  /*dad0*/  NOP ;  /* 0x0000000000007918 */ /* 0x000fe20000000000 */
[----:B------:R-:W-:-:S13]  /*dae0*/  PLOP3.LUT P0, PT, PT, PT, PT, 0x80, 0x0 ;  /* 0x000000000000781c */ /* 0x000fda0003f0f070 */
.L_x_1652:
        /* <DEDUP_REMOVED lines=18> */
.L_x_1722:
[----:B------:R-:W-:Y:S05]  /*dc10*/  BSYNC B0 ;  /* 0x0000000000007941 */ /* 0x000fea0003800000 */
.L_x_1653:
[----:B------:R-:W-:-:S06]  /*dc20*/  UISETP.GE.AND UP0, UPT, UR39, 0x2, UPT ;  /* 0x000000022700788c */ /* 0x000fcc000bf06270 */
[----:B------:R-:W-:-:S13]  /*dc30*/  PLOP3.LUT P0, PT, PT, PT, UP0, 0x80, 0x0 ;  /* 0x000000000000781c */ /* 0x000fda0003f0f008 */
[----:B------:R-:W-:Y:S05]  /*dc40*/  @!P0 BRA `(.L_x_1655) ;  /* 0x0000000c00f48947 */ /* 0x000fea0003800000 */
[----:B------:R-:W-:Y:S01]  /*dc50*/  UIADD3 UR4, UR39, -0x2, URZ ;  /* 0xfffffffe27047890 */ /* 0x000fe2000fffe03f */
[----:B------:R-:W-:Y:S02]  /*dc60*/  IMAD.MOV.U32 R6, RZ, RZ, R19 ;  /* 0x000000ffff067224 */ /* 0x000fe400078e0013 */
[----:B------:R-:W-:-:S03]  /*dc70*/  IMAD.MOV.U32 R7, RZ, RZ, R18 ;  /* 0x000000ffff077224 */ /* 0x000fc600078e0012 */
[----:B0-----:R-:W-:-:S07]  /*dc80*/  IMAD.U32 R0, RZ, RZ, UR4 ;  /* 0x00000004ff007e24 */ /* 0x001fce000f8e00ff */
.L_x_1679:
        /* <DEDUP_REMOVED lines=30> */
.L_x_1658:
        /* <DEDUP_REMOVED lines=8> */
.L_x_1723:
[----:B------:R-:W-:Y:S05]  /*def0*/  BSYNC B1 ;  /* 0x0000000000017941 */ /* 0x000fea0003800000 */
.L_x_1659:
        /* <DEDUP_REMOVED lines=9> */
.L_x_1662:
[----:B------:R-:W-:Y:S05]  /*df90*/  BSYNC B1 ;  /* 0x0000000000017941 */ /* 0x000fea0003800000 */
.L_x_1661:
        /* <DEDUP_REMOVED lines=11> */
.L_x_1663:
        /* <DEDUP_REMOVED lines=16> */
.L_x_1664:
        /* <DEDUP_REMOVED lines=16> */
.L_x_1665:
        /* <DEDUP_REMOVED lines=13> */
.L_x_1724:
[----:B------:R-:W-:Y:S05]  /*e320*/  BSYNC B1 ;  /* 0x0000000000017941 */ /* 0x000fea0003800000 */
.L_x_1666:
        /* <DEDUP_REMOVED lines=11> */
.L_x_1669:
[----:B------:R-:W-:Y:S05]  /*e3e0*/  BSYNC B1 ;  /* 0x0000000000017941 */ /* 0x000fea0003800000 */
.L_x_1668:
        /* <DEDUP_REMOVED lines=8> */
.L_x_1670:
        /* <DEDUP_REMOVED lines=15> */
.L_x_1671:
        /* <DEDUP_REMOVED lines=15> */
.L_x_1672:
        /* <DEDUP_REMOVED lines=10> */
.L_x_1657:
[----:B------:R-:W-:Y:S05]  /*e6f0*/  BSYNC B0 ;  /* 0x0000000000007941 */ /* 0x000fea0003800000 */
.L_x_1656:
[----:B------:R-:W-:-:S06]  /*e700*/  UISETP.NE.AND UP0, UPT, UR38, 0x3, UPT ;  /* 0x000000032600788c */ /* 0x000fcc000bf05270 */
[----:B------:R-:W-:-:S13]  /*e710*/  PLOP3.LUT P0, PT, PT, PT, UP0, 0x80, 0x0 ;  /* 0x000000000000781c */ /* 0x000fda0003f0f008 */
[----:B------:R-:W-:Y:S05]  /*e720*/  @!P0 BRA `(.L_x_1673) ;  /* 0x0000000000048947 */ /* 0x000fea0003800000 */
[----:B------:R-:W-:Y:S01]  /*e730*/  BPT.TRAP 0x1 ;  /* 0x000000040000795c */ /* 0x000fe20000300000 */
.L_x_1673:
        /* <DEDUP_REMOVED lines=8> */
.L_x_1725:
[----:B------:R-:W-:Y:S05]  /*e7c0*/  BSYNC B0 ;  /* 0x0000000000007941 */ /* 0x000fea0003800000 */
.L_x_1674:
[----:B------:R-:W-:Y:S05]  /*e7d0*/  @!P0 BRA `(.L_x_1676) ;  /* 0x0000000000048947 */ /* 0x000fea0003800000 */
[----:B------:R-:W-:Y:S01]  /*e7e0*/  BPT.TRAP 0x1 ;  /* 0x000000040000795c */ /* 0x000fe20000300000 */
.L_x_1676:
[----:B0-----:R-:W-:Y:S01]  /*e7f0*/  SHF.L.U32 R2, R6, 0x1f, RZ ;  /* 0x0000001f06027819 */ /* 0x001fe200000006ff */
[----:B------:R-:W-:-:S03]  /*e800*/  IMAD R10, R7, 0x3000, RZ ;  /* 0x00003000070a7824 */ /* 0x000fc600078e02ff */
[----:B------:R-:W0:Y:S02]  /*e810*/  SYNCS.PHASECHK.TRANS64.TRYWAIT P1, [R3+URZ+0x19c60], R2 ;  /* 0x019c6002030075a7 */ /* 0x000e24000802017f */
[----:B0-----:R-:W-:Y:S05]  /*e820*/  @!P1 BRA `(.L_x_1677) ;  /* 0x0000001800289947 */ /* 0x001fea0003800000 */
.L_x_1726:
        /* <DEDUP_REMOVED lines=50> */
.L_x_1678:
        /* <DEDUP_REMOVED lines=13> */
.L_x_1655:
        /* <DEDUP_REMOVED lines=17> */
.L_x_1681:
[----:B------:R-:W-:Y:S05]  /*ed30*/  BSYNC B0 ;  /* 0x0000000000007941 */ /* 0x000fea0003800000 */
.L_x_1680:
[----:B------:R-:W-:-:S06]  /*ed40*/  UISETP.NE.AND UP0, UPT, UR38, 0x3, UPT ;  /* 0x000000032600788c */ /* 0x000fcc000bf05270 */
[----:B------:R-:W-:-:S13]  /*ed50*/  PLOP3.LUT P1, PT, PT, PT, UP0, 0x80, 0x0 ;  /* 0x000000000000781c */ /* 0x000fda0003f2f008 */
[----:B------:R-:W-:Y:S05]  /*ed60*/  @!P1 BRA `(.L_x_1682) ;  /* 0x0000000000049947 */ /* 0x000fea0003800000 */
[----:B------:R-:W-:Y:S01]  /*ed70*/  BPT.TRAP 0x1 ;  /* 0x000000040000795c */ /* 0x000fe20000300000 */
.L_x_1682:
        /* <DEDUP_REMOVED lines=8> */
.L_x_1727:
[----:B------:R-:W-:Y:S05]  /*ee00*/  BSYNC B0 ;  /* 0x0000000000007941 */ /* 0x000fea0003800000 */
.L_x_1683:
[----:B------:R-:W-:Y:S05]  /*ee10*/  @!P2 BRA `(.L_x_1685) ;  /* 0x000000000004a947 */ /* 0x000fea0003800000 */
[----:B------:R-:W-:Y:S01]  /*ee20*/  BPT.TRAP 0x1 ;  /* 0x000000040000795c */ /* 0x000fe20000300000 */
.L_x_1685:
[----:B0-----:R-:W-:-:S04]  /*ee30*/  SHF.L.U32 R0, R19, 0x1f, RZ ;  /* 0x0000001f13007819 */ /* 0x001fc800000006ff */
[----:B------:R-:W0:Y:S02]  /*ee40*/  SYNCS.PHASECHK.TRANS64.TRYWAIT P1, [R3+URZ+0x19c60], R0 ;  /* 0x019c6000030075a7 */ /* 0x000e24000802017f */
[----:B0-----:R-:W-:Y:S05]  /*ee50*/  @!P1 BRA `(.L_x_1686) ;  /* 0x0000001000c49947 */ /* 0x001fea0003800000 */
.L_x_1728:
        /* <DEDUP_REMOVED lines=51> */
.L_x_1687:
[----:B--2---:R-:W-:Y:S01]  /*f190*/  SYNCS.ARRIVE.TRANS64.A1T0 RZ, [R3+URZ+0x19c50], RZ ;  /* 0x019c50ff03ff79a7 */ /* 0x004fe2000810003f */
[----:B------:R-:W-:Y:S02]  /*f1a0*/  @!P0 VIADD R0, R3, 0x19c80 ;  /* 0x00019c8003008836 */ /* 0x000fe40000000000 */
[----:B------:R-:W-:-:S03]  /*f1b0*/  VIADD R18, R18, 0x1 ;  /* 0x0000000112127836 */ /* 0x000fc60000000000 */
[----:B------:R-:W-:Y:S01]  /*f1c0*/  @!P0 PRMT R0, RZ, 0x654, R0 ;  /* 0x00000654ff008816 */ /* 0x000fe20000000000 */
[----:B------:R-:W-:Y:S01]  /*f1d0*/  BAR.SYNC.DEFER_BLOCKING 0x2, 0x80 ;  /* 0x0082000000007b1d */ /* 0x000fe20000010000 */
[----:B------:R-:W-:-:S04]  /*f1e0*/  ISETP.NE.AND P1, PT, R18, 0x2, PT ;  /* 0x000000021200780c */ /* 0x000fc80003f25270 */
[----:B------:R-:W-:Y:S01]  /*f1f0*/  SEL R18, R18, RZ, P1 ;  /* 0x000000ff12127207 */ /* 0x000fe20000800000 */
[----:B------:R2:W-:Y:S02]  /*f200*/  @!P0 SYNCS.ARRIVE.TRANS64.RED.A1T0 RZ, [R0+URZ], RZ ;  /* 0x000000ff00ff89a7 */ /* 0x0005e4000810043f */
[----:B--2---:R-:W-:-:S04]  /*f210*/  SEL R0, RZ, 0x1, P1 ;  /* 0x00000001ff007807 */ /* 0x004fc80000800000 */
[----:B------:R-:W-:-:S07]  /*f220*/  LOP3.LUT R19, R19, R0, RZ, 0x3c, !PT ;  /* 0x0000000013137212 */ /* 0x000fce00078e3cff */
.L_x_1630:
[----:B------:R-:W-:Y:S05]  /*f230*/  BSYNC B7 ;  /* 0x0000000000077941 */ /* 0x000fea0003800000 */
.L_x_1628:
[----:B------:R-:W-:-:S13]  /*f240*/  LOP3.LUT P1, RZ, R22, 0x4, RZ, 0xc0, !PT ;  /* 0x0000000416ff7812 */ /* 0x000fda000782c0ff */
[----:B------:R-:W-:Y:S05]  /*f250*/  @!P1 BRA `(.L_x_1688) ;  /* 0x0000000000209947 */ /* 0x000fea0003800000 */
[----:B------:R-:W2:Y:S08]  /*f260*/  S2UR UR5, SR_CgaCtaId ;  /* 0x00000000000579c3 */ /* 0x000eb00000008800 */
[----:B------:R-:W-:Y:S06]  /*f270*/  BAR.SYNC.DEFER_BLOCKING 0x5, 0x200 ;  /* 0x0148000000007b1d */ /* 0x000fec0000010000 */
[----:B------:R-:W-:-:S02]  /*f280*/  UMOV UR4, 0x400 ;  /* 0x0000040000047882 */ /* 0x000fc40000000000 */
[----:B--2---:R-:W-:-:S06]  /*f290*/  ULEA UR4, UR5, UR4, 0x18 ;  /* 0x0000000405047291 */ /* 0x004fcc000f8ec03f */
[----:B------:R-:W-:-:S05]  /*f2a0*/  IMAD.U32 R17, RZ, RZ, UR4 ;  /* 0x00000004ff117e24 */ /* 0x000fca000f8e00ff */
[----:B------:R2:W3:Y:S01]  /*f2b0*/  LDS R28, [R17+0x19cd0] ;  /* 0x019cd000111c7984 */ /* 0x0004e20000000800 */
[----:B------:R-:W-:Y:S06]  /*f2c0*/  BAR.ARV 0x4, 0x200 ;  /* 0x0108000000007b1d */ /* 0x000fec0000002000 */
[----:B------:R-:W-:Y:S05]  /*f2d0*/  BRA `(.L_x_1689) ;  /* 0x0000000000207947 */ /* 0x000fea0003800000 */
.L_x_1688:
[----:B------:R-:W2:Y:S01]  /*f2e0*/  @!P0 S2R R3, SR_CgaCtaId ;  /* 0x0000000000038919 */ /* 0x000ea20000008800 */
[----:B------:R-:W-:Y:S01]  /*f2f0*/  @!P0 MOV R0, 0x400 ;  /* 0x0000040000008802 */ /* 0x000fe20000000f00 */
[----:B------:R-:W-:Y:S03]  /*f300*/  BAR.SYNC.DEFER_BLOCKING 0x4, 0x200 ;  /* 0x0108000000007b1d */ /* 0x000fe60000010000 */
[----:B--2---:R-:W-:-:S03]  /*f310*/  @!P0 LEA R17, R3, R0, 0x18 ;  /* 0x0000000003118211 */ /* 0x004fc600078ec0ff */
[----:B------:R-:W2:Y:S04]  /*f320*/  SHFL.IDX PT, R0, R28, RZ, 0x1f ;  /* 0x00001fff1c007589 */ /* 0x000ea800000e0000 */
[----:B------:R2:W-:Y:S02]  /*f330*/  @!P0 STS [R17+0x19cd0], R28 ;  /* 0x019cd01c11008388 */ /* 0x0005e40000000800 */
[----:B--2---:R-:W-:Y:S01]  /*f340*/  IMAD.MOV.U32 R28, RZ, RZ, R0 ;  /* 0x000000ffff1c7224 */ /* 0x004fe200078e0000 */
[----:B------:R-:W-:Y:S06]  /*f350*/  BAR.ARV 0x5, 0x200 ;  /* 0x0148000000007b1d */ /* 0x000fec0000002000 */
.L_x_1689:
[----:B------:R-:W-:Y:S02]  /*f360*/  ULDC UR4, c[0x0][0xc38] ;  /* 0x00030e0000047ab9 */ /* 0x000fe40000000800 */
[----:B---3--:R-:W-:-:S13]  /*f370*/  ISETP.GE.AND P0, PT, R28, UR4, PT ;  /* 0x000000041c007c0c */ /* 0x008fda000bf06270 */
[----:B------:R-:W-:Y:S05]  /*f380*/  @!P0 BRA `(.L_x_1690) ;  /* 0xffffffc800a88947 */ /* 0x000fea000383ffff */
.L_x_1625:
[----:B------:R-:W3:Y:S01]  /*f390*/  LDL.LU R0, [R1] ;  /* 0x0000000001007983 */ /* 0x000ee20000300800 */
[----:B------:R-:W-:Y:S01]  /*f3a0*/  BSSY B0, `(.L_x_1691) ;  /* 0x000000b000007945 */ /* 0x000fe20003800000 */
[----:B------:R-:W4:Y:S01]  /*f3b0*/  S2R R5, SR_CgaCtaId ;  /* 0x0000000000057919 */ /* 0x000f220000008800 */
[----:B---3--:R-:W-:-:S05]  /*f3c0*/  VIADD R0, R0, 0x1 ;  /* 0x0000000100007836 */ /* 0x008fca0000000000 */
        /* <DEDUP_REMOVED lines=8> */
.L_x_1729:
[----:B------:R-:W-:Y:S05]  /*f450*/  BSYNC B0 ;  /* 0x0000000000007941 */ /* 0x000fea0003800000 */
.L_x_1691:
[----:B------:R-:W-:-:S03]  /*f460*/  UMOV UR4, 0xffffffff ;  /* 0xffffffff00047882 */ /* 0x000fc60000000000 */
[----:B------:R-:W-:Y:S05]  /*f470*/  BRA.DIV UR4, `(.L_x_1693) ;  /* 0x0000000e04647947 */ /* 0x000fea000b800000 */
[----:B0-----:R-:W0:Y:S02]  /*f480*/  S2R R0, SR_TID.X ;  /* 0x0000000000007919 */ /* 0x001e240000002100 */
[----:B0-----:R-:W-:-:S04]  /*f490*/  SHF.R.U32.HI R0, RZ, 0x5, R0 ;  /* 0x00000005ff007819 */ /* 0x001fc80000011600 */
[----:B------:R-:W-:-:S05]  /*f4a0*/  LOP3.LUT R0, R0, 0x3, RZ, 0xc0, !PT ;  /* 0x0000000300007812 */ /* 0x000fca00078ec0ff */
[----:B-1----:R0:W1:Y:S02]  /*f4b0*/  SHFL.IDX PT, R14, R0, RZ, 0x1f ;  /* 0x00001fff000e7589 */ /* 0x00206400000e0000 */
.L_x_1732:
[----:B-1----:R-:W-:Y:S01]  /*f4c0*/  ISETP.NE.AND P0, PT, R14, RZ, PT ;  /* 0x000000ff0e00720c */ /* 0x002fe20003f05270 */
[----:B------:R-:W-:-:S12]  /*f4d0*/  BSSY B0, `(.L_x_1694) ;  /* 0x000002b000007945 */ /* 0x000fd80003800000 */
[----:B------:R-:W-:Y:S05]  /*f4e0*/  @P0 BRA `(.L_x_1695) ;  /* 0x0000000000a40947 */ /* 0x000fea0003800000 */
[----:B------:R-:W-:-:S03]  /*f4f0*/  UMOV UR4, 0xffffffff ;  /* 0xffffffff00047882 */ /* 0x000fc60000000000 */
[----:B------:R-:W-:Y:S05]  /*f500*/  BRA.DIV UR4, `(.L_x_1696) ;  /* 0x0000000e04747947 */ /* 0x000fea000b800000 */
[----:B------:R-:W-:-:S13]  /*f510*/  ELECT P6, URZ, PT ;  /* 0x00000000003f782f */ /* 0x000fda00038c0000 */
.L_x_1735:
[----:B------:R-:W-:Y:S05]  /*f520*/  @!P6 BRA `(.L_x_1695) ;  /* 0x000000000094e947 */ /* 0x000fea0003800000 */
[----:B------:R-:W-:-:S06]  /*f530*/  ULOP3.LUT UR4, UR41, 0x2, URZ, 0xfc, !UPT ;  /* 0x0000000229047892 */ /* 0x000fcc000f8efc3f */
[----:B0-----:R-:W-:-:S05]  /*f540*/  IMAD.U32 R0, RZ, RZ, UR4 ;  /* 0x00000004ff007e24 */ /* 0x001fca000f8e00ff */
[----:B------:R-:W-:-:S13]  /*f550*/  ISETP.NE.AND P0, PT, R0, 0x3, PT ;  /* 0x000000030000780c */ /* 0x000fda0003f05270 */
[----:B------:R-:W-:Y:S05]  /*f560*/  @!P0 BRA `(.L_x_1697) ;  /* 0x0000000000048947 */ /* 0x000fea0003800000 */
[----:B------:R-:W-:Y:S01]  /*f570*/  BPT.TRAP 0x1 ;  /* 0x000000040000795c */ /* 0x000fe20000300000 */
.L_x_1697:
        /* <DEDUP_REMOVED lines=12> */
.L_x_1736:
[----:B------:R-:W1:Y:S02]  /*f640*/  SYNCS.PHASECHK.TRANS64.TRYWAIT P1, [R3+URZ], R0 ;  /* 0x00000000030075a7 */ /* 0x000e64000802017f */
[----:B-1----:R-:W-:Y:S05]  /*f650*/  @!P1 BRA `(.L_x_1699) ;  /* 0x0000000c00549947 */ /* 0x002fea0003800000 */
.L_x_1737:
[----:B------:R-:W-:Y:S05]  /*f660*/  @!P0 BRA `(.L_x_1700) ;  /* 0x0000000000048947 */ /* 0x000fea0003800000 */
[----:B------:R-:W-:Y:S01]  /*f670*/  BPT.TRAP 0x1 ;  /* 0x000000040000795c */ /* 0x000fe20000300000 */
.L_x_1700:
[----:B-1----:R-:W-:-:S04]  /*f680*/  IMAD R3, R18, 0x8, R7 ;  /* 0x0000000812037824 */ /* 0x002fc800078e0207 */
[----:B------:R-:W1:Y:S02]  /*f690*/  SYNCS.PHASECHK.TRANS64.TRYWAIT P1, [R3+URZ+0x19c60], R4 ;  /* 0x019c6004030075a7 */ /* 0x000e64000802017f */
[----:B-1----:R-:W-:Y:S05]  /*f6a0*/  @!P1 BRA `(.L_x_1701) ;  /* 0x0000000c00549947 */ /* 0x002fea0003800000 */
.L_x_1738:
[----:B------:R-:W-:Y:S05]  /*f6b0*/  @!P0 BRA `(.L_x_1702) ;  /* 0x0000000000048947 */ /* 0x000fea0003800000 */
[----:B------:R-:W-:Y:S01]  /*f6c0*/  BPT.TRAP 0x1 ;  /* 0x000000040000795c */ /* 0x000fe20000300000 */
.L_x_1702:
[----:B0-----:R-:W-:-:S04]  /*f6d0*/  IMAD R5, R6, 0x8, R7 ;  /* 0x0000000806057824 */ /* 0x001fc800078e0207 */
[----:B------:R-:W0:Y:S02]  /*f6e0*/  SYNCS.PHASECHK.TRANS64.TRYWAIT P1, [R5+URZ+0x19c60], R0 ;  /* 0x019c6000050075a7 */ /* 0x000e24000802017f */
[----:B0-----:R-:W-:Y:S05]  /*f6f0*/  @!P1 BRA `(.L_x_1703) ;  /* 0x0000000c00549947 */ /* 0x001fea0003800000 */
.L_x_1739:
[----:B------:R-:W-:Y:S05]  /*f700*/  @!P0 BRA `(.L_x_1704) ;  /* 0x0000000000048947 */ /* 0x000fea0003800000 */
[----:B------:R-:W-:Y:S01]  /*f710*/  BPT.TRAP 0x1 ;  /* 0x000000040000795c */ /* 0x000fe20000300000 */
.L_x_1704:
[----:B------:R-:W3:Y:S02]  /*f720*/  SYNCS.PHASECHK.TRANS64.TRYWAIT P0, [R3+URZ+0x19c80], R4 ;  /* 0x019c8004030075a7 */ /* 0x000ee4000800017f */
[----:B---3--:R-:W-:Y:S05]  /*f730*/  @!P0 BRA `(.L_x_1705) ;  /* 0x0000000c00588947 */ /* 0x008fea0003800000 */
.L_x_1706:
[----:B----4-:R4:W0:Y:S02]  /*f740*/  SYNCS.PHASECHK.TRANS64.TRYWAIT P0, [R5+URZ+0x19c80], R0 ;  /* 0x019c8000050075a7 */ /* 0x010824000800017f */
[----:B0-----:R-:W-:Y:S05]  /*f750*/  @!P0 NANOSLEEP.SYNCS 0x989680 ;  /* 0x009896800000895d */ /* 0x001fea0003900000 */
[----:B------:R-:W0:Y:S02]  /*f760*/  @!P0 SYNCS.PHASECHK.TRANS64 P0, [R5+URZ+0x19c80], R0 ;  /* 0x019c8000050085a7 */ /* 0x000e24000800007f */
[----:B0-----:R-:W-:Y:S05]  /*f770*/  @!P0 BRA `(.L_x_1706) ;  /* 0xfffffffc00f08947 */ /* 0x001fea000383ffff */
.L_x_1695:
[----:B------:R-:W-:Y:S05]  /*f780*/  BSYNC B0 ;  /* 0x0000000000007941 */ /* 0x000fea0003800000 */
.L_x_1694:
[----:B------:R-:W-:Y:S05]  /*f790*/  EXIT ;  /* 0x000000000000794d */ /* 0x000fea0003800000 */
.L_x_1583:
[----:B0-----:R-:W-:-:S04]  /*f7a0*/  IMAD.U32 R3, RZ, RZ, UR45 ;  /* 0x0000002dff037e24 */ /* 0x001fc8000f8e00ff */
[----:B------:R0:W1:Y:S03]  /*f7b0*/  SYNCS.PHASECHK.TRANS64.TRYWAIT P1, [R3+URZ+0x19c00], R6 ;  /* 0x019c0006030075a7 */ /* 0x000066000802017f */
[----:B-1----:R-:W-:Y:S05]  /*f7c0*/  @!P1 NANOSLEEP.SYNCS 0x989680 ;  /* 0x009896800000995d */ /* 0x002fea0003900000 */
[----:B------:R-:W1:Y:S02]  /*f7d0*/  @!P1 SYNCS.PHASECHK.TRANS64 P1, [R3+URZ+0x19c00], R6 ;  /* 0x019c0006030095a7 */ /* 0x000e64000802007f */
[----:B-1----:R-:W-:Y:S05]  /*f7e0*/  @!P1 BRA `(.L_x_1583) ;  /* 0xfffffffc00ec9947 */ /* 0x002fea000383ffff */
[----:B------:R-:W-:Y:S05]  /*f7f0*/  BRA `(.L_x_1707) ;  /* 0xffffff2000407947 */ /* 0x000fea000383ffff */
.L_x_1587:
[----:B-1----:R1:W2:Y:S02]  /*f800*/  SYNCS.PHASECHK.TRANS64.TRYWAIT P2, [R2+URZ+0x19c30], R3 ;  /* 0x019c3003020075a7 */ /* 0x0022a4000804017f */
[----:B--2---:R-:W-:Y:S05]  /*f810*/  @!P2 NANOSLEEP.SYNCS 0x989680 ;  /* 0x009896800000a95d */ /* 0x004fea0003900000 */
[----:B------:R-:W2:Y:S02]  /*f820*/  @!P2 SYNCS.PHASECHK.TRANS64 P2, [R2+URZ+0x19c30], R3 ;  /* 0x019c30030200a5a7 */ /* 0x000ea4000804007f */
[----:B--2---:R-:W-:Y:S05]  /*f830*/  @!P2 BRA `(.L_x_1587) ;  /* 0xfffffffc00f0a947 */ /* 0x004fea000383ffff */
[----:B------:R-:W-:Y:S05]  /*f840*/  BRA `(.L_x_1586) ;  /* 0xffffff2000647947 */ /* 0x000fea000383ffff */
.L_x_1592:
[----:B-1----:R-:W-:-:S04]  /*f850*/  IMAD.U32 R7, RZ, RZ, UR23 ;  /* 0x00000017ff077e24 */ /* 0x002fc8000f8e00ff */
[----:B------:R1:W2:Y:S03]  /*f860*/  SYNCS.PHASECHK.TRANS64.TRYWAIT P3, [R7+URZ+0x19c30], R6 ;  /* 0x019c3006070075a7 */ /* 0x0002a6000806017f */
[----:B--2---:R-:W-:Y:S05]  /*f870*/  @!P3 NANOSLEEP.SYNCS 0x989680 ;  /* 0x009896800000b95d */ /* 0x004fea0003900000 */
[----:B------:R-:W2:Y:S02]  /*f880*/  @!P3 SYNCS.PHASECHK.TRANS64 P3, [R7+URZ+0x19c30], R6 ;  /* 0x019c30060700b5a7 */ /* 0x000ea4000806007f */
[----:B--2---:R-:W-:Y:S05]  /*f890*/  @!P3 BRA `(.L_x_1592) ;  /* 0xfffffffc00ecb947 */ /* 0x004fea000383ffff */
[----:B------:R-:W-:Y:S05]  /*f8a0*/  BRA `(.L_x_1591) ;  /* 0xffffff4800dc7947 */ /* 0x000fea000383ffff */
.L_x_1596:
[----:B-1----:R-:W-:-:S04]  /*f8b0*/  IMAD.U32 R7, RZ, RZ, UR14 ;  /* 0x0000000eff077e24 */ /* 0x002fc8000f8e00ff */
[----:B------:R1:W2:Y:S03]  /*f8c0*/  SYNCS.PHASECHK.TRANS64.TRYWAIT P3, [R7+URZ+0x19c50], R6 ;  /* 0x019c5006070075a7 */ /* 0x0002a6000806017f */
[----:B--2---:R-:W-:Y:S05]  /*f8d0*/  @!P3 NANOSLEEP.SYNCS 0x989680 ;  /* 0x009896800000b95d */ /* 0x004fea0003900000 */
[----:B------:R-:W2:Y:S02]  /*f8e0*/  @!P3 SYNCS.PHASECHK.TRANS64 P3, [R7+URZ+0x19c50], R6 ;  /* 0x019c50060700b5a7 */ /* 0x000ea4000806007f */
[----:B--2---:R-:W-:Y:S05]  /*f8f0*/  @!P3 BRA `(.L_x_1596) ;  /* 0xfffffffc00ecb947 */ /* 0x004fea000383ffff */
[----:B------:R-:W-:Y:S05]  /*f900*/  BRA `(.L_x_1595) ;  /* 0xffffff4c002c7947 */ /* 0x000fea000383ffff */
.L_x_1603:
[----:B-1----:R-:W-:-:S04]  /*f910*/  IMAD.U32 R7, RZ, RZ, UR6 ;  /* 0x00000006ff077e24 */ /* 0x002fc8000f8e00ff */
[----:B------:R1:W2:Y:S03]  /*f920*/  SYNCS.PHASECHK.TRANS64.TRYWAIT P2, [R7+URZ+0x19c30], R6 ;  /* 0x019c3006070075a7 */ /* 0x0002a6000804017f */
[----:B--2---:R-:W-:Y:S05]  /*f930*/  @!P2 NANOSLEEP.SYNCS 0x989680 ;  /* 0x009896800000a95d */ /* 0x004fea0003900000 */
[----:B------:R-:W2:Y:S02]  /*f940*/  @!P2 SYNCS.PHASECHK.TRANS64 P2, [R7+URZ+0x19c30], R6 ;  /* 0x019c30060700a5a7 */ /* 0x000ea4000804007f */
[----:B--2---:R-:W-:Y:S05]  /*f950*/  @!P2 BRA `(.L_x_1603) ;  /* 0xfffffffc00eca947 */ /* 0x004fea000383ffff */
[----:B------:R-:W-:Y:S05]  /*f960*/  BRA `(.L_x_1602) ;  /* 0xffffff7400f87947 */ /* 0x000fea000383ffff */
.L_x_1607:
[----:B-1----:R-:W-:-:S04]  /*f970*/  IMAD.U32 R7, RZ, RZ, UR14 ;  /* 0x0000000eff077e24 */ /* 0x002fc8000f8e00ff */
[----:B------:R1:W2:Y:S03]  /*f980*/  SYNCS.PHASECHK.TRANS64.TRYWAIT P2, [R7+URZ+0x19c50], R6 ;  /* 0x019c5006070075a7 */ /* 0x0002a6000804017f */
[----:B--2---:R-:W-:Y:S05]  /*f990*/  @!P2 NANOSLEEP.SYNCS 0x989680 ;  /* 0x009896800000a95d */ /* 0x004fea0003900000 */
[----:B------:R-:W2:Y:S02]  /*f9a0*/  @!P2 SYNCS.PHASECHK.TRANS64 P2, [R7+URZ+0x19c50], R6 ;  /* 0x019c50060700a5a7 */ /* 0x000ea4000804007f */
[----:B--2---:R-:W-:Y:S05]  /*f9b0*/  @!P2 BRA `(.L_x_1607) ;  /* 0xfffffffc00eca947 */ /* 0x004fea000383ffff */
[----:B------:R-:W-:Y:S05]  /*f9c0*/  BRA `(.L_x_1606) ;  /* 0xffffff7800487947 */ /* 0x000fea000383ffff */
.L_x_1613:
[----:B-1----:R-:W-:-:S04]  /*f9d0*/  IMAD.U32 R5, RZ, RZ, UR11 ;  /* 0x0000000bff057e24 */ /* 0x002fc8000f8e00ff */
[----:B------:R1:W2:Y:S03]  /*f9e0*/  SYNCS.PHASECHK.TRANS64.TRYWAIT P1, [R5+URZ+0x19c50], R0 ;  /* 0x019c5000050075a7 */ /* 0x0002a6000802017f */
[----:B--2---:R-:W-:Y:S05]  /*f9f0*/  @!P1 NANOSLEEP.SYNCS 0x989680 ;  /* 0x009896800000995d */ /* 0x004fea0003900000 */
[----:B------:R-:W2:Y:S02]  /*fa00*/  @!P1 SYNCS.PHASECHK.TRANS64 P1, [R5+URZ+0x19c50], R0 ;  /* 0x019c5000050095a7 */ /* 0x000ea4000802007f */
[----:B--2---:R-:W-:Y:S05]  /*fa10*/  @!P1 BRA `(.L_x_1613) ;  /* 0xfffffffc00ec9947 */ /* 0x004fea000383ffff */
[----:B------:R-:W-:Y:S05]  /*fa20*/  BRA `(.L_x_1612) ;  /* 0xffffff9800987947 */ /* 0x000fea000383ffff */
.L_x_1639:
[----:B------:R-:W-:Y:S02]  /*fa30*/  IMAD.MOV.U32 R13, RZ, RZ, R20 ;  /* 0x000000ffff0d7224 */ /* 0x000fe400078e0014 */
[----:B------:R-:W-:Y:S02]  /*fa40*/  IMAD.MOV.U32 R12, RZ, RZ, RZ ;  /* 0x000000ffff0c7224 */ /* 0x000fe400078e00ff */
[----:B------:R-:W-:Y:S02]  /*fa50*/  IMAD.MOV.U32 R11, RZ, RZ, 0x1f ;  /* 0x0000001fff0b7424 */ /* 0x000fe400078e00ff */
[----:B------:R-:W-:-:S07]  /*fa60*/  IMAD.MOV.U32 R15, RZ, RZ, -0x1 ;  /* 0xffffffffff0f7424 */ /* 0x000fce00078e00ff */
[----:B------:R-:W-:Y:S05]  /*fa70*/  WARPSYNC.COLLECTIVE R15, `(.L_x_1708) ;  /* 0x000000000f087348 */ /* 0x000fea0003c00000 */
[----:B------:R0:W1:Y:S02]  /*fa80*/  SHFL.IDX P6, R14, R13, R12, R11 ;  /* 0x0000000c0d0e7389 */ /* 0x00006400000c000b */
[----:B01----:R-:W-:Y:S01]  /*fa90*/  ENDCOLLECTIVE ;  /* 0x000000000000791b */ /* 0x003fe20003800000 */
.L_x_1708:
[----:B------:R-:W-:Y:S05]  /*faa0*/  BRA `(.L_x_1709) ;  /* 0xffffffcc00fc7947 */ /* 0x000fea000383ffff */
.L_x_1641:
[----:B------:R-:W-:Y:S01]  /*fab0*/  BSSY B0, `(.L_x_1710) ;  /* 0x0000006000007945 */ /* 0x000fe20003800000 */
[----:B------:R-:W-:-:S07]  /*fac0*/  IMAD.MOV.U32 R15, RZ, RZ, -0x1 ;  /* 0xffffffffff0f7424 */ /* 0x000fce00078e00ff */
[----:B0-----:R-:W-:Y:S05]  /*fad0*/  WARPSYNC.COLLECTIVE R15, `(.L_x_1711) ;  /* 0x000000000f0c7348 */ /* 0x001fea0003c00000 */
[----:B------:R-:W-:Y:S02]  /*fae0*/  ELECT P6, UR62, PT ;  /* 0x00000000003e782f */ /* 0x000fe400038c0000 */
[----:B------:R-:W-:Y:S01]  /*faf0*/  MOV R14, UR62 ;  /* 0x0000003e000e7c02 */ /* 0x000fe20008000f00 */
[----:B0-----:R-:W-:Y:S10]  /*fb00*/  ENDCOLLECTIVE ;  /* 0x000000000000791b */ /* 0x001ff40003800000 */
.L_x_1711:
[----:B------:R-:W-:Y:S05]  /*fb10*/  BSYNC B0 ;  /* 0x0000000000007941 */ /* 0x000fea0003800000 */
.L_x_1710:
[----:B------:R-:W-:Y:S05]  /*fb20*/  BRA `(.L_x_1712) ;  /* 0xffffffd000047947 */ /* 0x000fea000383ffff */
.L_x_1643:
[----:B-1----:R1:W2:Y:S02]  /*fb30*/  SYNCS.PHASECHK.TRANS64.TRYWAIT P1, [R5+URZ+0x19c80], R2 ;  /* 0x019c8002050075a7 */ /* 0x0022a4000802017f */
[----:B--2---:R-:W-:Y:S05]  /*fb40*/  @!P1 NANOSLEEP.SYNCS 0x989680 ;  /* 0x009896800000995d */ /* 0x004fea0003900000 */
[----:B------:R-:W2:Y:S02]  /*fb50*/  @!P1 SYNCS.PHASECHK.TRANS64 P1, [R5+URZ+0x19c80], R2 ;  /* 0x019c8002050095a7 */ /* 0x000ea4000802007f */
[----:B--2---:R-:W-:Y:S05]  /*fb60*/  @!P1 BRA `(.L_x_1643) ;  /* 0xfffffffc00f09947 */ /* 0x004fea000383ffff */
[----:B------:R-:W-:Y:S05]  /*fb70*/  BRA `(.L_x_1713) ;  /* 0xffffffd0005c7947 */ /* 0x000fea000383ffff */
.L_x_1645:
[----:B--2---:R2:W3:Y:S02]  /*fb80*/  SYNCS.PHASECHK.TRANS64.TRYWAIT P1, [R5+URZ+0x19c40], R2 ;  /* 0x019c4002050075a7 */ /* 0x0044e4000802017f */
[----:B---3--:R-:W-:Y:S05]  /*fb90*/  @!P1 NANOSLEEP.SYNCS 0x989680 ;  /* 0x009896800000995d */ /* 0x008fea0003900000 */
[----:B------:R-:W3:Y:S02]  /*fba0*/  @!P1 SYNCS.PHASECHK.TRANS64 P1, [R5+URZ+0x19c40], R2 ;  /* 0x019c4002050095a7 */ /* 0x000ee4000802007f */
[----:B---3--:R-:W-:Y:S05]  /*fbb0*/  @!P1 BRA `(.L_x_1645) ;  /* 0xfffffffc00f09947 */ /* 0x008fea000383ffff */
[----:B------:R-:W-:Y:S05]  /*fbc0*/  BRA `(.L_x_1714) ;  /* 0xffffffd000e07947 */ /* 0x000fea000383ffff */
.L_x_1649:
[----:B------:R-:W-:Y:S02]  /*fbd0*/  IMAD.MOV.U32 R13, RZ, RZ, R4 ;  /* 0x000000ffff0d7224 */ /* 0x000fe400078e0004 */
[----:B------:R-:W-:Y:S02]  /*fbe0*/  IMAD.MOV.U32 R12, RZ, RZ, RZ ;  /* 0x000000ffff0c7224 */ /* 0x000fe400078e00ff */
[----:B------:R-:W-:Y:S02]  /*fbf0*/  IMAD.MOV.U32 R11, RZ, RZ, 0x1e1f ;  /* 0x00001e1fff0b7424 */ /* 0x000fe400078e00ff */
[----:B------:R-:W-:Y:S02]  /*fc00*/  IMAD.MOV.U32 R15, RZ, RZ, -0x1 ;  /* 0xffffffffff0f7424 */ /* 0x000fe400078e00ff */
[----:B------:R-:W-:-:S07]  /*fc10*/  IMAD.U32 R7, RZ, RZ, UR40 ;  /* 0x00000028ff077e24 */ /* 0x000fce000f8e00ff */
[----:B------:R-:W-:Y:S05]  /*fc20*/  WARPSYNC.COLLECTIVE R15, `(.L_x_1715) ;  /* 0x000000000f087348 */ /* 0x000fea0003c00000 */
[----:B------:R0:W1:Y:S02]  /*fc30*/  SHFL.IDX P6, R14, R13, R12, R11 ;  /* 0x0000000c0d0e7389 */ /* 0x00006400000c000b */
[----:B01----:R-:W-:Y:S01]  /*fc40*/  ENDCOLLECTIVE ;  /* 0x000000000000791b */ /* 0x003fe20003800000 */
.L_x_1715:
[----:B------:R-:W-:Y:S02]  /*fc50*/  IMAD R7, R7, 0xc0, R20 ;  /* 0x000000c007077824 */ /* 0x000fe400078e0214 */
[----:B------:R-:W-:Y:S02]  /*fc60*/  IMAD.MOV.U32 R13, RZ, RZ, R0 ;  /* 0x000000ffff0d7224 */ /* 0x000fe400078e0000 */
[----:B------:R-:W-:-:S07]  /*fc70*/  IMAD.MOV.U32 R2, RZ, RZ, R14 ;  /* 0x000000ffff027224 */ /* 0x000fce00078e000e */
[----:B------:R-:W-:Y:S05]  /*fc80*/  WARPSYNC.COLLECTIVE R15, `(.L_x_1716) ;  /* 0x000000000f087348 */ /* 0x000fea0003c00000 */
[----:B------:R0:W1:Y:S02]  /*fc90*/  SHFL.IDX P6, R14, R13, R12, R11 ;  /* 0x0000000c0d0e7389 */ /* 0x00006400000c000b */
[----:B01----:R-:W-:Y:S01]  /*fca0*/  ENDCOLLECTIVE ;  /* 0x000000000000791b */ /* 0x003fe20003800000 */
.L_x_1716:
        /* <DEDUP_REMOVED lines=9> */
.L_x_1717:
[----:B------:R-:W-:-:S05]  /*fd40*/  @!P4 IADD3 R9, P3, R10, R3, RZ ;  /* 0x000000030a09c210 */ /* 0x000fca0007f7e0ff */
[----:B------:R-:W-:Y:S02]  /*fd50*/  @!P4 IMAD.X R3, RZ, RZ, R2, P3 ;  /* 0x000000ffff03c224 */ /* 0x000fe400018e0602 */
[----:B------:R-:W-:Y:S02]  /*fd60*/  @!P4 IMAD.MOV.U32 R2, RZ, RZ, R9 ;  /* 0x000000ffff02c224 */ /* 0x000fe400078e0009 */
[----:B------:R-:W-:-:S03]  /*fd70*/  IMAD.MOV.U32 R13, RZ, RZ, R0 ;  /* 0x000000ffff0d7224 */ /* 0x000fc600078e0000 */
[----:B------:R-:W-:Y:S01]  /*fd80*/  @!PT LDS RZ, [RZ] ;  /* 0x00000000fffff984 */ /* 0x000fe20000000800 */
[----:B------:R-:W-:Y:S01]  /*fd90*/  @!PT LDS RZ, [RZ] ;  /* 0x00000000fffff984 */ /* 0x000fe20000000800 */
[----:B------:R-:W-:Y:S01]  /*fda0*/  @!PT LDS RZ, [RZ] ;  /* 0x00000000fffff984 */ /* 0x000fe20000000800 */
[----:B------:R0:W-:Y:S04]  /*fdb0*/  @!P4 LDGSTS.E.BYPASS.LTC128B.128 [R29+0xf000], desc[UR48][R2.64], !P0 ;  /* 0x0f000000021dcfae */ /* 0x0001e8000c101d70 */
[----:B------:R0:W-:Y:S04]  /*fdc0*/  @!P4 LDGSTS.E.BYPASS.LTC128B.128 [R29+0x10800], desc[UR48][R2.64+0x20], !P1 ;  /* 0x10800020021dcfae */ /* 0x0001e8000c901d70 */
[----:B------:R0:W-:Y:S01]  /*fdd0*/  @!P4 LDGSTS.E.BYPASS.LTC128B.128 [R29+0x12000], desc[UR48][R2.64+0x40], !P2 ;  /* 0x12000040021dcfae */ /* 0x0001e2000d101d70 */
[----:B------:R-:W-:-:S07]  /*fde0*/  IMAD.MOV.U32 R4, RZ, RZ, R14 ;  /* 0x000000ffff047224 */ /* 0x000fce00078e000e */
[----:B0-----:R-:W-:Y:S05]  /*fdf0*/  WARPSYNC.COLLECTIVE R15, `(.L_x_1718) ;  /* 0x000000000f087348 */ /* 0x001fea0003c00000 */
[----:B------:R1:W2:Y:S02]  /*fe00*/  SHFL.IDX P6, R14, R13, R12, R11 ;  /* 0x0000000c0d0e7389 */ /* 0x0002a400000c000b */
[----:B012---:R-:W-:Y:S01]  /*fe10*/  ENDCOLLECTIVE ;  /* 0x000000000000791b */ /* 0x007fe20003800000 */
.L_x_1718:
[----:B------:R-:W-:-:S05]  /*fe20*/  VIADD R3, R7, 0x40 ;  /* 0x0000004007037836 */ /* 0x000fca0000000000 */
[----:B------:R-:W-:Y:S01]  /*fe30*/  ISETP.GE.AND P4, PT, R3, R8, PT ;  /* 0x000000080300720c */ /* 0x000fe20003f86270 */
[----:B------:R-:W-:Y:S02]  /*fe40*/  IMAD.MOV.U32 R13, RZ, RZ, R6 ;  /* 0x000000ffff0d7224 */ /* 0x000fe400078e0006 */
[----:B------:R-:W-:-:S10]  /*fe50*/  IMAD.MOV.U32 R12, RZ, RZ, RZ ;  /* 0x000000ffff0c7224 */ /* 0x000fd400078e00ff */
[----:B------:R-:W-:-:S05]  /*fe60*/  @!P4 IADD3 R14, P3, R10, R14, RZ ;  /* 0x0000000e0a0ec210 */ /* 0x000fca0007f7e0ff */
[----:B------:R-:W-:-:S08]  /*fe70*/  @!P4 IMAD.MOV.U32 R2, RZ, RZ, R14 ;  /* 0x000000ffff02c224 */ /* 0x000fd000078e000e */
[----:B------:R-:W-:Y:S05]  /*fe80*/  WARPSYNC.COLLECTIVE R15, `(.L_x_1719) ;  /* 0x000000000f087348 */ /* 0x000fea0003c00000 */
[----:B------:R0:W1:Y:S02]  /*fe90*/  SHFL.IDX P6, R14, R13, R12, R11 ;  /* 0x0000000c0d0e7389 */ /* 0x00006400000c000b */
[----:B01----:R-:W-:Y:S01]  /*fea0*/  ENDCOLLECTIVE ;  /* 0x000000000000791b */ /* 0x003fe20003800000 */
.L_x_1719:
        /* <DEDUP_REMOVED lines=13> */
.L_x_1720:
[----:B------:R-:W-:Y:S05]  /*ff80*/  BRA `(.L_x_1721) ;  /* 0xffffffd8009c7947 */ /* 0x000fea000383ffff */
.L_x_1654:
[----:B0-----:R0:W2:Y:S02]  /*ff90*/  SYNCS.PHASECHK.TRANS64.TRYWAIT P0, [R17+URZ+0x19c20], R0 ;  /* 0x019c2000110075a7 */ /* 0x0010a4000800017f */
[----:B--2---:R-:W-:Y:S05]  /*ffa0*/  @!P0 NANOSLEEP.SYNCS 0x989680 ;  /* 0x009896800000895d */ /* 0x004fea0003900000 */
[----:B------:R-:W2:Y:S02]  /*ffb0*/  @!P0 SYNCS.PHASECHK.TRANS64 P0, [R17+URZ+0x19c20], R0 ;  /* 0x019c2000110085a7 */ /* 0x000ea4000800007f */
[----:B--2---:R-:W-:Y:S05]  /*ffc0*/  @!P0 BRA `(.L_x_1654) ;  /* 0xfffffffc00f08947 */ /* 0x004fea000383ffff */
[----:B------:R-:W-:Y:S05]  /*ffd0*/  BRA `(.L_x_1722) ;  /* 0xffffffdc000c7947 */ /* 0x000fea000383ffff */
.L_x_1660:
[----:B0-----:R0:W2:Y:S02]  /*ffe0*/  SYNCS.PHASECHK.TRANS64.TRYWAIT P0, [R4+URZ+0x19c80], R2 ;  /* 0x019c8002040075a7 */ /* 0x0010a4000800017f */
[----:B--2---:R-:W-:Y:S05]  /*fff0*/  @!P0 NANOSLEEP.SYNCS 0x989680 ;  /* 0x009896800000895d */ /* 0x004fea0003900000 */
[----:B------:R-:W2:Y:S02]  /*10000*/  @!P0 SYNCS.PHASECHK.TRANS64 P0, [R4+URZ+0x19c80], R2 ;  /* 0x019c8002040085a7 */ /* 0x000ea4000800007f */
[----:B--2---:R-:W-:Y:S05]  /*10010*/  @!P0 BRA `(.L_x_1660) ;  /* 0xfffffffc00f08947 */ /* 0x004fea000383ffff */
[----:B------:R-:W-:Y:S05]  /*10020*/  BRA `(.L_x_1723) ;  /* 0xffffffdc00b07947 */ /* 0x000fea000383ffff */
.L_x_1667:
[----:B--2---:R2:W3:Y:S02]  /*10030*/  SYNCS.PHASECHK.TRANS64.TRYWAIT P0, [R4+URZ+0x19c40], R2 ;  /* 0x019c4002040075a7 */ /* 0x0044e4000800017f */
[----:B---3--:R-:W-:Y:S05]  /*10040*/  @!P0 NANOSLEEP.SYNCS 0x989680 ;  /* 0x009896800000895d */ /* 0x008fea0003900000 */
[----:B------:R-:W3:Y:S02]  /*10050*/  @!P0 SYNCS.PHASECHK.TRANS64 P0, [R4+URZ+0x19c40], R2 ;  /* 0x019c4002040085a7 */ /* 0x000ee4000800007f */
[----:B---3--:R-:W-:Y:S05]  /*10060*/  @!P0 BRA `(.L_x_1667) ;  /* 0xfffffffc00f08947 */ /* 0x008fea000383ffff */
[----:B------:R-:W-:Y:S05]  /*10070*/  BRA `(.L_x_1724) ;  /* 0xffffffe000a87947 */ /* 0x000fea000383ffff */
.L_x_1675:
[----:B0-----:R0:W2:Y:S02]  /*10080*/  SYNCS.PHASECHK.TRANS64.TRYWAIT P1, [R3+URZ+0x19c70], R2 ;  /* 0x019c7002030075a7 */ /* 0x0010a4000802017f */
[----:B--2---:R-:W-:Y:S05]  /*10090*/  @!P1 NANOSLEEP.SYNCS 0x989680 ;  /* 0x009896800000995d */ /* 0x004fea0003900000 */
[----:B------:R-:W2:Y:S02]  /*100a0*/  @!P1 SYNCS.PHASECHK.TRANS64 P1, [R3+URZ+0x19c70], R2 ;  /* 0x019c7002030095a7 */ /* 0x000ea4000802007f */
[----:B--2---:R-:W-:Y:S05]  /*100b0*/  @!P1 BRA `(.L_x_1675) ;  /* 0xfffffffc00f09947 */ /* 0x004fea000383ffff */
[----:B------:R-:W-:Y:S05]  /*100c0*/  BRA `(.L_x_1725) ;  /* 0xffffffe400bc7947 */ /* 0x000fea000383ffff */
.L_x_1677:
[----:B0-----:R0:W2:Y:S02]  /*100d0*/  SYNCS.PHASECHK.TRANS64.TRYWAIT P1, [R3+URZ+0x19c60], R2 ;  /* 0x019c6002030075a7 */ /* 0x0010a4000802017f */
[----:B--2---:R-:W-:Y:S05]  /*100e0*/  @!P1 NANOSLEEP.SYNCS 0x989680 ;  /* 0x009896800000995d */ /* 0x004fea0003900000 */
[----:B------:R-:W2:Y:S02]  /*100f0*/  @!P1 SYNCS.PHASECHK.TRANS64 P1, [R3+URZ+0x19c60], R2 ;  /* 0x019c6002030095a7 */ /* 0x000ea4000802007f */
[----:B--2---:R-:W-:Y:S05]  /*10100*/  @!P1 BRA `(.L_x_1677) ;  /* 0xfffffffc00f09947 */ /* 0x004fea000383ffff */
[----:B------:R-:W-:Y:S05]  /*10110*/  BRA `(.L_x_1726) ;  /* 0xffffffe400c47947 */ /* 0x000fea000383ffff */
.L_x_1684:
[----:B0-----:R0:W2:Y:S02]  /*10120*/  SYNCS.PHASECHK.TRANS64.TRYWAIT P1, [R3+URZ+0x19c70], R0 ;  /* 0x019c7000030075a7 */ /* 0x0010a4000802017f */
[----:B--2---:R-:W-:Y:S05]  /*10130*/  @!P1 NANOSLEEP.SYNCS 0x989680 ;  /* 0x009896800000995d */ /* 0x004fea0003900000 */
[----:B------:R-:W2:Y:S02]  /*10140*/  @!P1 SYNCS.PHASECHK.TRANS64 P1, [R3+URZ+0x19c70], R0 ;  /* 0x019c7000030095a7 */ /* 0x000ea4000802007f */
[----:B--2---:R-:W-:Y:S05]  /*10150*/  @!P1 BRA `(.L_x_1684) ;  /* 0xfffffffc00f09947 */ /* 0x004fea000383ffff */
[----:B------:R-:W-:Y:S05]  /*10160*/  BRA `(.L_x_1727) ;  /* 0xffffffec00247947 */ /* 0x000fea000383ffff */
.L_x_1686:
[----:B0-----:R0:W2:Y:S02]  /*10170*/  SYNCS.PHASECHK.TRANS64.TRYWAIT P1, [R3+URZ+0x19c60], R0 ;  /* 0x019c6000030075a7 */ /* 0x0010a4000802017f */
[----:B--2---:R-:W-:Y:S05]  /*10180*/  @!P1 NANOSLEEP.SYNCS 0x989680 ;  /* 0x009896800000995d */ /* 0x004fea0003900000 */
[----:B------:R-:W2:Y:S02]  /*10190*/  @!P1 SYNCS.PHASECHK.TRANS64 P1, [R3+URZ+0x19c60], R0 ;  /* 0x019c6000030095a7 */ /* 0x000ea4000802007f */
[----:B--2---:R-:W-:Y:S05]  /*101a0*/  @!P1 BRA `(.L_x_1686) ;  /* 0xfffffffc00f09947 */ /* 0x004fea000383ffff */
[----:B------:R-:W-:Y:S05]  /*101b0*/  BRA `(.L_x_1728) ;  /* 0xffffffec00287947 */ /* 0x000fea000383ffff */
.L_x_1692:
[----:B0-----:R0:W3:Y:S02]  /*101c0*/  SYNCS.PHASECHK.TRANS64.TRYWAIT P0, [R7+URZ+0x19c20], R0 ;  /* 0x019c2000070075a7 */ /* 0x0010e4000800017f */
[----:B---3--:R-:W-:Y:S05]  /*101d0*/  @!P0 NANOSLEEP.SYNCS 0x989680 ;  /* 0x009896800000895d */ /* 0x008fea0003900000 */
[----:B------:R-:W3:Y:S02]  /*101e0*/  @!P0 SYNCS.PHASECHK.TRANS64 P0, [R7+URZ+0x19c20], R0 ;  /* 0x019c2000070085a7 */ /* 0x000ee4000800007f */
[----:B---3--:R-:W-:Y:S05]  /*101f0*/  @!P0 BRA `(.L_x_1692) ;  /* 0xfffffffc00f08947 */ /* 0x008fea000383ffff */
[----:B------:R-:W-:Y:S05]  /*10200*/  BRA `(.L_x_1729) ;  /* 0xfffffff000907947 */ /* 0x000fea000383ffff */
.L_x_1693:
[----:B------:R-:W3:Y:S01]  /*10210*/  S2R R2, SR_TID.X ;  /* 0x0000000000027919 */ /* 0x000ee20000002100 */
[----:B------:R-:W-:Y:S01]  /*10220*/  BSSY B0, `(.L_x_1730) ;  /* 0x000000a000007945 */ /* 0x000fe20003800000 */
[----:B------:R-:W-:Y:S02]  /*10230*/  IMAD.MOV.U32 R12, RZ, RZ, RZ ;  /* 0x000000ffff0c7224 */ /* 0x000fe400078e00ff */
[----:B------:R-:W-:Y:S02]  /*10240*/  IMAD.MOV.U32 R11, RZ, RZ, 0x1f ;  /* 0x0000001fff0b7424 */ /* 0x000fe400078e00ff */
[----:B------:R-:W-:Y:S01]  /*10250*/  IMAD.MOV.U32 R15, RZ, RZ, -0x1 ;  /* 0xffffffffff0f7424 */ /* 0x000fe200078e00ff */
[----:B---3--:R-:W-:-:S04]  /*10260*/  SHF.R.U32.HI R2, RZ, 0x5, R2 ;  /* 0x00000005ff027819 */ /* 0x008fc80000011602 */
[----:B------:R-:W-:-:S05]  /*10270*/  LOP3.LUT R2, R2, 0x3, RZ, 0xc0, !PT ;  /* 0x0000000302027812 */ /* 0x000fca00078ec0ff */
[----:B------:R-:W-:-:S07]  /*10280*/  IMAD.MOV.U32 R13, RZ, RZ, R2 ;  /* 0x000000ffff0d7224 */ /* 0x000fce00078e0002 */
[----:B012---:R-:W-:Y:S05]  /*10290*/  WARPSYNC.COLLECTIVE R15, `(.L_x_1731) ;  /* 0x000000000f087348 */ /* 0x007fea0003c00000 */
[----:B-1----:R1:W3:Y:S02]  /*102a0*/  SHFL.IDX P6, R14, R13, R12, R11 ;  /* 0x0000000c0d0e7389 */ /* 0x0022e400000c000b */
[----:B0123--:R-:W-:Y:S01]  /*102b0*/  ENDCOLLECTIVE ;  /* 0x000000000000791b */ /* 0x00ffe20003800000 */
.L_x_1731:
[----:B------:R-:W-:Y:S05]  /*102c0*/  BSYNC B0 ;  /* 0x0000000000007941 */ /* 0x000fea0003800000 */
.L_x_1730:
[----:B------:R-:W-:Y:S05]  /*102d0*/  BRA `(.L_x_1732) ;  /* 0xfffffff000787947 */ /* 0x000fea000383ffff */
.L_x_1696:
[----:B------:R-:W-:Y:S01]  /*102e0*/  BSSY B1, `(.L_x_1733) ;  /* 0x0000006000017945 */ /* 0x000fe20003800000 */
[----:B------:R-:W-:-:S07]  /*102f0*/  IMAD.MOV.U32 R15, RZ, RZ, -0x1 ;  /* 0xffffffffff0f7424 */ /* 0x000fce00078e00ff */
[----:B0-2---:R-:W-:Y:S05]  /*10300*/  WARPSYNC.COLLECTIVE R15, `(.L_x_1734) ;  /* 0x000000000f0c7348 */ /* 0x005fea0003c00000 */
[----:B------:R-:W-:Y:S02]  /*10310*/  ELECT P6, UR62, PT ;  /* 0x00000000003e782f */ /* 0x000fe400038c0000 */
[----:B------:R-:W-:Y:S01]  /*10320*/  MOV R14, UR62 ;  /* 0x0000003e000e7c02 */ /* 0x000fe20008000f00 */
[----:B0-2---:R-:W-:Y:S10]  /*10330*/  ENDCOLLECTIVE ;  /* 0x000000000000791b */ /* 0x005ff40003800000 */
.L_x_1734:
[----:B------:R-:W-:Y:S05]  /*10340*/  BSYNC B1 ;  /* 0x0000000000017941 */ /* 0x000fea0003800000 */
.L_x_1733:
[----:B------:R-:W-:Y:S05]  /*10350*/  BRA `(.L_x_1735) ;  /* 0xfffffff000707947 */ /* 0x000fea000383ffff */
.L_x_1698:
[----:B0-----:R0:W1:Y:S02]  /*10360*/  SYNCS.PHASECHK.TRANS64.TRYWAIT P1, [R5+URZ], R4 ;  /* 0x00000004050075a7 */ /* 0x001064000802017f */
[----:B-1----:R-:W-:Y:S05]  /*10370*/  @!P1 NANOSLEEP.SYNCS 0x989680 ;  /* 0x009896800000995d */ /* 0x002fea0003900000 */
[----:B------:R-:W1:Y:S02]  /*10380*/  @!P1 SYNCS.PHASECHK.TRANS64 P1, [R5+URZ], R4 ;  /* 0x00000004050095a7 */ /* 0x000e64000802007f */
[----:B-1----:R-:W-:Y:S05]  /*10390*/  @!P1 BRA `(.L_x_1698) ;  /* 0xfffffffc00f09947 */ /* 0x002fea000383ffff */
[----:B------:R-:W-:Y:S05]  /*103a0*/  BRA `(.L_x_1736) ;  /* 0xfffffff000a47947 */ /* 0x000fea000383ffff */
.L_x_1699:
[----:B-1----:R1:W3:Y:S02]  /*103b0*/  SYNCS.PHASECHK.TRANS64.TRYWAIT P1, [R3+URZ], R0 ;  /* 0x00000000030075a7 */ /* 0x0022e4000802017f */
[----:B---3--:R-:W-:Y:S05]  /*103c0*/  @!P1 NANOSLEEP.SYNCS 0x989680 ;  /* 0x009896800000995d */ /* 0x008fea0003900000 */
[----:B------:R-:W3:Y:S02]  /*103d0*/  @!P1 SYNCS.PHASECHK.TRANS64 P1, [R3+URZ], R0 ;  /* 0x00000000030095a7 */ /* 0x000ee4000802007f */
[----:B---3--:R-:W-:Y:S05]  /*103e0*/  @!P1 BRA `(.L_x_1699) ;  /* 0xfffffffc00f09947 */ /* 0x008fea000383ffff */
[----:B------:R-:W-:Y:S05]  /*103f0*/  BRA `(.L_x_1737) ;  /* 0xfffffff000987947 */ /* 0x000fea000383ffff */
.L_x_1701:
[----:B-1----:R1:W3:Y:S02]  /*10400*/  SYNCS.PHASECHK.TRANS64.TRYWAIT P1, [R3+URZ+0x19c60], R4 ;  /* 0x019c6004030075a7 */ /* 0x0022e4000802017f */
[----:B---3--:R-:W-:Y:S05]  /*10410*/  @!P1 NANOSLEEP.SYNCS 0x989680 ;  /* 0x009896800000995d */ /* 0x008fea0003900000 */
[----:B------:R-:W3:Y:S02]  /*10420*/  @!P1 SYNCS.PHASECHK.TRANS64 P1, [R3+URZ+0x19c60], R4 ;  /* 0x019c6004030095a7 */ /* 0x000ee4000802007f */
[----:B---3--:R-:W-:Y:S05]  /*10430*/  @!P1 BRA `(.L_x_1701) ;  /* 0xfffffffc00f09947 */ /* 0x008fea000383ffff */
[----:B------:R-:W-:Y:S05]  /*10440*/  BRA `(.L_x_1738) ;  /* 0xfffffff000987947 */ /* 0x000fea000383ffff */
.L_x_1703:
[----:B0-----:R0:W3:Y:S02]  /*10450*/  SYNCS.PHASECHK.TRANS64.TRYWAIT P1, [R5+URZ+0x19c60], R0 ;  /* 0x019c6000050075a7 */ /* 0x0010e4000802017f */
[----:B---3--:R-:W-:Y:S05]  /*10460*/  @!P1 NANOSLEEP.SYNCS 0x989680 ;  /* 0x009896800000995d */ /* 0x008fea0003900000 */
[----:B------:R-:W3:Y:S02]  /*10470*/  @!P1 SYNCS.PHASECHK.TRANS64 P1, [R5+URZ+0x19c60], R0 ;  /* 0x019c6000050095a7 */ /* 0x000ee4000802007f */
[----:B---3--:R-:W-:Y:S05]  /*10480*/  @!P1 BRA `(.L_x_1703) ;  /* 0xfffffffc00f09947 */ /* 0x008fea000383ffff */
[----:B------:R-:W-:Y:S05]  /*10490*/  BRA `(.L_x_1739) ;  /* 0xfffffff000987947 */ /* 0x000fea000383ffff */
.L_x_1705:
[----:B---3--:R3:W4:Y:S02]  /*104a0*/  SYNCS.PHASECHK.TRANS64.TRYWAIT P0, [R3+URZ+0x19c80], R4 ;  /* 0x019c8004030075a7 */ /* 0x008724000800017f */
[----:B----4-:R-:W-:Y:S05]  /*104b0*/  @!P0 NANOSLEEP.SYNCS 0x989680 ;  /* 0x009896800000895d */ /* 0x010fea0003900000 */
[----:B------:R-:W4:Y:S02]  /*104c0*/  @!P0 SYNCS.PHASECHK.TRANS64 P0, [R3+URZ+0x19c80], R4 ;  /* 0x019c8004030085a7 */ /* 0x000f24000800007f */
[----:B----4-:R-:W-:Y:S05]  /*104d0*/  @!P0 BRA `(.L_x_1705) ;  /* 0xfffffffc00f08947 */ /* 0x010fea000383ffff */
[----:B------:R-:W-:Y:S05]  /*104e0*/  BRA `(.L_x_1706) ;  /* 0xfffffff000947947 */ /* 0x000fea000383ffff */
.L_x_1740:
        /* <DEDUP_REMOVED lines=9> */
.L_x_2304:


//--------------------- .text._ZN7cutlass13device_kernelIN5flash11enable_sm90INS1_16FlashAttnFwdSm90INS1_25CollectiveMainloopFwdSm90ILi2EN4cute5tupleIJNS5_1CILi1EEES8_S8_EEENS6_IJNS7_ILi192EEENS7_ILi128EEENS7_ILi96EEEEEELi96ENS_12float_e4m3_tEfNS_4arch4Sm90ELb1ELb0ELb1ELb1ELb0ELb0ELb0ELb1ELb1ELb1ELb0ELb0EEENS1_21CollectiveEpilogueFwdINS6_IJSA_SC_SB_EEES9_NS_10bfloat16_tESG_Li384ELb1ELb1ELb0ELb1EEENS1_36VarlenDynamicPersistentTileSchedulerILi192ELi128ELi384ELi128ELb0ELb1ELb1ELb1ELb1ELb1EEEEEEEEEvNT_6ParamsE --------------------------
	.section	.text._ZN7cutlass13device_kernelIN5flash11enable_sm90INS1_16FlashAttnFwdSm90INS1_25CollectiveMainloopFwdSm90ILi2EN4cute5tupleIJNS5_1CILi1EEES8_S8_EEENS6_IJNS7_ILi192EEENS7_ILi128EEENS7_ILi96EEEEEELi96ENS_12float_e4m3_tEfNS_4arch4Sm90ELb1ELb0ELb1ELb1ELb0ELb0ELb0ELb1ELb1ELb1ELb0ELb0EEENS1_21CollectiveEpilogueFwdINS6_IJSA_SC_SB_EEES9_NS_10bfloat16_tESG_Li384ELb1ELb1ELb0ELb1EEENS1_36VarlenDynamicPersistentTileSchedulerILi192ELi128ELi384ELi128ELb0ELb1ELb1ELb1ELb1ELb1EEEEEEEEEvNT_6ParamsE,"ax",@progbits
	.align	128
.text._ZN7cutlass13device_kernelIN5flash11enable_sm90INS1_16FlashAttnFwdSm90INS1_25CollectiveMainloopFwdSm90ILi2EN4cute5tupleIJNS5_1CILi1EEES8_S8_EEENS6_IJNS7_ILi192EEENS7_ILi128EEENS7_ILi96EEEEEELi96ENS_12float_e4m3_tEfNS_4arch4Sm90ELb1ELb0ELb1ELb1ELb0ELb0ELb0ELb1ELb1ELb1ELb0ELb0EEENS1_21CollectiveEpilogueFwdINS6_IJSA_SC_SB_EEES9_NS_10bfloat16_tESG_Li384ELb1ELb1ELb0ELb1EEENS1_36VarlenDynamicPersistentTileSchedulerILi192ELi128ELi384ELi128ELb0ELb1ELb1ELb1ELb1ELb1EEEEEEEEEvNT_6ParamsE:
        .type           _ZN7cutlass13device_kernelIN5flash11enable_sm90INS1_16FlashAttnFwdSm90INS1_25CollectiveMainloopFwdSm90ILi2EN4cute5tupleIJNS5_1CILi1EEES8_S8_EEENS6_IJNS7_ILi192EEENS7_ILi128EEENS7_ILi96EEEEEELi96ENS_12float_e4m3_tEfNS_4arch4Sm90ELb1ELb0ELb1ELb1ELb0ELb0ELb0ELb1ELb1ELb1ELb0ELb0EEENS1_21CollectiveEpilogueFwdINS6_IJSA_SC_SB_EEES9_NS_10bfloat16_tESG_Li384ELb1ELb1ELb0ELb1EEENS1_36VarlenDynamicPersistentTileSchedulerILi192ELi128ELi384ELi128ELb0ELb1ELb1ELb1ELb1ELb1EEEEEEEEEvNT_6ParamsE,@function
        .size           _ZN7cutlass13device_kernelIN5flash11enable_sm90INS1_16FlashAttnFwdSm90INS1_25CollectiveMainloopFwdSm90ILi2EN4cute5tupleIJNS5_1CILi1EEES8_S8_EEENS6_IJNS7_ILi192EEENS7_ILi128EEENS7_ILi96EEEEEELi96ENS_12float_e4m3_tEfNS_4arch4Sm90ELb1ELb0ELb1ELb1ELb0ELb0ELb0ELb1ELb1ELb1ELb0ELb0EEENS1_21CollectiveEpilogueFwdINS6_IJSA_SC_SB_EEES9_NS_10bfloat16_tESG_Li384ELb1ELb1ELb0ELb1EEENS1_36VarlenDynamicPersistentTileSchedulerILi192ELi128ELi384ELi128ELb0ELb1ELb1ELb1ELb1ELb1EEEEEEEEEvNT_6ParamsE,(.L_x_2305 - _ZN7cutlass13device_kernelIN5flash11enable_sm90INS1_16FlashAttnFwdSm90INS1_25CollectiveMainloopFwdSm90ILi2EN4cute5tupleIJNS5_1CILi1EEES8_S8_EEENS6_IJNS7_ILi192EEENS7_ILi128EEENS7_ILi96EEEEEELi96ENS_12float_e4m3_tEfNS_4arch4Sm90ELb1ELb0ELb1ELb1ELb0ELb0ELb0ELb1ELb1ELb1ELb0ELb0EEENS1_21CollectiveEpilogueFwdINS6_IJSA_SC_SB_EEES9_NS_10bfloat16_tESG_Li384ELb1ELb1ELb0ELb1EEENS1_36VarlenDynamicPersistentTileSchedulerILi192ELi128ELi384ELi128ELb0ELb1ELb1ELb1ELb1ELb1EEEEEEEEEvNT_6ParamsE)
        .other          _ZN7cutlass13device_kernelIN5flash11enable_sm90INS1_16FlashAttnFwdSm90INS1_25CollectiveMainloopFwdSm90ILi2EN4cute5tupleIJNS5_1CILi1EEES8_S8_EEENS6_IJNS7_ILi192EEENS7_ILi128EEENS7_ILi96EEEEEELi96ENS_12float_e4m3_tEfNS_4arch4Sm90ELb1ELb0ELb1ELb1ELb0ELb0ELb0ELb1ELb1ELb1ELb0ELb0EEENS1_21CollectiveEpilogueFwdINS6_IJSA_SC_SB_EEES9_NS_10bfloat16_tESG_Li384ELb1ELb1ELb0ELb1EEENS1_36VarlenDynamicPersistentTileSchedulerILi192ELi128ELi384ELi128ELb0ELb1ELb1ELb1ELb1ELb1EEEEEEEEEvNT_6ParamsE,@"STO_CUDA_ENTRY STV_DEFAULT"
_ZN7cutlass13device_kernelIN5flash11enable_sm90INS1_16FlashAttnFwdSm90INS1_25CollectiveMainloopFwdSm90ILi2EN4cute5tupleIJNS5_1CILi1EEES8_S8_EEENS6_IJNS7_ILi192EEENS7_ILi128EEENS7_ILi96EEEEEELi96ENS_12float_e4m3_tEfNS_4arch4Sm90ELb1ELb0ELb1ELb1ELb0ELb0ELb0ELb1ELb1ELb1ELb0ELb0EEENS1_21CollectiveEpilogueFwdINS6_IJSA_SC_SB_EEES9_NS_10bfloat16_tESG_Li384ELb1ELb1ELb0ELb1EEENS1_36VarlenDynamicPersistentTileSchedulerILi192ELi128ELi384ELi128ELb0ELb1ELb1ELb1ELb1ELb1EEEEEEEEEvNT_6ParamsE:
        /* <DEDUP_REMOVED lines=18> */
.L_x_1742:
[----:B------:R-:W-:Y:S05]  /*0120*/  BSYNC B0 ;  /* 0x0000000000007941 */ /* 0x000fea0003800000 */
.L_x_1741:
        /* <DEDUP_REMOVED lines=41> */
.L_x_1743:
        /* <DEDUP_REMOVED lines=22> */
.L_x_1744:
        /* <DEDUP_REMOVED lines=18> */
.L_x_1745:
        /* <DEDUP_REMOVED lines=22> */
.L_x_1746:
        /* <DEDUP_REMOVED lines=22> */
.L_x_1747:
[----:B------:R-:W-:Y:S01]  /*0900*/  PLOP3.LUT P0, PT, PT, PT, UP0, 0x80, 0x0 ;  /* 0x000000000000781c */ /* 0x000fe20003f0f008 */
[----:B------:R-:W-:Y:S01]  /*0910*/  UMOV UR40, 0x1 ;  /* 0x0000000100287882 */ /* 0x000fe20000000000 */
[----:B------:R-:W-:Y:S01]  /*0920*/  NOP ;  /* 0x0000000000007918 */ /* 0x000fe20000000000 */
[----:B------:R-:W-:Y:S01]  /*0930*/  USEL UR40, UR40, 0x2, !UP0 ;  /* 0x0000000228287887 */ /* 0x000fe2000c000000 */
[----:B------:R-:W-:Y:S01]  /*0940*/  ULDC.64 UR50, c[0x0][0x208] ;  /* 0x0000820000327ab9 */ /* 0x000fe20000000a00 */
[----:B012-4-:R-:W-:Y:S08]  /*0950*/  BAR.SYNC.DEFER_BLOCKING 0x0 ;  /* 0x0000000000007b1d */ /* 0x017ff00000010000 */
[----:B------:R-:W-:Y:S05]  /*0960*/  @!P0 BRA `(.L_x_1748) ;  /* 0x000000b400948947 */ /* 0x000fea0003800000 */
.L_x_1749:
        /* <DEDUP_REMOVED lines=68> */
.L_x_1798:
        /* <DEDUP_REMOVED lines=14> */
[----:B------:R-:W-:-:S04]  /*0e90*/  @UP0 ULEA UR6, UP2, UR39, UR6, 0x2 ;  /* 0x0000000627060291 */ /* 0x000fc8000f84103f */
[----:B------:R-:W-:Y:S02]  /*0ea0*/  @UP0 ULEA.HI.X UR7, UR39, UR7, UR41, 0x2, UP2 ;  /* 0x0000000727070291 */ /* 0x000fe400090f1429 */
[----:B------:R-:W-:Y:S01]  /*0eb0*/  @UP1 ULEA UR8, UP0, UR39, UR8, 0x2 ;  /* 0x0000000827081291 */ /* 0x000fe2000f80103f */
[----:B------:R-:W-:-:S03]  /*0ec0*/  IMAD.U32 R2, RZ, RZ, UR6 ;  /* 0x00000006ff027e24 */ /* 0x000fc6000f8e00ff */
[----:B------:R-:W-:Y:S01]  /*0ed0*/  @UP1 ULEA.HI.X UR9, UR39, UR9, UR41, 0x2, UP0 ;  /* 0x0000000927091291 */ /* 0x000fe200080f1429 */
[----:B------:R-:W-:Y:S01]  /*0ee0*/  IMAD.U32 R3, RZ, RZ, UR7 ;  /* 0x00000007ff037e24 */ /* 0x000fe2000f8e00ff */
[----:B------:R-:W-:Y:S01]  /*0ef0*/  ULDC.64 UR6, c[0x0][0x418] ;  /* 0x0001060000067ab9 */ /* 0x000fe20000000a00 */
[----:B------:R-:W-:-:S03]  /*0f00*/  IMAD.U32 R4, RZ, RZ, UR8 ;  /* 0x00000008ff047e24 */ /* 0x000fc6000f8e00ff */
[----:B------:R-:W-:Y:S01]  /*0f10*/  IMAD.U32 R5, RZ, RZ, UR9 ;  /* 0x00000009ff057e24 */ /* 0x000fe2000f8e00ff */
[----:B------:R-:W2:Y:S01]  /*0f20*/  @P0 LDG.E R2, desc[UR50][R2.64] ;  /* 0x0000003202020981 */ /* 0x000ea2000c1e1900 */
[----:B------:R-:W-:Y:S01]  /*0f30*/  UISETP.NE.U32.AND UP0, UPT, UR6, URZ, UPT ;  /* 0x0000003f0600728c */ /* 0x000fe2000bf05070 */
[----:B------:R-:W-:Y:S02]  /*0f40*/  ULDC.64 UR8, c[0x0][0xa20] ;  /* 0x0002880000087ab9 */ /* 0x000fe40000000a00 */
[----:B------:R-:W3:Y:S01]  /*0f50*/  @P2 LDG.E R4, desc[UR50][R4.64] ;  /* 0x0000003204042981 */ /* 0x000ee2000c1e1900 */
[----:B------:R-:W-:Y:S01]  /*0f60*/  UISETP.NE.AND.EX UP0, UPT, UR7, URZ, UPT, UP0 ;  /* 0x0000003f0700728c */ /* 0x000fe2000bf05300 */
[----:B------:R-:W-:Y:S01]  /*0f70*/  ISETP.NE.U32.AND P1, PT, RZ, UR8, PT ;  /* 0x00000008ff007c0c */ /* 0x000fe2000bf25070 */
[----:B------:R-:W-:Y:S01]  /*0f80*/  ULDC UR6, c[0x0][0x2f0] ;  /* 0x0000bc0000067ab9 */ /* 0x000fe20000000800 */
[----:B------:R-:W-:Y:S01]  /*0f90*/  UMOV UR48, URZ ;  /* 0x0000003f00307c82 */ /* 0x000fe20008000000 */
[----:B------:R-:W-:Y:S01]  /*0fa0*/  USEL UR4, UR4, 0x1, UP0 ;  /* 0x0000000104047887 */ /* 0x000fe20008000000 */
[----:B------:R-:W-:Y:S01]  /*0fb0*/  ISETP.NE.AND.EX P1, PT, RZ, UR9, PT, P1 ;  /* 0x00000009ff007c0c */ /* 0x000fe2000bf25310 */
[----:B------:R-:W-:-:S02]  /*0fc0*/  ULDC UR49, c[0x0][0x288] ;  /* 0x0000a20000317ab9 */ /* 0x000fc40000000800 */
[----:B------:R-:W-:Y:S01]  /*0fd0*/  UIMAD UR4, UR4, UR6, URZ ;  /* 0x00000006040472a4 */ /* 0x000fe2000f8e023f */
        /* <DEDUP_REMOVED lines=16> */
.L_x_1750:
[----:B------:R-:W-:Y:S01]  /*10e0*/  UMOV UR42, UR47 ;  /* 0x0000002f002a7c82 */ /* 0x000fe20008000000 */
[----:B------:R-:W-:Y:S05]  /*10f0*/  @!P1 BRA `(.L_x_1751) ;  /* 0x00000000001c9947 */ /* 0x000fea0003800000 */
[----:B------:R-:W-:-:S04]  /*1100*/  ULEA UR4, UP0, UR39, UR8, 0x2 ;  /* 0x0000000827047291 */ /* 0x000fc8000f80103f */
[----:B------:R-:W-:Y:S02]  /*1110*/  ULEA.HI.X UR6, UR39, UR9, UR41, 0x2, UP0 ;  /* 0x0000000927067291 */ /* 0x000fe400080f1429 */
[----:B------:R-:W-:-:S04]  /*1120*/  IMAD.U32 R2, RZ, RZ, UR4 ;  /* 0x00000004ff027e24 */ /* 0x000fc8000f8e00ff */
[----:B------:R-:W-:-:S05]  /*1130*/  IMAD.U32 R3, RZ, RZ, UR6 ;  /* 0x00000006ff037e24 */ /* 0x000fca000f8e00ff */
[----:B------:R-:W2:Y:S02]  /*1140*/  LDG.E R2, desc[UR50][R2.64] ;  /* 0x0000003202027981 */ /* 0x000ea4000c1e1900 */
[----:B--2---:R-:W-:Y:S01]  /*1150*/  R2UR UR4, R2 ;  /* 0x00000000020472ca */ /* 0x004fe200000e0000 */
[----:B------:R-:W-:-:S14]  /*1160*/  BRA `(.L_x_1752) ;  /* 0x0000000000347947 */ /* 0x000fdc0003800000 */
.L_x_1751:
        /* <DEDUP_REMOVED lines=13> */
.L_x_1752:
[----:B------:R-:W-:Y:S01]  /*1240*/  UIADD3 UR48, -UR48, UR4, URZ ;  /* 0x0000000430307290 */ /* 0x000fe2000fffe13f */
[----:B------:R-:W-:Y:S01]  /*1250*/  PLOP3.LUT P0, PT, PT, PT, PT, 0x80, 0x0 ;  /* 0x000000000000781c */ /* 0x000fe20003f0f070 */
[----:B------:R-:W-:Y:S01]  /*1260*/  UIMAD UR43, UR5, 0xc0, URZ ;  /* 0x000000c0052b78a4 */ /* 0x000fe2000f8e023f */
[----:B------:R-:W-:Y:S01]  /*1270*/  IMAD.MOV.U32 R2, RZ, RZ, RZ ;  /* 0x000000ffff027224 */ /* 0x000fe200078e00ff */
[----:B------:R-:W-:Y:S01]  /*1280*/  ULDC UR4, c[0x0][0x448] ;  /* 0x0001120000047ab9 */ /* 0x000fe20000000800 */
[----:B------:R-:W-:Y:S01]  /*1290*/  UIADD3 UR7, UR48, 0x80, -UR49 ;  /* 0x0000008030077890 */ /* 0x000fe2000fffe831 */
[----:B------:R-:W-:Y:S01]  /*12a0*/  IMAD.MOV.U32 R0, RZ, RZ, RZ ;  /* 0x000000ffff007224 */ /* 0x000fe200078e00ff */
[----:B------:R-:W-:Y:S01]  /*12b0*/  UISETP.NE.AND UP0, UPT, UR4, 0x1, UPT ;  /* 0x000000010400788c */ /* 0x000fe2000bf05270 */
[----:B------:R-:W-:Y:S01]  /*12c0*/  CS2R R134, SRZ ;  /* 0x0000000000867805 */ /* 0x000fe2000001ff00 */
[----:B------:R-:W-:Y:S01]  /*12d0*/  UIADD3 UR6, UR43, 0xbf, URZ ;  /* 0x000000bf2b067890 */ /* 0x000fe2000fffe03f */
[----:B------:R-:W-:-:S02]  /*12e0*/  CS2R R6, SRZ ;  /* 0x0000000000067805 */ /* 0x000fc4000001ff00 */
[----:B------:R-:W-:Y:S01]  /*12f0*/  CS2R R132, SRZ ;  /* 0x0000000000847805 */ /* 0x000fe2000001ff00 */
[----:B------:R-:W-:Y:S01]  /*1300*/  IMAD.MOV.U32 R8, RZ, RZ, RZ ;  /* 0x000000ffff087224 */ /* 0x000fe200078e00ff */
[----:B------:R-:W-:Y:S02]  /*1310*/  CS2R R10, SRZ ;  /* 0x00000000000a7805 */ /* 0x000fe4000001ff00 */
[----:B------:R-:W-:Y:S02]  /*1320*/  CS2R R126, SRZ ;  /* 0x00000000007e7805 */ /* 0x000fe4000001ff00 */
[----:B------:R-:W-:Y:S02]  /*1330*/  CS2R R124, SRZ ;  /* 0x00000000007c7805 */ /* 0x000fe4000001ff00 */
[----:B------:R-:W-:Y:S02]  /*1340*/  CS2R R12, SRZ ;  /* 0x00000000000c7805 */ /* 0x000fe4000001ff00 */
[----:B------:R-:W-:Y:S01]  /*1350*/  CS2R R14, SRZ ;  /* 0x00000000000e7805 */ /* 0x000fe2000001ff00 */
[----:B------:R-:W-:Y:S01]  /*1360*/  @UP0 ULDC UR4, c[0x0][0x44c] ;  /* 0x0001130000040ab9 */ /* 0x000fe20000000800 */
[----:B------:R-:W-:Y:S01]  /*1370*/  @UP0 ULDC UR8, c[0x0][0x450] ;  /* 0x0001140000080ab9 */ /* 0x000fe20000000800 */
[----:B------:R-:W-:Y:S01]  /*1380*/  UIMAD.WIDE.U32 UR4, UR6, UR4, URZ ;  /* 0x00000004060472a5 */ /* 0x000fe2000f8e003f */
[----:B------:R-:W-:Y:S01]  /*1390*/  CS2R R118, SRZ ;  /* 0x0000000000767805 */ /* 0x000fe2000001ff00 */
[----:B------:R-:W-:Y:S01]  /*13a0*/  UIADD3 UR4, UR48, 0x7f, URZ ;  /* 0x0000007f30047890 */ /* 0x000fe2000fffe03f */
[----:B------:R-:W-:Y:S01]  /*13b0*/  CS2R R116, SRZ ;  /* 0x0000000000747805 */ /* 0x000fe2000001ff00 */
[----:B------:R-:W-:Y:S01]  /*13c0*/  @UP0 USHF.R.U32.HI UR6, URZ, UR8, UR5 ;  /* 0x000000083f060299 */ /* 0x000fe20008011605 */
[----:B------:R-:W-:Y:S01]  /*13d0*/  CS2R R20, SRZ ;  /* 0x0000000000147805 */ /* 0x000fe2000001ff00 */
[----:B------:R-:W-:Y:S01]  /*13e0*/  USHF.R.S32.HI UR5, URZ, 0x1f, UR4 ;  /* 0x0000001f3f057899 */ /* 0x000fe20008011404 */
[----:B------:R-:W-:Y:S01]  /*13f0*/  CS2R R24, SRZ ;  /* 0x0000000000187805 */ /* 0x000fe2000001ff00 */
[----:B------:R-:W-:Y:S01]  /*1400*/  UIADD3 UR6, UR7, UR6, URZ ;  /* 0x0000000607067290 */ /* 0x000fe2000fffe03f */
[----:B------:R-:W-:Y:S01]  /*1410*/  CS2R R110, SRZ ;  /* 0x00000000006e7805 */ /* 0x000fe2000001ff00 */
[----:B------:R-:W-:Y:S01]  /*1420*/  ULEA.HI UR5, UR5, UR4, URZ, 0x7 ;  /* 0x0000000405057291 */ /* 0x000fe2000f8f383f */
[----:B------:R-:W-:Y:S01]  /*1430*/  CS2R R108, SRZ ;  /* 0x00000000006c7805 */ /* 0x000fe2000001ff00 */
[----:B------:R-:W-:Y:S01]  /*1440*/  USHF.R.S32.HI UR7, URZ, 0x1f, UR6 ;  /* 0x0000001f3f077899 */ /* 0x000fe20008011406 */
[----:B------:R-:W-:Y:S01]  /*1450*/  CS2R R26, SRZ ;  /* 0x00000000001a7805 */ /* 0x000fe2000001ff00 */
[----:B------:R-:W-:Y:S01]  /*1460*/  USHF.R.S32.HI UR5, URZ, 0x7, UR5 ;  /* 0x000000073f057899 */ /* 0x000fe20008011405 */
[----:B------:R-:W-:Y:S01]  /*1470*/  CS2R R28, SRZ ;  /* 0x00000000001c7805 */ /* 0x000fe2000001ff00 */
[----:B------:R-:W-:Y:S01]  /*1480*/  ULEA.HI UR7, UR7, UR6, URZ, 0x7 ;  /* 0x0000000607077291 */ /* 0x000fe2000f8f383f */
[----:B------:R-:W-:-:S02]  /*1490*/  CS2R R102, SRZ ;  /* 0x0000000000667805 */ /* 0x000fc4000001ff00 */
[----:B------:R-:W-:Y:S02]  /*14a0*/  CS2R R100, SRZ ;  /* 0x0000000000647805 */ /* 0x000fe4000001ff00 */
[----:B------:R-:W-:Y:S01]  /*14b0*/  CS2R R30, SRZ ;  /* 0x00000000001e7805 */ /* 0x000fe2000001ff00 */
[----:B------:R-:W-:Y:S01]  /*14c0*/  USHF.R.S32.HI UR7, URZ, 0x7, UR7 ;  /* 0x000000073f077899 */ /* 0x000fe20008011407 */
[----:B------:R-:W-:Y:S02]  /*14d0*/  CS2R R32, SRZ ;  /* 0x0000000000207805 */ /* 0x000fe4000001ff00 */
[----:B------:R-:W-:Y:S02]  /*14e0*/  CS2R R94, SRZ ;  /* 0x00000000005e7805 */ /* 0x000fe4000001ff00 */
[----:B------:R-:W-:Y:S01]  /*14f0*/  CS2R R92, SRZ ;  /* 0x00000000005c7805 */ /* 0x000fe2000001ff00 */
[----:B------:R-:W-:Y:S01]  /*1500*/  UISETP.LT.AND UP0, UPT, UR5, UR7, UPT ;  /* 0x000000070500728c */ /* 0x000fe2000bf01270 */
[----:B------:R-:W-:Y:S01]  /*1510*/  CS2R R34, SRZ ;  /* 0x0000000000227805 */ /* 0x000fe2000001ff00 */
[----:B------:R-:W-:-:S02]  /*1520*/  IMAD.MOV.U32 R37, RZ, RZ, RZ ;  /* 0x000000ffff257224 */ /* 0x000fc400078e00ff */
[----:B------:R-:W-:-:S04]  /*1530*/  USEL UR52, UR5, UR7, UP0 ;  /* 0x0000000705347287 */ /* 0x000fc80008000000 */
[----:B------:R-:W-:-:S06]  /*1540*/  UISETP.GE.AND UP0, UPT, UR52, 0x1, UPT ;  /* 0x000000013400788c */ /* 0x000fcc000bf06270 */
[----:B------:R-:W-:-:S13]  /*1550*/  PLOP3.LUT P1, PT, PT, PT, UP0, 0x80, 0x0 ;  /* 0x000000000000781c */ /* 0x000fda0003f2f008 */
[----:B------:R-:W-:Y:S05]  /*1560*/  @!P1 BRA `(.L_x_1753) ;  /* 0x00000088004c9947 */ /* 0x000fea0003800000 */
        /* <DEDUP_REMOVED lines=31> */
.L_x_1754:
        /* <DEDUP_REMOVED lines=10> */
[----:B------:R-:W-:Y:S02]  /*1800*/  @UP0 ULDC.64 UR16, c[0x0][0x9a8] ;  /* 0x00026a0000100ab9 */ /* 0x000fe40000000a00 */
[----:B------:R-:W-:Y:S01]  /*1810*/  @UP1 ULDC.64 UR14, c[0x0][0x9b8] ;  /* 0x00026e00000e1ab9 */ /* 0x000fe20000000a00 */
[----:B------:R-:W-:Y:S02]  /*1820*/  @UP0 UIMAD UR8, UR41, UR16, URZ ;  /* 0x00000010290802a4 */ /* 0x000fe4000f8e023f */
[----:B------:R-:W-:Y:S02]  /*1830*/  @UP1 UIMAD UR9, UR41, UR14, URZ ;  /* 0x0000000e290912a4 */ /* 0x000fe4000f8e023f */
[----:B------:R-:W-:Y:S02]  /*1840*/  @UP0 UIMAD.WIDE.U32 UR12, UR39, UR16, URZ ;  /* 0x00000010270c02a5 */ /* 0x000fe4000f8e003f */
[----:B------:R-:W-:Y:S02]  /*1850*/  @UP0 UIMAD UR17, UR39, UR17, UR8 ;  /* 0x00000011271102a4 */ /* 0x000fe4000f8e0208 */
[----:B------:R-:W-:-:S02]  /*1860*/  @UP0 USHF.R.S32.HI UR16, URZ, 0x1f, UR47 ;  /* 0x0000001f3f100899 */ /* 0x000fc4000801142f */
[----:B------:R-:W-:Y:S02]  /*1870*/  @UP1 USHF.R.S32.HI UR19, URZ, 0x1f, UR47 ;  /* 0x0000001f3f131899 */ /* 0x000fe4000801142f */
[----:B------:R-:W-:Y:S02]  /*1880*/  @UP1 UIMAD.WIDE.U32 UR10, UR39, UR14, URZ ;  /* 0x0000000e270a12a5 */ /* 0x000fe4000f8e003f */
[----:B------:R-:W-:Y:S02]  /*1890*/  @UP1 UIMAD UR18, UR39, UR15, UR9 ;  /* 0x0000000f271212a4 */ /* 0x000fe4000f8e0209 */
[----:B------:R-:W-:Y:S01]  /*18a0*/  @UP0 UIADD3 UR13, UR13, UR17, URZ ;  /* 0x000000110d0d0290 */ /* 0x000fe2000fffe03f */
[----:B------:R-:W-:Y:S01]  /*18b0*/  @UP0 ULDC.64 UR14, c[0x0][0x9b0] ;  /* 0x00026c00000e0ab9 */ /* 0x000fe20000000a00 */
[----:B------:R-:W-:Y:S01]  /*18c0*/  @UP1 ULDC.64 UR8, c[0x0][0x9c0] ;  /* 0x0002700000081ab9 */ /* 0x000fe20000000a00 */
        /* <DEDUP_REMOVED lines=31> */
.L_x_1898:
[----:B------:R-:W-:Y:S05]  /*1ac0*/  @!P0 BRA `(.L_x_1756) ;  /* 0x0000000000048947 */ /* 0x000fea0003800000 */
[----:B------:R-:W-:Y:S01]  /*1ad0*/  BPT.TRAP 0x1 ;  /* 0x000000040000795c */ /* 0x000fe20000300000 */
.L_x_1756:
[----:B------:R-:W-:Y:S02]  /*1ae0*/  IMAD.U32 R2, RZ, RZ, UR38 ;  /* 0x00000026ff027e24 */ /* 0x000fe4000f8e00ff */
[----:B0-----:R-:W-:-:S03]  /*1af0*/  IMAD.U32 R3, RZ, RZ, UR37 ;  /* 0x00000025ff037e24 */ /* 0x001fc6000f8e00ff */
[----:B------:R-:W-:Y:S02]  /*1b00*/  LEA R2, R2, UR45, 0x3 ;  /* 0x0000002d02027c11 */ /* 0x000fe4000f8e18ff */
[----:B------:R-:W-:-:S04]  /*1b10*/  SHF.L.U32 R3, R3, 0x1f, RZ ;  /* 0x0000001f03037819 */ /* 0x000fc800000006ff */
[----:B------:R0:W1:Y:S01]  /*1b20*/  SYNCS.PHASECHK.TRANS64.TRYWAIT P2, [R2+URZ+0x19c30], R3 ;  /* 0x019c3003020075a7 */ /* 0x000062000804017f */
[----:B------:R-:W-:Y:S05]  /*1b30*/  @!P0 BRA `(.L_x_1757) ;  /* 0x0000000000048947 */ /* 0x000fea0003800000 */
[----:B------:R-:W-:Y:S01]  /*1b40*/  BPT.TRAP 0x1 ;  /* 0x000000040000795c */ /* 0x000fe20000300000 */
.L_x_1757:
[----:B------:R-:W2:Y:S02]  /*1b50*/  S2R R4, SR_TID.X ;  /* 0x0000000000047919 */ /* 0x000ea40000002100 */
[----:B--2---:R-:W-:Y:S01]  /*1b60*/  LOP3.LUT P1, RZ, R4, 0x7f, RZ, 0xc0, !PT ;  /* 0x0000007f04ff7812 */ /* 0x004fe2000782c0ff */
[----:B-1----:R-:W-:-:S12]  /*1b70*/  @P2 BRA `(.L_x_1758) ;  /* 0x0000000000082947 */ /* 0x002fd80003800000 */
[----:B------:R-:W1:Y:S02]  /*1b80*/  SYNCS.PHASECHK.TRANS64.TRYWAIT P2, [R2+URZ+0x19c30], R3 ;  /* 0x019c3003020075a7 */ /* 0x000e64000804017f */
[----:B-1----:R-:W-:Y:S05]  /*1b90*/  @!P2 BRA `(.L_x_1759) ;  /* 0x000000f80090a947 */ /* 0x002fea0003800000 */
.L_x_1758:
[----:B------:R-:W-:Y:S05]  /*1ba0*/  WARPSYNC.ALL ;  /* 0x0000000000007948 */ /* 0x000fea0003800000 */
[----:B------:R-:W-:Y:S01]  /*1bb0*/  UIADD3 UR4, UR45, 0x13800, URZ ;  /* 0x000138002d047890 */ /* 0x000fe2000fffe03f */
[----:B------:R-:W-:Y:S01]  /*1bc0*/  WARPGROUP.ARRIVE ;  /* 0x00000000000079c5 */ /* 0x000fe20000000000 */
[----:B------:R-:W-:Y:S01]  /*1bd0*/  ULOP3.LUT UR12, UR53, 0x10000, URZ, 0xfc, !UPT ;  /* 0x00010000350c7892 */ /* 0x000fe2000f8efc3f */
[----:B------:R-:W-:Y:S01]  /*1be0*/  VIADD R21, R17, UR43 ;  /* 0x0000002b11157c36 */ /* 0x000fe20008000000 */
[----:B------:R-:W-:Y:S01]  /*1bf0*/  USHF.R.U32.HI UR4, URZ, 0x4, UR4 ;  /* 0x000000043f047899 */ /* 0x000fe20008011604 */
[----:B------:R-:W-:Y:S01]  /*1c00*/  IMAD.U32 R12, RZ, RZ, UR49 ;  /* 0x00000031ff0c7e24 */ /* 0x000fe2000f8e00ff */
        /* <DEDUP_REMOVED lines=35> */
[----:B------:R-:W-:-:S02]  /*1e40*/  WARPGROUP.DEPBAR.LE gsb0, 0x0 ;  /* 0x00008000000079c5 */ /* 0x000fc40000010000 */
[----:B------:R-:W-:-:S06]  /*1e50*/  WARPGROUP.ARRIVE ;  /* 0x00000000000079c5 */ /* 0x000fcc0000000000 */
[----:B------:R-:W-:Y:S01]  /*1e60*/  QGMMA.64x128x32.F32.E4M3.E4M3 R24, gdesc[UR4], R24, gsb0 ;  /* 0x01e00000041879f3 */ /* 0x000fe20008000818 */
[----:B------:R-:W-:Y:S02]  /*1e70*/  ULDC UR6, c[0x0][0x448] ;  /* 0x0001120000067ab9 */ /* 0x000fe40000000800 */
[----:B------:R-:W-:-:S06]  /*1e80*/  UISETP.NE.AND UP0, UPT, UR6, 0x1, UPT ;  /* 0x000000010600788c */ /* 0x000fcc000bf05270 */
[----:B------:R-:W-:-:S05]  /*1e90*/  PLOP3.LUT P2, PT, PT, PT, UP0, 0x80, 0x0 ;  /* 0x000000000000781c */ /* 0x000fca0003f4f008 */
[----:B------:R-:W-:Y:S01]  /*1ea0*/  @UP0 ULDC UR6, c[0x0][0x44c] ;  /* 0x0001130000060ab9 */ /* 0x000fe20000000800 */
[----:B------:R-:W-:-:S07]  /*1eb0*/  @UP0 ULDC UR14, c[0x0][0x450] ;  /* 0x00011400000e0ab9 */ /* 0x000fce0000000800 */
[----:B------:R-:W-:Y:S01]  /*1ec0*/  @P2 IMAD.HI.U32 R6, R21, UR6, RZ ;  /* 0x0000000615062c27 */ /* 0x000fe2000f8e00ff */
[----:B------:R-:W-:-:S04]  /*1ed0*/  @UP0 ULDC UR6, c[0x0][0x450] ;  /* 0x0001140000060ab9 */ /* 0x000fc80000000800 */
[----:B------:R-:W-:Y:S01]  /*1ee0*/  @P2 SHF.R.U32.HI R21, RZ, UR6, R6 ;  /* 0x00000006ff152c19 */ /* 0x000fe20008011606 */
[----:B------:R-:W-:Y:S02]  /*1ef0*/  UMOV UR6, 0xffffff80 ;  /* 0xffffff8000067882 */ /* 0x000fe40000000000 */
[----:B------:R-:W-:Y:S02]  /*1f00*/  UIMAD UR6, UR52, UR6, 0x80 ;  /* 0x00000080340674a4 */ /* 0x000fe4000f8e0206 */
[----:B------:R-:W2:Y:S02]  /*1f10*/  SHFL.IDX PT, R10, R21, 0x1, 0x1c1f ;  /* 0x003c1f00150a7f89 */ /* 0x000ea400000e0000 */
[----:B------:R-:W-:Y:S02]  /*1f20*/  UIADD3 UR7, UR6, 0x1, URZ ;  /* 0x0000000106077890 */ /* 0x000fe4000fffe03f */
[----:B------:R-:W-:-:S06]  /*1f30*/  UIADD3 UR6, UR48, UR6, URZ ;  /* 0x0000000630067290 */ /* 0x000fcc000fffe03f */
[----:B------:R-:W-:Y:S01]  /*1f40*/  IMAD.U32 R7, RZ, RZ, UR6 ;  /* 0x00000006ff077e24 */ /* 0x000fe2000f8e00ff */
[----:B------:R-:W-:Y:S01]  /*1f50*/  @UP0 ULDC UR6, c[0x0][0x44c] ;  /* 0x0001130000060ab9 */ /* 0x000fe20000000800 */
        /* <DEDUP_REMOVED lines=9> */
[----:B------:R-:W-:Y:S02]  /*1ff0*/  IMAD.U32 R55, RZ, RZ, UR7 ;  /* 0x00000007ff377e24 */ /* 0x000fe4000f8e00ff */
[C---:B------:R-:W-:Y:S01]  /*2000*/  FMUL.FTZ R30, R0.reuse, R30 ;  /* 0x0000001e001e7220 */ /* 0x040fe20000410000 */
[----:B------:R-:W-:Y:S01]  /*2010*/  FMUL.FTZ R31, R0, R31 ;  /* 0x0000001f001f7220 */ /* 0x000fe20000410000 */
[----:B------:R-:W3:Y:S01]  /*2020*/  MUFU.TANH R26, R26 ;  /* 0x0000001a001a7308 */ /* 0x000ee20000002400 */
[----:B------:R-:W-:-:S02]  /*2030*/  IMAD R55, R16, -0x2, R55 ;  /* 0xfffffffe10377824 */ /* 0x000fc400078e0237 */
[----:B------:R-:W-:Y:S01]  /*2040*/  FMUL.FTZ R88, R0, R24 ;  /* 0x0000001800587220 */ /* 0x000fe20000410000 */
[----:B------:R-:W-:Y:S02]  /*2050*/  IMAD R24, R16, -0x2, R7 ;  /* 0xfffffffe10187824 */ /* 0x000fe400078e0207 */
[C---:B------:R-:W-:Y:S01]  /*2060*/  FMUL.FTZ R34, R0.reuse, R34 ;  /* 0x0000002200227220 */ /* 0x040fe20000410000 */
[----:B------:R-:W-:Y:S01]  /*2070*/  FMUL.FTZ R35, R0, R35 ;  /* 0x0000002300237220 */ /* 0x000fe20000410000 */
[----:B------:R-:W-:Y:S01]  /*2080*/  IADD3 R55, -R12, UR48, R55 ;  /* 0x000000300c377c10 */ /* 0x000fe2000fffe137 */
[C---:B------:R-:W-:Y:S01]  /*2090*/  FMUL.FTZ R38, R0.reuse, R38 ;  /* 0x0000002600267220 */ /* 0x040fe20000410000 */
[----:B------:R-:W4:Y:S01]  /*20a0*/  MUFU.TANH R27, R27 ;  /* 0x0000001b001b7308 */ /* 0x000f220000002400 */
[----:B------:R-:W-:Y:S01]  /*20b0*/  FMUL.FTZ R7, R0, R59 ;  /* 0x0000003b00077220 */ /* 0x000fe20000410000 */
[----:B--2---:R-:W-:Y:S01]  /*20c0*/  VIADDMNMX R10, R10, R55, R24, PT ;  /* 0x000000370a0a7246 */ /* 0x004fe20003800118 */
[C---:B------:R-:W-:Y:S01]  /*20d0*/  FMUL.FTZ R89, R0.reuse, R33 ;  /* 0x0000002100597220 */ /* 0x040fe20000410000 */
[C---:B------:R-:W-:Y:S01]  /*20e0*/  FMUL.FTZ R39, R0.reuse, R39 ;  /* 0x0000002700277220 */ /* 0x040fe20000410000 */
[----:B------:R-:W-:Y:S01]  /*20f0*/  FMUL.FTZ R33, R0, R41 ;  /* 0x0000002900217220 */ /* 0x000fe20000410000 */
[----:B------:R-:W-:Y:S01]  /*2100*/  ISETP.GT.AND P3, PT, R10, RZ, PT ;  /* 0x000000ff0a00720c */ /* 0x000fe20003f64270 */
[----:B------:R-:W-:Y:S01]  /*2110*/  FMUL.FTZ R4, R0, R57 ;  /* 0x0000003900047220 */ /* 0x000fe20000410000 */
[----:B------:R-:W2:Y:S01]  /*2120*/  MUFU.TANH R30, R30 ;  /* 0x0000001e001e7308 */ /* 0x000ea20000002400 */
[----:B------:R-:W-:Y:S01]  /*2130*/  ISETP.GT.AND P4, PT, R10, 0x1, PT ;  /* 0x000000010a00780c */ /* 0x000fe20003f84270 */
[----:B------:R-:W-:Y:S01]  /*2140*/  FMUL.FTZ R42, R0, R42 ;  /* 0x0000002a002a7220 */ /* 0x000fe20000410000 */
[----:B------:R-:W-:Y:S01]  /*2150*/  ISETP.GT.AND P5, PT, R10, 0x8, PT ;  /* 0x000000080a00780c */ /* 0x000fe20003fa4270 */
[----:B01----:R-:W-:Y:S01]  /*2160*/  FMUL.FTZ R3, R0, R53 ;  /* 0x0000003500037220 */ /* 0x003fe20000410000 */
[----:B---3--:R-:W-:Y:S01]  /*2170*/  FSEL R95, R26, -INF , P3 ;  /* 0xff8000001a5f7808 */ /* 0x008fe20001800000 */
[----:B------:R-:W-:Y:S01]  /*2180*/  FMUL.FTZ R43, R0, R43 ;  /* 0x0000002b002b7220 */ /* 0x000fe20000410000 */
[----:B------:R-:W-:Y:S01]  /*2190*/  ISETP.GT.AND P3, PT, R10, 0x9, PT ;  /* 0x000000090a00780c */ /* 0x000fe20003f64270 */
[----:B------:R-:W0:Y:S01]  /*21a0*/  MUFU.TANH R31, R31 ;  /* 0x0000001f001f7308 */ /* 0x000e220000002400 */
[----:B----4-:R-:W-:Y:S01]  /*21b0*/  FSEL R59, R27, -INF , P4 ;  /* 0xff8000001b3b7808 */ /* 0x010fe20002000000 */
[----:B------:R-:W-:Y:S01]  /*21c0*/  FMUL.FTZ R46, R0, R46 ;  /* 0x0000002e002e7220 */ /* 0x000fe20000410000 */
[----:B------:R-:W-:Y:S01]  /*21d0*/  ISETP.GT.AND P4, PT, R10, 0x10, PT ;  /* 0x000000100a00780c */ /* 0x000fe20003f84270 */
[C---:B------:R-:W-:Y:S01]  /*21e0*/  FMUL.FTZ R20, R0.reuse, R52 ;  /* 0x0000003400147220 */ /* 0x040fe20000410000 */
[C---:B------:R-:W-:Y:S01]  /*21f0*/  FMUL.FTZ R51, R0.reuse, R51 ;  /* 0x0000003300337220 */ /* 0x040fe20000410000 */
[C---:B------:R-:W-:Y:S01]  /*2200*/  FMUL.FTZ R47, R0.reuse, R47 ;  /* 0x0000002f002f7220 */ /* 0x040fe20000410000 */
[----:B------:R-:W-:Y:S01]  /*2210*/  FMUL.FTZ R50, R0, R50 ;  /* 0x0000003200327220 */ /* 0x000fe20000410000 */
[----:B------:R-:W1:Y:S01]  /*2220*/  MUFU.TANH R34, R34 ;  /* 0x0000002200227308 */ /* 0x000e620000002400 */
        /* <DEDUP_REMOVED lines=30> */
[C---:B------:R-:W-:Y:S01]  /*2410*/  FMUL.FTZ R79, R0.reuse, R79 ;  /* 0x0000004f004f7220 */ /* 0x040fe20000410000 */
[----:B------:R-:W-:Y:S01]  /*2420*/  MUFU.TANH R39, R39 ;  /* 0x0000002700277308 */ /* 0x000fe20000002400 */
[----:B-1----:R-:W-:Y:S01]  /*2430*/  FMNMX.FTZ R6, R95, R59, !PT ;  /* 0x0000003b5f067209 */ /* 0x002fe20007810000 */
        /* <DEDUP_REMOVED lines=11> */
[C---:B------:R-:W-:Y:S01]  /*24f0*/  FMUL.FTZ R25, R0.reuse, R25 ;  /* 0x0000001900197220 */ /* 0x040fe20000410000 */
[----:B------:R-:W2:Y:S01]  /*2500*/  SHFL.IDX PT, R72, R21, RZ, 0x1c1f ;  /* 0x001c1fff15487589 */ /* 0x000ea200000e0000 */
[----:B------:R-:W-:Y:S01]  /*2510*/  FMUL.FTZ R37, R0, R37 ;  /* 0x0000002500257220 */ /* 0x000fe20000410000 */
[----:B------:R-:W-:Y:S01]  /*2520*/  MUFU.TANH R43, R43 ;  /* 0x0000002b002b7308 */ /* 0x000fe20000002400 */
[----:B------:R-:W-:-:S04]  /*2530*/  UIMAD.WIDE.U32 UR6, UR43, UR6, URZ ;  /* 0x000000062b0672a5 */ /* 0x000fc8000f8e003f */
[----:B------:R-:W-:-:S03]  /*2540*/  @UP0 USHF.R.U32.HI UR11, URZ, UR14, UR7 ;  /* 0x0000000e3f0b0299 */ /* 0x000fc60008011607 */
[----:B------:R3:W-:Y:S01]  /*2550*/  MUFU.TANH R9, R7 ;  /* 0x0000000700097308 */ /* 0x0007e20000002400 */
[----:B------:R-:W-:-:S04]  /*2560*/  UIADD3 UR6, UR11, UR48, -UR49 ;  /* 0x000000300b067290 */ /* 0x000fc8000fffe831 */
[----:B------:R-:W-:-:S03]  /*2570*/  USHF.R.S32.HI UR7, URZ, 0x1f, UR6 ;  /* 0x0000001f3f077899 */ /* 0x000fc60008011406 */
[----:B------:R-:W4:Y:S01]  /*2580*/  MUFU.TANH R46, R46 ;  /* 0x0000002e002e7308 */ /* 0x000f220000002400 */
[----:B---3--:R-:W-:Y:S01]  /*2590*/  FMNMX.FTZ R7, R27, R6, !PT ;  /* 0x000000061b077209 */ /* 0x008fe20007810000 */
[----:B------:R-:W-:-:S03]  /*25a0*/  ULEA.HI UR7, UR7, UR6, URZ, 0x7 ;  /* 0x0000000607077291 */ /* 0x000fc6000f8f383f */
[----:B------:R-:W-:Y:S01]  /*25b0*/  FMNMX.FTZ R6, R52, R7, !PT ;  /* 0x0000000734067209 */ /* 0x000fe20007810000 */
[----:B------:R-:W-:Y:S01]  /*25c0*/  USHF.R.S32.HI UR7, URZ, 0x7, UR7 ;  /* 0x000000073f077899 */ /* 0x000fe20008011407 */
[----:B--2---:R-:W-:Y:S01]  /*25d0*/  VIADDMNMX R72, R72, R55, R24, PT ;  /* 0x0000003748487246 */ /* 0x004fe20003800118 */
[----:B------:R0:W-:Y:S02]  /*25e0*/  MUFU.TANH R8, R51 ;  /* 0x0000003300087308 */ /* 0x0001e40000002400 */
[----:B------:R-:W-:Y:S01]  /*25f0*/  UISETP.LT.AND UP1, UPT, URZ, UR7, UPT ;  /* 0x000000073f00728c */ /* 0x000fe2000bf21270 */
[----:B------:R-:W-:-:S03]  /*2600*/  ISETP.GT.AND P5, PT, R72, 0x8, PT ;  /* 0x000000084800780c */ /* 0x000fc60003fa4270 */
[----:B------:R-:W-:Y:S02]  /*2610*/  USEL UR17, URZ, UR7, !UP1 ;  /* 0x000000073f117287 */ /* 0x000fe4000c800000 */
[----:B------:R4:W2:Y:S01]  /*2620*/  MUFU.TANH R45, R47 ;  /* 0x0000002f002d7308 */ /* 0x0008a20000002400 */
[----:B0-----:R-:W-:Y:S01]  /*2630*/  FSEL R51, R38, -INF , P4 ;  /* 0xff80000026337808 */ /* 0x001fe20002000000 */
[----:B------:R-:W-:Y:S01]  /*2640*/  UISETP.GE.AND UP1, UPT, UR18, UR17, UPT ;  /* 0x000000111200728c */ /* 0x000fe2000bf26270 */
[----:B------:R-:W-:Y:S02]  /*2650*/  ISETP.GT.AND P4, PT, R10, 0x20, PT ;  /* 0x000000200a00780c */ /* 0x000fe40003f84270 */
[----:B------:R-:W-:Y:S02]  /*2660*/  FMNMX.FTZ R7, R51, R6, !PT ;  /* 0x0000000633077209 */ /* 0x000fe40007810000 */
[----:B-1----:R-:W-:Y:S01]  /*2670*/  FSEL R49, R42, -INF , P4 ;  /* 0xff8000002a317808 */ /* 0x002fe20002000000 */
[----:B------:R0:W1:Y:S01]  /*2680*/  MUFU.TANH R44, R50 ;  /* 0x00000032002c7308 */ /* 0x0000620000002400 */
[----:B------:R-:W-:-:S04]  /*2690*/  ISETP.GT.AND P4, PT, R10, 0x28, PT ;  /* 0x000000280a00780c */ /* 0x000fc80003f84270 */
[----:B----4-:R-:W-:Y:S02]  /*26a0*/  FSEL R47, R46, -INF , P4 ;  /* 0xff8000002e2f7808 */ /* 0x010fe40002000000 */
[C---:B------:R-:W-:Y:S01]  /*26b0*/  ISETP.GT.AND P4, PT, R10.reuse, 0x30, PT ;  /* 0x000000300a00780c */ /* 0x040fe20003f84270 */
[----:B------:R-:W3:Y:S01]  /*26c0*/  MUFU.TANH R54, R54 ;  /* 0x0000003600367308 */ /* 0x000ee20000002400 */
[----:B0-----:R-:W-:Y:S02]  /*26d0*/  FSEL R50, R39, -INF , P3 ;  /* 0xff80000027327808 */ /* 0x001fe40001800000 */
[----:B------:R-:W-:Y:S02]  /*26e0*/  ISETP.GT.AND P3, PT, R10, 0x21, PT ;  /* 0x000000210a00780c */ /* 0x000fe40003f64270 */
[----:B------:R-:W-:Y:S02]  /*26f0*/  FMNMX.FTZ R6, R50, R7, !PT ;  /* 0x0000000732067209 */ /* 0x000fe40007810000 */
[----:B------:R-:W-:Y:S01]  /*2700*/  FSEL R48, R43, -INF , P3 ;  /* 0xff8000002b307808 */ /* 0x000fe20001800000 */
[----:B------:R0:W4:Y:S01]  /*2710*/  MUFU.TANH R40, R58 ;  /* 0x0000003a00287308 */ /* 0x0001220000002400 */
[----:B------:R-:W-:-:S02]  /*2720*/  FMNMX.FTZ R7, R49, R6, !PT ;  /* 0x0000000631077209 */ /* 0x000fc40007810000 */
[----:B------:R-:W-:Y:S02]  /*2730*/  ISETP.GT.AND P3, PT, R10, 0x29, PT ;  /* 0x000000290a00780c */ /* 0x000fe40003f64270 */
[----:B------:R-:W-:Y:S02]  /*2740*/  FMNMX.FTZ R6, R48, R7, !PT ;  /* 0x0000000730067209 */ /* 0x000fe40007810000 */
[----:B--2---:R-:W-:Y:S01]  /*2750*/  FSEL R45, R45, -INF , P3 ;  /* 0xff8000002d2d7808 */ /* 0x004fe20001800000 */
[----:B------:R-:W2:Y:S01]  /*2760*/  MUFU.TANH R62, R62 ;  /* 0x0000003e003e7308 */ /* 0x000ea20000002400 */
[----:B------:R-:W-:Y:S01]  /*2770*/  FMNMX.FTZ R6, R47, R6, !PT ;  /* 0x000000062f067209 */ /* 0x000fe20007810000 */
[----:B0-----:R-:W-:Y:S01]  /*2780*/  FMUL.FTZ R58, R0, R61 ;  /* 0x0000003d003a7220 */ /* 0x001fe20000410000 */
[----:B------:R-:W-:Y:S01]  /*2790*/  ISETP.GT.AND P3, PT, R10, 0x31, PT ;  /* 0x000000310a00780c */ /* 0x000fe20003f64270 */
[----:B------:R-:W-:Y:S01]  /*27a0*/  FMUL.FTZ R61, R0, R64 ;  /* 0x00000040003d7220 */ /* 0x000fe20000410000 */
[----:B-1----:R-:W-:Y:S01]  /*27b0*/  FSEL R44, R44, -INF , P4 ;  /* 0xff8000002c2c7808 */ /* 0x002fe20002000000 */
[----:B------:R-:W-:Y:S01]  /*27c0*/  FMUL.FTZ R64, R0, R73 ;  /* 0x0000004900407220 */ /* 0x000fe20000410000 */
[----:B------:R-:W-:Y:S01]  /*27d0*/  FMNMX.FTZ R7, R45, R6, !PT ;  /* 0x000000062d077209 */ /* 0x000fe20007810000 */
[----:B------:R-:W0:Y:S01]  /*27e0*/  MUFU.TANH R63, R63 ;  /* 0x0000003f003f7308 */ /* 0x000e220000002400 */
[----:B------:R-:W-:Y:S01]  /*27f0*/  ISETP.GT.AND P4, PT, R10, 0x38, PT ;  /* 0x000000380a00780c */ /* 0x000fe20003f84270 */
[----:B------:R-:W-:Y:S01]  /*2800*/  IMAD.U32 R73, RZ, RZ, UR10 ;  /* 0x0000000aff497e24 */ /* 0x000fe2000f8e00ff */
[----:B------:R-:W-:-:S02]  /*2810*/  FSEL R43, R8, -INF , P3 ;  /* 0xff800000082b7808 */ /* 0x000fc40001800000 */
[----:B------:R-:W-:Y:S02]  /*2820*/  FMNMX.FTZ R6, R44, R7, !PT ;  /* 0x000000072c067209 */ /* 0x000fe40007810000 */
[----:B------:R-:W-:Y:S01]  /*2830*/  ISETP.GT.AND P3, PT, R10, 0x39, PT ;  /* 0x000000390a00780c */ /* 0x000fe20003f64270 */
[----:B------:R-:W1:Y:S01]  /*2840*/  MUFU.TANH R66, R66 ;  /* 0x0000004200427308 */ /* 0x000e620000002400 */
[----:B---3--:R-:W-:Y:S02]  /*2850*/  FSEL R42, R54, -INF , P4 ;  /* 0xff800000362a7808 */ /* 0x008fe40002000000 */
[----:B------:R-:W-:Y:S02]  /*2860*/  FMNMX.FTZ R7, R43, R6, !PT ;  /* 0x000000062b077209 */ /* 0x000fe40007810000 */
[----:B------:R-:W-:Y:S02]  /*2870*/  ISETP.GT.AND P4, PT, R10, 0x40, PT ;  /* 0x000000400a00780c */ /* 0x000fe40003f84270 */
[----:B------:R-:W-:Y:S01]  /*2880*/  FSEL R41, R41, -INF , P3 ;  /* 0xff80000029297808 */ /* 0x000fe20001800000 */
[----:B------:R-:W3:Y:S01]  /*2890*/  MUFU.TANH R30, R67 ;  /* 0x00000043001e7308 */ /* 0x000ee20000002400 */
[----:B------:R-:W-:-:S02]  /*28a0*/  FMNMX.FTZ R6, R42, R7, !PT ;  /* 0x000000072a067209 */ /* 0x000fc40007810000 */
[----:B------:R-:W-:Y:S02]  /*28b0*/  ISETP.GT.AND P3, PT, R10, 0x41, PT ;  /* 0x000000410a00780c */ /* 0x000fe40003f64270 */
[----:B----4-:R-:W-:Y:S02]  /*28c0*/  FSEL R40, R40, -INF , P4 ;  /* 0xff80000028287808 */ /* 0x010fe40002000000 */
[----:B------:R-:W-:Y:S01]  /*28d0*/  FMNMX.FTZ R7, R41, R6, !PT ;  /* 0x0000000629077209 */ /* 0x000fe20007810000 */
[----:B------:R4:W5:Y:S01]  /*28e0*/  MUFU.TANH R31, R70 ;  /* 0x00000046001f7308 */ /* 0x0009620000002400 */
[----:B------:R-:W-:Y:S02]  /*28f0*/  ISETP.GT.AND P4, PT, R10, 0x48, PT ;  /* 0x000000480a00780c */ /* 0x000fe40003f84270 */
[----:B------:R-:W-:Y:S02]  /*2900*/  FSEL R39, R9, -INF , P3 ;  /* 0xff80000009277808 */ /* 0x000fe40001800000 */
[----:B------:R-:W-:-:S02]  /*2910*/  FMNMX.FTZ R6, R40, R7, !PT ;  /* 0x0000000728067209 */ /* 0x000fc40007810000 */
[----:B------:R-:W-:Y:S01]  /*2920*/  ISETP.GT.AND P3, PT, R10, 0x49, PT ;  /* 0x000000490a00780c */ /* 0x000fe20003f64270 */
[----:B------:R-:W5:Y:S01]  /*2930*/  MUFU.TANH R13, R71 ;  /* 0x00000047000d7308 */ /* 0x000f620000002400 */
[----:B--2---:R-:W-:Y:S01]  /*2940*/  FSEL R38, R62, -INF , P4 ;  /* 0xff8000003e267808 */ /* 0x004fe20002000000 */
[C---:B------:R-:W-:Y:S01]  /*2950*/  FMUL.FTZ R62, R0.reuse, R69 ;  /* 0x00000045003e7220 */ /* 0x040fe20000410000 */
[----:B------:R-:W-:Y:S01]  /*2960*/  FMNMX.FTZ R7, R39, R6, !PT ;  /* 0x0000000627077209 */ /* 0x000fe20007810000 */
[----:B------:R-:W-:Y:S01]  /*2970*/  FMUL.FTZ R69, R0, R81 ;  /* 0x0000005100457220 */ /* 0x000fe20000410000 */
[----:B------:R-:W-:Y:S01]  /*2980*/  ISETP.GT.AND P4, PT, R10, 0x50, PT ;  /* 0x000000500a00780c */ /* 0x000fe20003f84270 */
[----:B----4-:R-:W-:Y:S01]  /*2990*/  FMUL.FTZ R70, R0, R85 ;  /* 0x0000005500467220 */ /* 0x010fe20000410000 */
[----:B0-----:R-:W-:Y:S01]  /*29a0*/  FSEL R34, R63, -INF , P3 ;  /* 0xff8000003f227808 */ /* 0x001fe20001800000 */
[----:B------:R-:W0:Y:S01]  /*29b0*/  MUFU.TANH R15, R74 ;  /* 0x0000004a000f7308 */ /* 0x000e220000002400 */
[----:B------:R-:W-:-:S02]  /*29c0*/  FMNMX.FTZ R7, R38, R7, !PT ;  /* 0x0000000726077209 */ /* 0x000fc40007810000 */
[----:B------:R-:W-:Y:S02]  /*29d0*/  ISETP.GT.AND P3, PT, R10, 0x51, PT ;  /* 0x000000510a00780c */ /* 0x000fe40003f64270 */
[----:B-1----:R-:W-:Y:S01]  /*29e0*/  FSEL R35, R66, -INF , P4 ;  /* 0xff80000042237808 */ /* 0x002fe20002000000 */
[----:B------:R-:W-:Y:S01]  /*29f0*/  FMUL.FTZ R66, R0, R77 ;  /* 0x0000004d00427220 */ /* 0x000fe20000410000 */
[----:B------:R-:W-:Y:S01]  /*2a00*/  FMNMX.FTZ R6, R34, R7, !PT ;  /* 0x0000000722067209 */ /* 0x000fe20007810000 */
[----:B------:R-:W1:Y:S01]  /*2a10*/  MUFU.TANH R75, R75 ;  /* 0x0000004b004b7308 */ /* 0x000e620000002400 */
[----:B------:R-:W-:Y:S02]  /*2a20*/  ISETP.GT.AND P4, PT, R10, 0x58, PT ;  /* 0x000000580a00780c */ /* 0x000fe40003f84270 */
[----:B---3--:R-:W-:Y:S02]  /*2a30*/  FSEL R30, R30, -INF , P3 ;  /* 0xff8000001e1e7808 */ /* 0x008fe40001800000 */
[----:B------:R-:W-:-:S02]  /*2a40*/  FMNMX.FTZ R7, R35, R6, !PT ;  /* 0x0000000623077209 */ /* 0x000fc40007810000 */
[----:B------:R-:W-:Y:S01]  /*2a50*/  ISETP.GT.AND P3, PT, R10, 0x59, PT ;  /* 0x000000590a00780c */ /* 0x000fe20003f64270 */
[----:B------:R-:W2:Y:S01]  /*2a60*/  MUFU.TANH R78, R78 ;  /* 0x0000004e004e7308 */ /* 0x000ea20000002400 */
[----:B-----5:R-:W-:Y:S02]  /*2a70*/  FSEL R31, R31, -INF , P4 ;  /* 0xff8000001f1f7808 */ /* 0x020fe40002000000 */
[----:B------:R-:W-:Y:S02]  /*2a80*/  FMNMX.FTZ R6, R30, R7, !PT ;  /* 0x000000071e067209 */ /* 0x000fe40007810000 */
[----:B------:R-:W-:Y:S02]  /*2a90*/  ISETP.GT.AND P4, PT, R10, 0x60, PT ;  /* 0x000000600a00780c */ /* 0x000fe40003f84270 */
[----:B------:R-:W-:Y:S01]  /*2aa0*/  FSEL R13, R13, -INF , P3 ;  /* 0xff8000000d0d7808 */ /* 0x000fe20001800000 */
[----:B------:R-:W3:Y:S01]  /*2ab0*/  MUFU.TANH R79, R79 ;  /* 0x0000004f004f7308 */ /* 0x000ee20000002400 */
[----:B------:R-:W-:-:S02]  /*2ac0*/  FMNMX.FTZ R6, R31, R6, !PT ;  /* 0x000000061f067209 */ /* 0x000fc40007810000 */
[C---:B------:R-:W-:Y:S02]  /*2ad0*/  ISETP.GT.AND P3, PT, R10.reuse, 0x61, PT ;  /* 0x000000610a00780c */ /* 0x040fe40003f64270 */
[----:B0-----:R-:W-:Y:S02]  /*2ae0*/  FSEL R15, R15, -INF , P4 ;  /* 0xff8000000f0f7808 */ /* 0x001fe40002000000 */
[----:B------:R-:W-:Y:S01]  /*2af0*/  FMNMX.FTZ R8, R13, R6, !PT ;  /* 0x000000060d087209 */ /* 0x000fe20007810000 */
[----:B------:R-:W0:Y:S01]  /*2b00*/  MUFU.TANH R82, R82 ;  /* 0x0000005200527308 */ /* 0x000e220000002400 */
[----:B------:R-:W-:Y:S02]  /*2b10*/  ISETP.GT.AND P4, PT, R10, 0x68, PT ;  /* 0x000000680a00780c */ /* 0x000fe40003f84270 */
[----:B-1----:R-:W-:Y:S02]  /*2b20*/  FSEL R6, R75, -INF , P3 ;  /* 0xff8000004b067808 */ /* 0x002fe40001800000 */
[----:B------:R-:W-:-:S02]  /*2b30*/  FMNMX.FTZ R7, R15, R8, !PT ;  /* 0x000000080f077209 */ /* 0x000fc40007810000 */
[----:B------:R-:W-:Y:S01]  /*2b40*/  ISETP.GT.AND P3, PT, R10, 0x69, PT ;  /* 0x000000690a00780c */ /* 0x000fe20003f64270 */
[----:B------:R-:W1:Y:S01]  /*2b50*/  MUFU.TANH R83, R83 ;  /* 0x0000005300537308 */ /* 0x000e620000002400 */
[----:B--2---:R-:W-:Y:S02]  /*2b60*/  FSEL R9, R78, -INF , P4 ;  /* 0xff8000004e097808 */ /* 0x004fe40002000000 */
[----:B------:R-:W-:Y:S02]  /*2b70*/  FMNMX.FTZ R12, R6, R7, !PT ;  /* 0x00000007060c7209 */ /* 0x000fe40007810000 */
[----:B------:R-:W-:Y:S02]  /*2b80*/  ISETP.GT.AND P4, PT, R10, 0x70, PT ;  /* 0x000000700a00780c */ /* 0x000fe40003f84270 */
[----:B---3--:R-:W-:Y:S01]  /*2b90*/  FSEL R8, R79, -INF , P3 ;  /* 0xff8000004f087808 */ /* 0x008fe20001800000 */
[----:B------:R-:W2:Y:S01]  /*2ba0*/  MUFU.TANH R86, R86 ;  /* 0x0000005600567308 */ /* 0x000ea20000002400 */
[----:B------:R-:W-:-:S02]  /*2bb0*/  FMNMX.FTZ R7, R9, R12, !PT ;  /* 0x0000000c09077209 */ /* 0x000fc40007810000 */
[----:B------:R-:W-:Y:S02]  /*2bc0*/  ISETP.GT.AND P3, PT, R10, 0x71, PT ;  /* 0x000000710a00780c */ /* 0x000fe40003f64270 */
[----:B0-----:R-:W-:Y:S02]  /*2bd0*/  FSEL R12, R82, -INF , P4 ;  /* 0xff800000520c7808 */ /* 0x001fe40002000000 */
[----:B------:R-:W-:Y:S01]  /*2be0*/  FMNMX.FTZ R11, R8, R7, !PT ;  /* 0x00000007080b7209 */ /* 0x000fe20007810000 */
[----:B------:R-:W0:Y:S01]  /*2bf0*/  MUFU.TANH R87, R87 ;  /* 0x0000005700577308 */ /* 0x000e220000002400 */
[----:B------:R-:W-:Y:S02]  /*2c00*/  ISETP.GT.AND P4, PT, R10, 0x78, PT ;  /* 0x000000780a00780c */ /* 0x000fe40003f84270 */
[----:B-1----:R-:W-:Y:S02]  /*2c10*/  FSEL R7, R83, -INF , P3 ;  /* 0xff80000053077808 */ /* 0x002fe40001800000 */
[----:B------:R-:W-:-:S02]  /*2c20*/  FMNMX.FTZ R26, R12, R11, !PT ;  /* 0x0000000b0c1a7209 */ /* 0x000fc40007810000 */
[----:B------:R-:W-:Y:S01]  /*2c30*/  ISETP.GT.AND P3, PT, R10, 0x79, PT ;  /* 0x000000790a00780c */ /* 0x000fe20003f64270 */
[----:B------:R-:W-:Y:S01]  /*2c40*/  MUFU.TANH R88, R88 ;  /* 0x0000005800587308 */ /* 0x000fe20000002400 */
[----:B--2---:R-:W-:Y:S02]  /*2c50*/  FSEL R11, R86, -INF , P4 ;  /* 0xff800000560b7808 */ /* 0x004fe40002000000 */
[----:B------:R-:W-:Y:S02]  /*2c60*/  FMNMX.FTZ R26, R7, R26, !PT ;  /* 0x0000001a071a7209 */ /* 0x000fe40007810000 */
[----:B------:R-:W-:Y:S02]  /*2c70*/  ISETP.GT.AND P4, PT, R72, 0x1, PT ;  /* 0x000000014800780c */ /* 0x000fe40003f84270 */
[----:B------:R-:W-:Y:S01]  /*2c80*/  FMNMX.FTZ R63, R11, R26, !PT ;  /* 0x0000001a0b3f7209 */ /* 0x000fe20007810000 */
[----:B------:R-:W1:Y:S01]  /*2c90*/  MUFU.TANH R25, R25 ;  /* 0x0000001900197308 */ /* 0x000e620000002400 */
[----:B0-----:R-:W-:-:S04]  /*2ca0*/  FSEL R10, R87, -INF , P3 ;  /* 0xff800000570a7808 */ /* 0x001fc80001800000 */
[----:B------:R-:W-:Y:S01]  /*2cb0*/  FMNMX.FTZ R26, R10, R63, !PT ;  /* 0x0000003f0a1a7209 */ /* 0x000fe20007810000 */
[C---:B------:R-:W-:Y:S01]  /*2cc0*/  FMUL.FTZ R63, R0.reuse, R68 ;  /* 0x00000044003f7220 */ /* 0x040fe20000410000 */
[----:B------:R-:W-:Y:S01]  /*2cd0*/  FMUL.FTZ R68, R0, R80 ;  /* 0x0000005000447220 */ /* 0x000fe20000410000 */
[----:B------:R-:W0:Y:S02]  /*2ce0*/  MUFU.TANH R92, R92 ;  /* 0x0000005c005c7308 */ /* 0x000e240000002400 */
[----:B------:R-:W2:Y:S06]  /*2cf0*/  SHFL.BFLY PT, R67, R26, 0x2, 0x1f ;  /* 0x0c401f001a437f89 */ /* 0x000eac00000e0000 */
[----:B------:R-:W-:Y:S01]  /*2d00*/  MUFU.TANH R93, R93 ;  /* 0x0000005d005d7308 */ /* 0x000fe20000002400 */
[----:B-1----:R-:W-:-:S02]  /*2d10*/  FSEL R55, R25, -INF , P4 ;  /* 0xff80000019377808 */ /* 0x002fc40002000000 */
[----:B------:R-:W-:-:S05]  /*2d20*/  ISETP.GT.AND P4, PT, R72, 0x10, PT ;  /* 0x000000104800780c */ /* 0x000fca0003f84270 */
[----:B------:R-:W1:Y:S01]  /*2d30*/  MUFU.TANH R91, R91 ;  /* 0x0000005b005b7308 */ /* 0x000e620000002400 */
[----:B0-----:R-:W-:-:S07]  /*2d40*/  FSEL R92, R92, -INF , P5 ;  /* 0xff8000005c5c7808 */ /* 0x001fce0002800000 */
[----:B------:R-:W-:Y:S01]  /*2d50*/  MUFU.TANH R89, R89 ;  /* 0x0000005900597308 */ /* 0x000fe20000002400 */
[----:B--2---:R-:W-:Y:S01]  /*2d60*/  FMNMX.FTZ R46, R26, R67, !PT ;  /* 0x000000431a2e7209 */ /* 0x004fe20007810000 */
[----:B------:R-:W-:-:S04]  /*2d70*/  FMUL.FTZ R67, R0, R76 ;  /* 0x0000004c00437220 */ /* 0x000fc80000410000 */
[----:B------:R-:W0:Y:S02]  /*2d80*/  SHFL.BFLY PT, R71, R46, 0x1, 0x1f ;  /* 0x0c201f002e477f89 */ /* 0x000e2400000e0000 */
[----:B------:R-:W2:Y:S01]  /*2d90*/  MUFU.TANH R90, R90 ;  /* 0x0000005a005a7308 */ /* 0x000ea20000002400 */
[----:B-1----:R-:W-:Y:S02]  /*2da0*/  FSEL R91, R91, -INF , P4 ;  /* 0xff8000005b5b7808 */ /* 0x002fe40002000000 */
[----:B------:R-:W-:-:S05]  /*2db0*/  ISETP.GT.AND P4, PT, R72, 0x18, PT ;  /* 0x000000184800780c */ /* 0x000fca0003f84270 */
[----:B------:R-:W1:Y:S08]  /*2dc0*/  MUFU.TANH R37, R37 ;  /* 0x0000002500257308 */ /* 0x000e700000002400 */
[----:B------:R-:W3:Y:S01]  /*2dd0*/  MUFU.TANH R36, R36 ;  /* 0x0000002400247308 */ /* 0x000ee20000002400 */
[----:B--2---:R-:W-:Y:S02]  /*2de0*/  FSEL R90, R90, -INF , P4 ;  /* 0xff8000005a5a7808 */ /* 0x004fe40002000000 */
[----:B------:R-:W-:-:S02]  /*2df0*/  ISETP.GT.AND P4, PT, R72, 0x20, PT ;  /* 0x000000204800780c */ /* 0x000fc40003f84270 */
[----:B0-----:R-:W-:-:S03]  /*2e00*/  FMNMX.FTZ R46, R46, R71, !PT ;  /* 0x000000472e2e7209 */ /* 0x001fc60007810000 */
[----:B------:R-:W0:Y:S01]  /*2e10*/  MUFU.TANH R33, R33 ;  /* 0x0000002100217308 */ /* 0x000e220000002400 */
[----:B------:R-:W-:Y:S01]  /*2e20*/  FMUL.FTZ R71, R0, R84 ;  /* 0x0000005400477220 */ /* 0x000fe20000410000 */
[C---:B------:R-:W-:Y:S01]  /*2e30*/  FSETP.NEU.FTZ.AND P3, PT, R46.reuse, -INF , PT ;  /* 0xff8000002e00780b */ /* 0x040fe20003f7d000 */
[----:B------:R-:W-:-:S05]  /*2e40*/  FFMA.FTZ R54, R46, R73, -8 ;  /* 0xc10000002e367423 */ /* 0x000fca0000010049 */
[----:B------:R-:W2:Y:S01]  /*2e50*/  MUFU.TANH R32, R32 ;  /* 0x0000002000207308 */ /* 0x000ea20000002400 */
[----:B------:R-:W-:Y:S02]  /*2e60*/  FSEL R54, R54, RZ, P3 ;  /* 0x000000ff36367208 */ /* 0x000fe40001800000 */
[----:B------:R-:W-:-:S03]  /*2e70*/  ISETP.GT.AND P3, PT, R72, RZ, PT ;  /* 0x000000ff4800720c */ /* 0x000fc60003f64270 */
[--C-:B------:R-:W-:Y:S01]  /*2e80*/  FFMA.FTZ R24, R59, UR10, -R54.reuse ;  /* 0x0000000a3b187c23 */ /* 0x100fe20008010836 */
[----:B------:R-:W-:Y:S01]  /*2e90*/  FSEL R88, R88, -INF , P3 ;  /* 0xff80000058587808 */ /* 0x000fe20001800000 */
[--C-:B------:R-:W-:Y:S01]  /*2ea0*/  FFMA.FTZ R59, R57, UR10, -R54.reuse ;  /* 0x0000000a393b7c23 */ /* 0x100fe20008010836 */
[----:B------:R-:W-:Y:S01]  /*2eb0*/  ISETP.GT.AND P3, PT, R72, 0x9, PT ;  /* 0x000000094800780c */ /* 0x000fe20003f64270 */
[----:B------:R-:W4:Y:S01]  /*2ec0*/  MUFU.TANH R28, R28 ;  /* 0x0000001c001c7308 */ /* 0x000f220000002400 */
[----:B------:R-:W-:Y:S01]  /*2ed0*/  FMNMX.FTZ R57, R88, R55, !PT ;  /* 0x0000003758397209 */ /* 0x000fe20007810000 */
[--C-:B------:R-:W-:Y:S01]  /*2ee0*/  FFMA.FTZ R26, R53, UR10, -R54.reuse ;  /* 0x0000000a351a7c23 */ /* 0x100fe20008010836 */
[----:B------:R-:W-:Y:S01]  /*2ef0*/  FSEL R93, R93, -INF , P3 ;  /* 0xff8000005d5d7808 */ /* 0x000fe20001800000 */
[--C-:B------:R-:W-:Y:S01]  /*2f00*/  FFMA.FTZ R21, R95, UR10, -R54.reuse ;  /* 0x0000000a5f157c23 */ /* 0x100fe20008010836 */
[----:B------:R-:W-:Y:S01]  /*2f10*/  FMNMX.FTZ R74, R92, R57, !PT ;  /* 0x000000395c4a7209 */ /* 0x000fe20007810000 */
[--C-:B------:R-:W-:Y:S01]  /*2f20*/  FFMA.FTZ R27, R27, UR10, -R54.reuse ;  /* 0x0000000a1b1b7c23 */ /* 0x100fe20008010836 */
[----:B------:R-:W-:Y:S01]  /*2f30*/  ISETP.GT.AND P3, PT, R72, 0x11, PT ;  /* 0x000000114800780c */ /* 0x000fe20003f64270 */
[----:B------:R5:W-:Y:S01]  /*2f40*/  MUFU.EX2 R25, R59 ;  /* 0x0000003b00197308 */ /* 0x000be20000000800 */
[----:B------:R-:W-:Y:S01]  /*2f50*/  FMNMX.FTZ R74, R93, R74, !PT ;  /* 0x0000004a5d4a7209 */ /* 0x000fe20007810000 */
[--C-:B------:R-:W-:Y:S01]  /*2f60*/  FFMA.FTZ R45, R45, UR10, -R54.reuse ;  /* 0x0000000a2d2d7c23 */ /* 0x100fe20008010836 */
[----:B------:R-:W-:Y:S01]  /*2f70*/  FSEL R89, R89, -INF , P3 ;  /* 0xff80000059597808 */ /* 0x000fe20001800000 */
[--C-:B------:R-:W-:Y:S01]  /*2f80*/  FFMA.FTZ R44, R44, UR10, -R54.reuse ;  /* 0x0000000a2c2c7c23 */ /* 0x100fe20008010836 */
[----:B------:R-:W-:Y:S01]  /*2f90*/  FMNMX.FTZ R74, R91, R74, !PT ;  /* 0x0000004a5b4a7209 */ /* 0x000fe20007810000 */
[--C-:B------:R-:W-:Y:S01]  /*2fa0*/  FFMA.FTZ R43, R43, UR10, -R54.reuse ;  /* 0x0000000a2b2b7c23 */ /* 0x100fe20008010836 */
[----:B------:R-:W-:Y:S01]  /*2fb0*/  ISETP.GT.AND P3, PT, R72, 0x19, PT ;  /* 0x000000194800780c */ /* 0x000fe20003f64270 */
[----:B------:R-:W4:Y:S01]  /*2fc0*/  MUFU.TANH R29, R29 ;  /* 0x0000001d001d7308 */ /* 0x000f220000002400 */
[----:B------:R-:W-:Y:S01]  /*2fd0*/  FMNMX.FTZ R57, R89, R74, !PT ;  /* 0x0000004a59397209 */ /* 0x000fe20007810000 */
[--C-:B-----5:R-:W-:Y:S01]  /*2fe0*/  FFMA.FTZ R59, R52, UR10, -R54.reuse ;  /* 0x0000000a343b7c23 */ /* 0x120fe20008010836 */
[----:B-1----:R-:W-:Y:S01]  /*2ff0*/  FSEL R53, R37, -INF , P3 ;  /* 0xff80000025357808 */ /* 0x002fe20001800000 */
[--C-:B------:R-:W-:Y:S01]  /*3000*/  FFMA.FTZ R42, R42, UR10, -R54.reuse ;  /* 0x0000000a2a2a7c23 */ /* 0x100fe20008010836 */
[----:B------:R-:W-:Y:S01]  /*3010*/  FMNMX.FTZ R74, R90, R57, !PT ;  /* 0x000000395a4a7209 */ /* 0x000fe20007810000 */
[--C-:B------:R-:W-:Y:S01]  /*3020*/  FFMA.FTZ R57, R51, UR10, -R54.reuse ;  /* 0x0000000a33397c23 */ /* 0x100fe20008010836 */
[----:B------:R-:W-:Y:S01]  /*3030*/  ISETP.GT.AND P3, PT, R72, 0x21, PT ;  /* 0x000000214800780c */ /* 0x000fe20003f64270 */
[----:B------:R-:W-:Y:S01]  /*3040*/  MUFU.TANH R14, R14 ;  /* 0x0000000e000e7308 */ /* 0x000fe20000002400 */
[----:B---3--:R-:W-:Y:S01]  /*3050*/  FSEL R52, R36, -INF , P4 ;  /* 0xff80000024347808 */ /* 0x008fe20002000000 */
[--C-:B------:R-:W-:Y:S01]  /*3060*/  FFMA.FTZ R41, R41, UR10, -R54.reuse ;  /* 0x0000000a29297c23 */ /* 0x100fe20008010836 */
[----:B------:R-:W-:Y:S01]  /*3070*/  FMNMX.FTZ R37, R53, R74, !PT ;  /* 0x0000004a35257209 */ /* 0x000fe20007810000 */
[--C-:B------:R-:W-:Y:S01]  /*3080*/  FFMA.FTZ R40, R40, UR10, -R54.reuse ;  /* 0x0000000a28287c23 */ /* 0x100fe20008010836 */
[----:B------:R-:W-:Y:S01]  /*3090*/  ISETP.GT.AND P4, PT, R72, 0x28, PT ;  /* 0x000000284800780c */ /* 0x000fe20003f84270 */
[--C-:B------:R-:W-:Y:S01]  /*30a0*/  FFMA.FTZ R39, R39, UR10, -R54.reuse ;  /* 0x0000000a27277c23 */ /* 0x100fe20008010836 */
[----:B0-----:R-:W-:Y:S01]  /*30b0*/  FSEL R33, R33, -INF , P3 ;  /* 0xff80000021217808 */ /* 0x001fe20001800000 */
[----:B------:R-:W0:Y:S01]  /*30c0*/  MUFU.TANH R20, R20 ;  /* 0x0000001400147308 */ /* 0x000e220000002400 */
[----:B------:R-:W-:Y:S01]  /*30d0*/  FMNMX.FTZ R74, R52, R37, !PT ;  /* 0x00000025344a7209 */ /* 0x000fe20007810000 */
[--C-:B------:R-:W-:Y:S01]  /*30e0*/  FFMA.FTZ R38, R38, UR10, -R54.reuse ;  /* 0x0000000a26267c23 */ /* 0x100fe20008010836 */
[----:B------:R-:W-:Y:S01]  /*30f0*/  ISETP.GT.AND P3, PT, R72, 0x29, PT ;  /* 0x000000294800780c */ /* 0x000fe20003f64270 */
[--C-:B------:R-:W-:Y:S01]  /*3100*/  FFMA.FTZ R13, R13, UR10, -R54.reuse ;  /* 0x0000000a0d0d7c23 */ /* 0x100fe20008010836 */
[----:B--2---:R-:W-:Y:S01]  /*3110*/  FSEL R51, R32, -INF , P4 ;  /* 0xff80000020337808 */ /* 0x004fe20002000000 */
[--C-:B------:R-:W-:Y:S01]  /*3120*/  FFMA.FTZ R15, R15, UR10, -R54.reuse ;  /* 0x0000000a0f0f7c23 */ /* 0x100fe20008010836 */
[----:B------:R-:W-:Y:S01]  /*3130*/  FMNMX.FTZ R74, R33, R74, !PT ;  /* 0x0000004a214a7209 */ /* 0x000fe20007810000 */
[----:B------:R-:W-:Y:S01]  /*3140*/  MUFU.TANH R3, R3 ;  /* 0x0000000300037308 */ /* 0x000fe20000002400 */
[----:B------:R-:W-:Y:S01]  /*3150*/  ISETP.GT.AND P4, PT, R72, 0x30, PT ;  /* 0x000000304800780c */ /* 0x000fe20003f84270 */
[--C-:B------:R-:W-:Y:S01]  /*3160*/  FFMA.FTZ R6, R6, UR10, -R54.reuse ;  /* 0x0000000a06067c23 */ /* 0x100fe20008010836 */
[----:B----4-:R-:W-:Y:S01]  /*3170*/  FSEL R28, R28, -INF , P3 ;  /* 0xff8000001c1c7808 */ /* 0x010fe20001800000 */
[--C-:B------:R-:W-:Y:S01]  /*3180*/  FFMA.FTZ R9, R9, UR10, -R54.reuse ;  /* 0x0000000a09097c23 */ /* 0x100fe20008010836 */
[----:B------:R-:W-:Y:S01]  /*3190*/  FMNMX.FTZ R37, R51, R74, !PT ;  /* 0x0000004a33257209 */ /* 0x000fe20007810000 */
[--C-:B------:R-:W-:Y:S01]  /*31a0*/  FFMA.FTZ R8, R8, UR10, -R54.reuse ;  /* 0x0000000a08087c23 */ /* 0x100fe20008010836 */
[----:B------:R-:W-:Y:S01]  /*31b0*/  ISETP.GT.AND P3, PT, R72, 0x31, PT ;  /* 0x000000314800780c */ /* 0x000fe20003f64270 */
[----:B------:R1:W-:Y:S01]  /*31c0*/  MUFU.EX2 R36, R59 ;  /* 0x0000003b00247308 */ /* 0x0003e20000000800 */
[----:B------:R-:W-:Y:S01]  /*31d0*/  FMNMX.FTZ R37, R28, R37, !PT ;  /* 0x000000251c257209 */ /* 0x000fe20007810000 */
[--C-:B------:R-:W-:Y:S01]  /*31e0*/  FFMA.FTZ R12, R12, UR10, -R54.reuse ;  /* 0x0000000a0c0c7c23 */ /* 0x100fe20008010836 */
[----:B------:R-:W-:-:S01]  /*31f0*/  FFMA.FTZ R7, R7, UR10, -R54 ;  /* 0x0000000a07077c23 */ /* 0x000fc20008010836 */
[--C-:B------:R-:W-:Y:S01]  /*3200*/  FFMA.FTZ R11, R11, UR10, -R54.reuse ;  /* 0x0000000a0b0b7c23 */ /* 0x100fe20008010836 */
[----:B------:R-:W-:-:S01]  /*3210*/  FFMA.FTZ R10, R10, UR10, -R54 ;  /* 0x0000000a0a0a7c23 */ /* 0x000fc20008010836 */
[----:B------:R-:W-:-:S02]  /*3220*/  CS2R R94, SRZ ;  /* 0x00000000005e7805 */ /* 0x000fc4000001ff00 */
[----:B------:R-:W2:Y:S01]  /*3230*/  MUFU.TANH R5, R5 ;  /* 0x0000000500057308 */ /* 0x000ea20000002400 */
[----:B-1----:R-:W-:-:S01]  /*3240*/  FFMA.FTZ R59, R50, UR10, -R54 ;  /* 0x0000000a323b7c23 */ /* 0x002fc20008010836 */
[----:B------:R-:W-:Y:S02]  /*3250*/  FSEL R50, R29, -INF , P4 ;  /* 0xff8000001d327808 */ /* 0x000fe40002000000 */
[----:B------:R-:W-:Y:S02]  /*3260*/  ISETP.GT.AND P4, PT, R72, 0x38, PT ;  /* 0x000000384800780c */ /* 0x000fe40003f84270 */
[----:B------:R-:W-:Y:S02]  /*3270*/  FMNMX.FTZ R74, R50, R37, !PT ;  /* 0x00000025324a7209 */ /* 0x000fe40007810000 */
[----:B------:R-:W1:Y:S01]  /*3280*/  MUFU.TANH R4, R4 ;  /* 0x0000000400047308 */ /* 0x000e620000002400 */
[----:B0-----:R-:W-:Y:S02]  /*3290*/  FSEL R20, R20, -INF , P4 ;  /* 0xff80000014147808 */ /* 0x001fe40002000000 */
[----:B------:R-:W-:-:S05]  /*32a0*/  ISETP.GT.AND P4, PT, R72, 0x40, PT ;  /* 0x000000404800780c */ /* 0x000fca0003f84270 */
[----:B------:R0:W-:Y:S01]  /*32b0*/  MUFU.EX2 R32, R57 ;  /* 0x0000003900207308 */ /* 0x0001e20000000800 */
[----:B--2---:R-:W-:Y:S02]  /*32c0*/  FSEL R5, R5, -INF , P4 ;  /* 0xff80000005057808 */ /* 0x004fe40002000000 */
[----:B------:R-:W-:-:S05]  /*32d0*/  ISETP.GT.AND P4, PT, R72, 0x48, PT ;  /* 0x000000484800780c */ /* 0x000fca0003f84270 */
        /* <DEDUP_REMOVED lines=27> */
[----:B------:R-:W-:Y:S02]  /*3490*/  ISETP.GT.AND P3, PT, R72, 0x51, PT ;  /* 0x000000514800780c */ /* 0x000fe40003f64270 */
        /* <DEDUP_REMOVED lines=108> */
[----:B------:R-:W-:Y:S01]  /*3b60*/  FFMA.FTZ R71, R71, UR10, -R59 ;  /* 0x0000000a47477c23 */ /* 0x000fe2000801083b */
[----:B------:R-:W-:-:S02]  /*3b70*/  CS2R R92, SRZ ;  /* 0x00000000005c7805 */ /* 0x000fc4000001ff00 */
[----:B------:R-:W-:Y:S02]  /*3b80*/  CS2R R90, SRZ ;  /* 0x00000000005a7805 */ /* 0x000fe4000001ff00 */
[----:B------:R-:W-:Y:S01]  /*3b90*/  CS2R R88, SRZ ;  /* 0x0000000000587805 */ /* 0x000fe2000001ff00 */
[----:B------:R-:W0:Y:S08]  /*3ba0*/  MUFU.EX2 R55, R55 ;  /* 0x0000003700377308 */ /* 0x000e300000000800 */
        /* <DEDUP_REMOVED lines=15> */
[----:B---3--:R-:W-:-:S07]  /*3ca0*/  FADD.FTZ R48, R72, R79 ;  /* 0x0000004f48307221 */ /* 0x008fce0000010000 */
[----:B------:R2:W-:Y:S08]  /*3cb0*/  MUFU.EX2 R77, R58 ;  /* 0x0000003a004d7308 */ /* 0x0005f00000000800 */
[----:B------:R-:W3:Y:S01]  /*3cc0*/  MUFU.EX2 R53, R53 ;  /* 0x0000003500357308 */ /* 0x000ee20000000800 */
[----:B--2---:R-:W-:-:S04]  /*3cd0*/  FADD.FTZ R58, R32, R81 ;  /* 0x00000051203a7221 */ /* 0x004fc80000010000 */
[----:B------:R-:W-:-:S03]  /*3ce0*/  FADD.FTZ R79, R29, R58 ;  /* 0x0000003a1d4f7221 */ /* 0x000fc60000010000 */
[----:B------:R4:W-:Y:S01]  /*3cf0*/  MUFU.EX2 R2, R61 ;  /* 0x0000003d00027308 */ /* 0x0009e20000000800 */
[----:B------:R-:W-:-:S07]  /*3d00*/  FADD.FTZ R60, R14, R79 ;  /* 0x0000004f0e3c7221 */ /* 0x000fce0000010000 */
[----:B------:R-:W2:Y:S01]  /*3d10*/  MUFU.EX2 R78, R78 ;  /* 0x0000004e004e7308 */ /* 0x000ea20000000800 */
[----:B----4-:R-:W-:-:S01]  /*3d20*/  FADD.FTZ R61, R75, R48 ;  /* 0x000000304b3d7221 */ /* 0x010fc20000010000 */
[--C-:B------:R-:W-:Y:S01]  /*3d30*/  FFMA.FTZ R48, R65, UR10, -R59.reuse ;  /* 0x0000000a41307c23 */ /* 0x100fe2000801083b */
[----:B------:R-:W-:-:S01]  /*3d40*/  FFMA.FTZ R59, R70, UR10, -R59 ;  /* 0x0000000a463b7c23 */ /* 0x000fc2000801083b */
[C---:B-----5:R-:W-:Y:S01]  /*3d50*/  F2FP.SATFINITE.E4M3.F32.PACK_AB_MERGE_C R75, R76.reuse, R75, RZ ;  /* 0x0000004b4c4b723e */ /* 0x060fe200048070ff */
[----:B------:R-:W-:-:S03]  /*3d60*/  FADD.FTZ R61, R76, R61 ;  /* 0x0000003d4c3d7221 */ /* 0x000fc60000010000 */
[----:B------:R-:W4:Y:S01]  /*3d70*/  MUFU.EX2 R28, R28 ;  /* 0x0000001c001c7308 */ /* 0x000f220000000800 */
[----:B-1----:R-:W-:-:S01]  /*3d80*/  FADD.FTZ R58, R52, R61 ;  /* 0x0000003d343a7221 */ /* 0x002fc20000010000 */
[----:B------:R-:W-:Y:S01]  /*3d90*/  FADD.FTZ R61, R3, R60 ;  /* 0x0000003c033d7221 */ /* 0x000fe20000010000 */
[----:B------:R-:W-:Y:S02]  /*3da0*/  F2FP.SATFINITE.E4M3.F32.PACK_AB_MERGE_C R150, R72, R55, R75 ;  /* 0x000000374896723e */ /* 0x000fe4000480704b */
[----:B0-----:R-:W-:Y:S01]  /*3db0*/  FADD.FTZ R58, R33, R58 ;  /* 0x0000003a213a7221 */ /* 0x001fe20000010000 */
[----:B------:R-:W-:-:S02]  /*3dc0*/  FADD.FTZ R60, R4, R61 ;  /* 0x0000003d043c7221 */ /* 0x000fc40000010000 */
[----:B------:R-:W0:Y:S01]  /*3dd0*/  MUFU.EX2 R51, R51 ;  /* 0x0000003300337308 */ /* 0x000e220000000800 */
[----:B---3--:R-:W-:-:S01]  /*3de0*/  FADD.FTZ R61, R53, R58 ;  /* 0x0000003a353d7221 */ /* 0x008fc20000010000 */
[----:B------:R-:W-:Y:S01]  /*3df0*/  FADD.FTZ R65, R45, R60 ;  /* 0x0000003c2d417221 */ /* 0x000fe20000010000 */
[----:B--2---:R-:W-:-:S02]  /*3e00*/  F2FP.SATFINITE.E4M3.F32.PACK_AB_MERGE_C R53, R78, R53, RZ ;  /* 0x000000354e35723e */ /* 0x004fc400048070ff */
[----:B------:R-:W-:Y:S01]  /*3e10*/  FADD.FTZ R61, R78, R61 ;  /* 0x0000003d4e3d7221 */ /* 0x000fe20000010000 */
[----:B------:R-:W-:-:S01]  /*3e20*/  FADD.FTZ R60, R44, R65 ;  /* 0x000000412c3c7221 */ /* 0x000fc20000010000 */
[----:B------:R-:W-:Y:S01]  /*3e30*/  F2FP.SATFINITE.E4M3.F32.PACK_AB_MERGE_C R144, R33, R52, R53 ;  /* 0x000000342190723e */ /* 0x000fe20004807035 */
[----:B------:R-:W1:Y:S01]  /*3e40*/  MUFU.EX2 R42, R42 ;  /* 0x0000002a002a7308 */ /* 0x000e620000000800 */
[----:B----4-:R-:W-:-:S01]  /*3e50*/  FADD.FTZ R58, R28, R61 ;  /* 0x0000003d1c3a7221 */ /* 0x010fc20000010000 */
[----:B------:R-:W-:-:S06]  /*3e60*/  FADD.FTZ R61, R43, R60 ;  /* 0x0000003c2b3d7221 */ /* 0x000fcc0000010000 */
        /* <DEDUP_REMOVED lines=55> */
[----:B-1----:R-:W-:-:S07]  /*41e0*/  F2FP.SATFINITE.E4M3.F32.PACK_AB_MERGE_C R21, R8, R9, RZ ;  /* 0x000000090815723e */ /* 0x002fce00048070ff */
[----:B------:R-:W1:Y:S01]  /*41f0*/  MUFU.EX2 R25, R64 ;  /* 0x0000004000197308 */ /* 0x000e620000000800 */
[----:B0-----:R-:W-:-:S07]  /*4200*/  FADD.FTZ R4, R48, R3 ;  /* 0x0000000330047221 */ /* 0x001fce0000010000 */
[----:B------:R-:W0:Y:S01]  /*4210*/  MUFU.EX2 R67, R67 ;  /* 0x0000004300437308 */ /* 0x000e220000000800 */
[C---:B--2---:R-:W-:Y:S01]  /*4220*/  F2FP.SATFINITE.E4M3.F32.PACK_AB_MERGE_C R137, R6.reuse, R15, R21 ;  /* 0x0000000f0689723e */ /* 0x044fe20004807015 */
[----:B------:R-:W-:-:S04]  /*4230*/  FADD.FTZ R14, R6, R13 ;  /* 0x0000000d060e7221 */ /* 0x000fc80000010000 */
[----:B------:R-:W-:Y:S02]  /*4240*/  FADD.FTZ R9, R9, R14 ;  /* 0x0000000e09097221 */ /* 0x000fe40000010000 */
[----:B------:R-:W2:Y:S01]  /*4250*/  MUFU.EX2 R66, R66 ;  /* 0x0000004200427308 */ /* 0x000ea20000000800 */
[----:B-1----:R-:W-:-:S01]  /*4260*/  FADD.FTZ R6, R25, R4 ;  /* 0x0000000419067221 */ /* 0x002fc20000010000 */
[----:B------:R-:W-:-:S06]  /*4270*/  FADD.FTZ R9, R8, R9 ;  /* 0x0000000908097221 */ /* 0x000fcc0000010000 */
[----:B------:R-:W1:Y:S01]  /*4280*/  MUFU.EX2 R12, R12 ;  /* 0x0000000c000c7308 */ /* 0x000e620000000800 */
[----:B0-----:R-:W-:-:S07]  /*4290*/  FADD.FTZ R3, R67, R6 ;  /* 0x0000000643037221 */ /* 0x001fce0000010000 */
[----:B------:R-:W0:Y:S01]  /*42a0*/  MUFU.EX2 R68, R68 ;  /* 0x0000004400447308 */ /* 0x000e220000000800 */
[----:B--2---:R-:W-:-:S01]  /*42b0*/  FADD.FTZ R3, R66, R3 ;  /* 0x0000000342037221 */ /* 0x004fc20000010000 */
[----:B------:R-:W-:-:S04]  /*42c0*/  F2FP.SATFINITE.E4M3.F32.PACK_AB_MERGE_C R67, R66, R67, RZ ;  /* 0x000000434243723e */ /* 0x000fc800048070ff */
[----:B------:R-:W-:Y:S02]  /*42d0*/  F2FP.SATFINITE.E4M3.F32.PACK_AB_MERGE_C R136, R25, R48, R67 ;  /* 0x000000301988723e */ /* 0x000fe40004807043 */
[----:B------:R-:W2:Y:S01]  /*42e0*/  MUFU.EX2 R7, R7 ;  /* 0x0000000700077308 */ /* 0x000ea20000000800 */
[----:B-1----:R-:W-:-:S07]  /*42f0*/  FADD.FTZ R8, R12, R9 ;  /* 0x000000090c087221 */ /* 0x002fce0000010000 */
[----:B------:R-:W1:Y:S01]  /*4300*/  MUFU.EX2 R69, R69 ;  /* 0x0000004500457308 */ /* 0x000e620000000800 */
[----:B0-----:R-:W-:-:S07]  /*4310*/  FADD.FTZ R6, R68, R3 ;  /* 0x0000000344067221 */ /* 0x001fce0000010000 */
[----:B------:R-:W-:Y:S01]  /*4320*/  MUFU.EX2 R11, R11 ;  /* 0x0000000b000b7308 */ /* 0x000fe20000000800 */
[----:B--2---:R-:W-:-:S07]  /*4330*/  FADD.FTZ R8, R7, R8 ;  /* 0x0000000807087221 */ /* 0x004fce0000010000 */
[----:B------:R-:W0:Y:S01]  /*4340*/  MUFU.EX2 R10, R10 ;  /* 0x0000000a000a7308 */ /* 0x000e220000000800 */
[----:B-1----:R-:W-:-:S07]  /*4350*/  FADD.FTZ R6, R69, R6 ;  /* 0x0000000645067221 */ /* 0x002fce0000010000 */
[----:B------:R-:W1:Y:S08]  /*4360*/  MUFU.EX2 R71, R71 ;  /* 0x0000004700477308 */ /* 0x000e700000000800 */
[----:B------:R-:W2:Y:S01]  /*4370*/  MUFU.EX2 R4, R59 ;  /* 0x0000003b00047308 */ /* 0x000ea20000000800 */
[----:B0-----:R-:W-:Y:S01]  /*4380*/  F2FP.SATFINITE.E4M3.F32.PACK_AB_MERGE_C R13, R10, R11, RZ ;  /* 0x0000000b0a0d723e */ /* 0x001fe200048070ff */
[----:B------:R-:W-:-:S03]  /*4390*/  FADD.FTZ R11, R11, R8 ;  /* 0x000000080b0b7221 */ /* 0x000fc60000010000 */
[----:B------:R-:W-:Y:S01]  /*43a0*/  F2FP.SATFINITE.E4M3.F32.PACK_AB_MERGE_C R139, R7, R12, R13 ;  /* 0x0000000c078b723e */ /* 0x000fe2000480700d */
[----:B-1----:R-:W-:-:S01]  /*43b0*/  FADD.FTZ R3, R71, R6 ;  /* 0x0000000647037221 */ /* 0x002fc20000010000 */
[----:B--2---:R-:W-:-:S03]  /*43c0*/  F2FP.SATFINITE.E4M3.F32.PACK_AB_MERGE_C R2, R4, R71, RZ ;  /* 0x000000470402723e */ /* 0x004fc600048070ff */
[----:B------:R-:W-:Y:S01]  /*43d0*/  FADD.FTZ R3, R4, R3 ;  /* 0x0000000304037221 */ /* 0x000fe20000010000 */
[----:B------:R-:W-:Y:S01]  /*43e0*/  F2FP.SATFINITE.E4M3.F32.PACK_AB_MERGE_C R138, R69, R68, R2 ;  /* 0x00000044458a723e */ /* 0x000fe20004807002 */
[----:B------:R-:W-:Y:S01]  /*43f0*/  FADD.FTZ R2, R10, R11 ;  /* 0x0000000b0a027221 */ /* 0x000fe20000010000 */
[----:B------:R-:W-:Y:S06]  /*4400*/  @!P3 BRA `(.L_x_1760) ;  /* 0x0000002c004cb947 */ /* 0x000fec0003800000 */
[----:B------:R-:W-:Y:S01]  /*4410*/  IMAD.MOV.U32 R4, RZ, RZ, R46 ;  /* 0x000000ffff047224 */ /* 0x000fe200078e002e */
[----:B------:R-:W-:Y:S01]  /*4420*/  UMOV UR20, UR37 ;  /* 0x0000002500147c82 */ /* 0x000fe20008000000 */
[----:B------:R-:W-:Y:S01]  /*4430*/  IMAD.MOV.U32 R5, RZ, RZ, R37 ;  /* 0x000000ffff057224 */ /* 0x000fe200078e0025 */
[----:B------:R-:W-:Y:S01]  /*4440*/  UMOV UR21, UR38 ;  /* 0x0000002600157c82 */ /* 0x000fe20008000000 */
[----:B------:R-:W-:Y:S01]  /*4450*/  IMAD.MOV.U32 R135, RZ, RZ, RZ ;  /* 0x000000ffff877224 */ /* 0x000fe200078e00ff */
[----:B------:R-:W-:-:S06]  /*4460*/  ULDC UR19, c[0x0][0x988] ;  /* 0x0002620000137ab9 */ /* 0x000fcc0000000800 */
.L_x_1770:
[----:B------:R-:W-:-:S04]  /*4470*/  UISETP.NE.AND UP1, UPT, UR21, 0x1, UPT ;  /* 0x000000011500788c */ /* 0x000fc8000bf25270 */
[----:B------:R-:W-:-:S04]  /*4480*/  USEL UR37, URZ, 0x1, UP1 ;  /* 0x000000013f257887 */ /* 0x000fc80008800000 */
[----:B------:R-:W-:Y:S01]  /*4490*/  ULOP3.LUT UR37, UR20, UR37, URZ, 0x3c, !UPT ;  /* 0x0000002514257292 */ /* 0x000fe2000f8e3c3f */
[----:B------:R-:W-:Y:S11]  /*44a0*/  @!P0 BRA `(.L_x_1761) ;  /* 0x0000000000048947 */ /* 0x000ff60003800000 */
[----:B------:R-:W-:Y:S01]  /*44b0*/  BPT.TRAP 0x1 ;  /* 0x000000040000795c */ /* 0x000fe20000300000 */
.L_x_1761:
        /* <DEDUP_REMOVED lines=9> */
.L_x_1762:
[----:B-1----:R-:W-:Y:S05]  /*4550*/  @P3 BRA `(.L_x_1763) ;  /* 0x0000000000083947 */ /* 0x002fea0003800000 */
[----:B------:R-:W1:Y:S02]  /*4560*/  SYNCS.PHASECHK.TRANS64.TRYWAIT P3, [UR22+0x19c30], R6 ;  /* 0x019c3006ff0075a7 */ /* 0x000e640008060156 */
[----:B-1----:R-:W-:Y:S05]  /*4570*/  @!P3 BRA `(.L_x_1764) ;  /* 0x000000d0002cb947 */ /* 0x002fea0003800000 */
.L_x_1763:
        /* <DEDUP_REMOVED lines=17> */
.L_x_1765:
[----:B------:R-:W-:Y:S01]  /*4690*/  ULEA UR14, UR21, UR45, 0x3 ;  /* 0x0000002d150e7291 */ /* 0x000fe2000f8e183f */
[----:B01----:R-:W-:-:S05]  /*46a0*/  IMAD.U32 R6, RZ, RZ, UR20 ;  /* 0x00000014ff067e24 */ /* 0x003fca000f8e00ff */
[----:B------:R-:W-:-:S04]  /*46b0*/  SHF.L.U32 R6, R6, 0x1f, RZ ;  /* 0x0000001f06067819 */ /* 0x000fc800000006ff */
[----:B------:R0:W1:Y:S01]  /*46c0*/  SYNCS.PHASECHK.TRANS64.TRYWAIT P3, [UR14+0x19c50], R6 ;  /* 0x019c5006ff0075a7 */ /* 0x000062000806014e */
[----:B------:R-:W-:Y:S05]  /*46d0*/  @!P0 BRA `(.L_x_1766) ;  /* 0x0000000000048947 */ /* 0x000fea0003800000 */
[----:B------:R-:W-:Y:S01]  /*46e0*/  BPT.TRAP 0x1 ;  /* 0x000000040000795c */ /* 0x000fe20000300000 */
.L_x_1766:
[----:B-1----:R-:W-:Y:S05]  /*46f0*/  @P3 BRA `(.L_x_1767) ;  /* 0x0000000000083947 */ /* 0x002fea0003800000 */
[----:B------:R-:W1:Y:S02]  /*4700*/  SYNCS.PHASECHK.TRANS64.TRYWAIT P3, [UR14+0x19c50], R6 ;  /* 0x019c5006ff0075a7 */ /* 0x000e64000806014e */
[----:B-1----:R-:W-:Y:S05]  /*4710*/  @!P3 BRA `(.L_x_1768) ;  /* 0x000000cc00dcb947 */ /* 0x002fea0003800000 */
.L_x_1767:
        /* <DEDUP_REMOVED lines=17> */
[----:B01----:R-:W-:Y:S01]  /*4830*/  FMUL.FTZ R6, R0, R24 ;  /* 0x0000001800067220 */ /* 0x003fe20000410000 */
[----:B------:R-:W-:-:S02]  /*4840*/  IMAD.MOV.U32 R47, RZ, RZ, -0x2 ;  /* 0xfffffffeff2f7424 */ /* 0x000fc400078e00ff */
[C---:B------:R-:W-:Y:S01]  /*4850*/  FMUL.FTZ R8, R0.reuse, R26 ;  /* 0x0000001a00087220 */ /* 0x040fe20000410000 */
[C---:B------:R-:W-:Y:S01]  /*4860*/  FMUL.FTZ R26, R0.reuse, R38 ;  /* 0x00000026001a7220 */ /* 0x040fe20000410000 */
[C---:B------:R-:W-:Y:S01]  /*4870*/  FMUL.FTZ R38, R0.reuse, R50 ;  /* 0x0000003200267220 */ /* 0x040fe20000410000 */
[----:B------:R-:W-:Y:S01]  /*4880*/  FMUL.FTZ R7, R0, R25 ;  /* 0x0000001900077220 */ /* 0x000fe20000410000 */
[----:B------:R-:W-:Y:S01]  /*4890*/  UMOV UR6, UR11 ;  /* 0x0000000b00067c82 */ /* 0x000fe20008000000 */
[----:B------:R-:W-:Y:S01]  /*48a0*/  IMAD.U32 R50, RZ, RZ, UR49 ;  /* 0x00000031ff327e24 */ /* 0x000fe2000f8e00ff */
[----:B------:R-:W-:Y:S01]  /*48b0*/  QGMMA.64x96x32.F32.E4M3.E4M3 R88, R148, gdesc[UR4], R88, gsb0 ;  /* 0x0160000494587df3 */ /* 0x000fe20008000858 */
[----:B------:R-:W-:Y:S01]  /*48c0*/  @UP0 ULDC UR6, c[0x0][0x44c] ;  /* 0x0001130000060ab9 */ /* 0x000fe20000000800 */
[----:B------:R-:W-:Y:S01]  /*48d0*/  @UP0 ULDC UR7, c[0x0][0x450] ;  /* 0x0001140000070ab9 */ /* 0x000fe20000000800 */
[----:B------:R-:W-:Y:S01]  /*48e0*/  @P2 IMAD.HI.U32 R44, R42, UR6, RZ ;  /* 0x000000062a2c2c27 */ /* 0x000fe2000f8e00ff */
[----:B------:R-:W-:Y:S01]  /*48f0*/  UIADD3 UR6, UR11, 0x2, URZ ;  /* 0x000000020b067890 */ /* 0x000fe2000fffe03f */
[----:B------:R-:W0:Y:S02]  /*4900*/  MUFU.TANH R6, R6 ;  /* 0x0000000600067308 */ /* 0x000e240000002400 */
[C---:B------:R-:W-:Y:S01]  /*4910*/  FMUL.FTZ R11, R0.reuse, R29 ;  /* 0x0000001d000b7220 */ /* 0x040fe20000410000 */
[C---:B------:R-:W-:Y:S01]  /*4920*/  FMUL.FTZ R25, R0.reuse, R37 ;  /* 0x0000002500197220 */ /* 0x040fe20000410000 */
[----:B------:R-:W-:Y:S01]  /*4930*/  @P2 SHF.R.U32.HI R42, RZ, UR7, R44 ;  /* 0x00000007ff2a2c19 */ /* 0x000fe2000801162c */
[----:B------:R-:W-:Y:S01]  /*4940*/  UMOV UR7, 0x40000040 ;  /* 0x4000004000077882 */ /* 0x000fe20000000000 */
[C---:B------:R-:W-:Y:S01]  /*4950*/  FMUL.FTZ R37, R0.reuse, R49 ;  /* 0x0000003100257220 */ /* 0x040fe20000410000 */
[C---:B------:R-:W-:Y:S01]  /*4960*/  FMUL.FTZ R15, R0.reuse, R33 ;  /* 0x00000021000f7220 */ /* 0x040fe20000410000 */
[C---:B------:R-:W-:Y:S01]  /*4970*/  FMUL.FTZ R13, R0.reuse, R31 ;  /* 0x0000001f000d7220 */ /* 0x040fe20000410000 */
[----:B------:R-:W1:Y:S01]  /*4980*/  SHFL.IDX PT, R52, R42, RZ, 0x1c1f ;  /* 0x001c1fff2a347589 */ /* 0x000e6200000e0000 */
[----:B------:R-:W2:Y:S01]  /*4990*/  MUFU.TANH R7, R7 ;  /* 0x0000000700077308 */ /* 0x000ea20000002400 */
        /* <DEDUP_REMOVED lines=22> */
[C---:B------:R-:W-:Y:S01]  /*4b00*/  FMUL.FTZ R68, R0.reuse, R84 ;  /* 0x0000005400447220 */ /* 0x040fe20000410000 */
[----:B------:R-:W5:Y:S01]  /*4b10*/  MUFU.TANH R14, R14 ;  /* 0x0000000e000e7308 */ /* 0x000f620000002400 */
[C---:B------:R-:W-:Y:S01]  /*4b20*/  FMUL.FTZ R85, R0.reuse, R85 ;  /* 0x0000005500557220 */ /* 0x040fe20000410000 */
[----:B------:R-:W0:Y:S01]  /*4b30*/  SHFL.IDX PT, R42, R42, 0x1, 0x1c1f ;  /* 0x003c1f002a2a7f89 */ /* 0x000e2200000e0000 */
[----:B------:R-:W-:Y:S01]  /*4b40*/  UMOV UR10, UR19 ;  /* 0x00000013000a7c82 */ /* 0x000fe20008000000 */
[C---:B------:R-:W-:Y:S01]  /*4b50*/  FMUL.FTZ R76, R0.reuse, R83 ;  /* 0x00000053004c7220 */ /* 0x040fe20000410000 */
[C---:B------:R-:W-:Y:S01]  /*4b60*/  FMUL.FTZ R63, R0.reuse, R63 ;  /* 0x0000003f003f7220 */ /* 0x040fe20000410000 */
[C---:B------:R-:W-:Y:S01]  /*4b70*/  FMUL.FTZ R66, R0.reuse, R66 ;  /* 0x0000004200427220 */ /* 0x040fe20000410000 */
[----:B------:R-:W-:Y:S01]  /*4b80*/  FMUL.FTZ R67, R0, R67 ;  /* 0x0000004300437220 */ /* 0x000fe20000410000 */
        /* <DEDUP_REMOVED lines=12> */
[----:B------:R-:W-:Y:S01]  /*4c50*/  UMOV UR6, 0xffffff80 ;  /* 0xffffff8000067882 */ /* 0x000fe20000000000 */
[----:B------:R-:W-:Y:S01]  /*4c60*/  UMOV UR7, 0x40000040 ;  /* 0x4000004000077882 */ /* 0x000fe20000000000 */
[----:B------:R-:W-:-:S04]  /*4c70*/  UIMAD UR6, UR18, UR6, 0x1 ;  /* 0x00000001120674a4 */ /* 0x000fc8000f8e0206 */
[----:B------:R-:W5:Y:S02]  /*4c80*/  MUFU.TANH R40, R40 ;  /* 0x0000002800287308 */ /* 0x000f640000002400 */
[----:B------:R-:W-:Y:S01]  /*4c90*/  IMAD R47, R16, R47, UR6 ;  /* 0x00000006102f7e24 */ /* 0x000fe2000f8e022f */
[----:B------:R-:W-:-:S05]  /*4ca0*/  UIADD3 UR6, UR11, 0x4, URZ ;  /* 0x000000040b067890 */ /* 0x000fca000fffe03f */
[----:B------:R-:W5:Y:S01]  /*4cb0*/  MUFU.TANH R41, R41 ;  /* 0x0000002900297308 */ /* 0x000f620000002400 */
[----:B------:R-:W-:Y:S01]  /*4cc0*/  IADD3 R47, -R50, UR48, R47 ;  /* 0x00000030322f7c10 */ /* 0x000fe2000fffe12f */
[----:B------:R-:W-:-:S04]  /*4cd0*/  FMUL.FTZ R50, R0, R59 ;  /* 0x0000003b00327220 */ /* 0x000fc80000410000 */
[C---:B-1----:R-:W-:Y:S02]  /*4ce0*/  IMAD.IADD R49, R47.reuse, 0x1, R52 ;  /* 0x000000012f317824 */ /* 0x042fe400078e0234 */
[----:B------:R-:W1:Y:S01]  /*4cf0*/  MUFU.TANH R45, R45 ;  /* 0x0000002d002d7308 */ /* 0x000e620000002400 */
[C---:B------:R-:W-:Y:S01]  /*4d00*/  FMUL.FTZ R52, R0.reuse, R61 ;  /* 0x0000003d00347220 */ /* 0x040fe20000410000 */
[----:B------:R-:W-:Y:S01]  /*4d10*/  FMUL.FTZ R61, R0, R77 ;  /* 0x0000004d003d7220 */ /* 0x000fe20000410000 */
[----:B0-----:R-:W-:Y:S01]  /*4d20*/  IMAD.IADD R47, R47, 0x1, R42 ;  /* 0x000000012f2f7824 */ /* 0x001fe200078e022a */
[C---:B------:R-:W-:Y:S02]  /*4d30*/  ISETP.GT.AND P3, PT, R49.reuse, RZ, PT ;  /* 0x000000ff3100720c */ /* 0x040fe40003f64270 */
[C---:B------:R-:W-:Y:S02]  /*4d40*/  ISETP.GT.AND P4, PT, R49.reuse, 0x1, PT ;  /* 0x000000013100780c */ /* 0x040fe40003f84270 */
[----:B------:R-:W-:Y:S01]  /*4d50*/  FSEL R6, R6, -INF , P3 ;  /* 0xff80000006067808 */ /* 0x000fe20001800000 */
[----:B------:R-:W0:Y:S01]  /*4d60*/  MUFU.TANH R46, R46 ;  /* 0x0000002e002e7308 */ /* 0x000e220000002400 */
[----:B------:R-:W-:-:S02]  /*4d70*/  ISETP.GT.AND P3, PT, R49, 0x8, PT ;  /* 0x000000083100780c */ /* 0x000fc40003f64270 */
[----:B--2---:R-:W-:Y:S02]  /*4d80*/  FSEL R7, R7, -INF , P4 ;  /* 0xff80000007077808 */ /* 0x004fe40002000000 */
[----:B------:R-:W-:Y:S02]  /*4d90*/  FMNMX.FTZ R54, R6, R5, !PT ;  /* 0x0000000506367209 */ /* 0x000fe40007810000 */
[----:B------:R-:W-:Y:S01]  /*4da0*/  ISETP.GT.AND P4, PT, R49, 0x9, PT ;  /* 0x000000093100780c */ /* 0x000fe20003f84270 */
[----:B------:R-:W2:Y:S01]  /*4db0*/  MUFU.TANH R51, R51 ;  /* 0x0000003300337308 */ /* 0x000ea20000002400 */
[----:B---3--:R-:W-:Y:S02]  /*4dc0*/  FSEL R10, R10, -INF , P3 ;  /* 0xff8000000a0a7808 */ /* 0x008fe40001800000 */
[----:B------:R-:W-:Y:S02]  /*4dd0*/  FMNMX.FTZ R53, R7, R54, !PT ;  /* 0x0000003607357209 */ /* 0x000fe40007810000 */
[----:B------:R-:W-:-:S02]  /*4de0*/  ISETP.GT.AND P3, PT, R49, 0x10, PT ;  /* 0x000000103100780c */ /* 0x000fc40003f64270 */
[----:B----4-:R-:W-:Y:S01]  /*4df0*/  FSEL R11, R11, -INF , P4 ;  /* 0xff8000000b0b7808 */ /* 0x010fe20002000000 */
[----:B------:R-:W3:Y:S01]  /*4e00*/  MUFU.TANH R52, R52 ;  /* 0x0000003400347308 */ /* 0x000ee20000002400 */
[----:B------:R-:W-:Y:S01]  /*4e10*/  FMNMX.FTZ R54, R10, R53, !PT ;  /* 0x000000350a367209 */ /* 0x000fe20007810000 */
[----:B------:R-:W-:Y:S01]  /*4e20*/  FMUL.FTZ R53, R0, R64 ;  /* 0x0000004000357220 */ /* 0x000fe20000410000 */
        /* <DEDUP_REMOVED lines=9> */
[----:B------:R-:W-:Y:S01]  /*4ec0*/  MUFU.TANH R56, R56 ;  /* 0x0000003800387308 */ /* 0x000fe20000002400 */
[----:B------:R-:W-:Y:S02]  /*4ed0*/  FSEL R24, R24, -INF , P3 ;  /* 0xff80000018187808 */ /* 0x000fe40001800000 */
[----:B------:R-:W-:Y:S02]  /*4ee0*/  FMNMX.FTZ R57, R15, R54, !PT ;  /* 0x000000360f397209 */ /* 0x000fe40007810000 */
[----:B------:R-:W-:-:S02]  /*4ef0*/  ISETP.GT.AND P3, PT, R49, 0x20, PT ;  /* 0x000000203100780c */ /* 0x000fc40003f64270 */
[----:B------:R-:W-:Y:S01]  /*4f00*/  FSEL R25, R25, -INF , P4 ;  /* 0xff80000019197808 */ /* 0x000fe20002000000 */
[----:B------:R-:W5:Y:S01]  /*4f10*/  MUFU.TANH R55, R55 ;  /* 0x0000003700377308 */ /* 0x000f620000002400 */
[----:B------:R-:W-:Y:S02]  /*4f20*/  FMNMX.FTZ R54, R24, R57, !PT ;  /* 0x0000003918367209 */ /* 0x000fe40007810000 */
[----:B------:R-:W-:Y:S02]  /*4f30*/  ISETP.GT.AND P4, PT, R49, 0x21, PT ;  /* 0x000000213100780c */ /* 0x000fe40003f84270 */
[----:B------:R-:W-:Y:S02]  /*4f40*/  FSEL R28, R28, -INF , P3 ;  /* 0xff8000001c1c7808 */ /* 0x000fe40001800000 */
[----:B------:R-:W-:Y:S01]  /*4f50*/  FMNMX.FTZ R57, R25, R54, !PT ;  /* 0x0000003619397209 */ /* 0x000fe20007810000 */
[----:B------:R-:W-:Y:S01]  /*4f60*/  MUFU.TANH R58, R58 ;  /* 0x0000003a003a7308 */ /* 0x000fe20000002400 */
        /* <DEDUP_REMOVED lines=16> */
[----:B------:R-:W-:-:S02]  /*5070*/  FSEL R54, R37, -INF , P4 ;  /* 0xff80000025367808 */ /* 0x000fc40002000000 */
[C---:B------:R-:W-:Y:S02]  /*5080*/  ISETP.GT.AND P3, PT, R49.reuse, 0x38, PT ;  /* 0x000000383100780c */ /* 0x040fe40003f64270 */
[----:B------:R-:W-:Y:S01]  /*5090*/  FMNMX.FTZ R37, R36, R59, !PT ;  /* 0x0000003b24257209 */ /* 0x000fe20007810000 */
[----:B------:R-:W-:Y:S01]  /*50a0*/  FMUL.FTZ R59, R0, R73 ;  /* 0x00000049003b7220 */ /* 0x000fe20000410000 */
[C---:B------:R-:W-:Y:S01]  /*50b0*/  ISETP.GT.AND P4, PT, R49.reuse, 0x39, PT ;  /* 0x000000393100780c */ /* 0x040fe20003f84270 */
[----:B------:R-:W-:Y:S01]  /*50c0*/  MUFU.TANH R68, R68 ;  /* 0x0000004400447308 */ /* 0x000fe20000002400 */
[----:B------:R-:W-:Y:S01]  /*50d0*/  FSEL R40, R40, -INF , P3 ;  /* 0xff80000028287808 */ /* 0x000fe20001800000 */
[----:B------:R-:W-:Y:S01]  /*50e0*/  FMUL.FTZ R73, R0, R78 ;  /* 0x0000004e00497220 */ /* 0x000fe20000410000 */
[----:B------:R-:W-:Y:S01]  /*50f0*/  FMNMX.FTZ R37, R54, R37, !PT ;  /* 0x0000002536257209 */ /* 0x000fe20007810000 */
[----:B------:R-:W-:Y:S01]  /*5100*/  FMUL.FTZ R78, R0, R86 ;  /* 0x00000056004e7220 */ /* 0x000fe20000410000 */
[----:B------:R-:W-:Y:S01]  /*5110*/  ISETP.GT.AND P3, PT, R49, 0x40, PT ;  /* 0x000000403100780c */ /* 0x000fe20003f64270 */
[----:B------:R-:W-:-:S02]  /*5120*/  WARPGROUP.DEPBAR.LE gsb0, 0x0 ;  /* 0x00008000000079c5 */ /* 0x000fc40000010000 */
[----:B------:R-:W-:Y:S01]  /*5130*/  FSEL R41, R41, -INF , P4 ;  /* 0xff80000029297808 */ /* 0x000fe20002000000 */
[----:B------:R-:W5:Y:S01]  /*5140*/  MUFU.TANH R59, R59 ;  /* 0x0000003b003b7308 */ /* 0x000f620000002400 */
[----:B------:R-:W-:Y:S01]  /*5150*/  FMNMX.FTZ R64, R40, R37, !PT ;  /* 0x0000002528407209 */ /* 0x000fe20007810000 */
[----:B------:R-:W-:Y:S01]  /*5160*/  WARPGROUP.ARRIVE ;  /* 0x00000000000079c5 */ /* 0x000fe20000000000 */
[----:B------:R-:W-:Y:S02]  /*5170*/  ISETP.GT.AND P4, PT, R49, 0x41, PT ;  /* 0x000000413100780c */ /* 0x000fe40003f84270 */
[----:B-1----:R-:W-:Y:S02]  /*5180*/  FSEL R45, R45, -INF , P3 ;  /* 0xff8000002d2d7808 */ /* 0x002fe40001800000 */
[----:B------:R-:W-:Y:S01]  /*5190*/  FMNMX.FTZ R64, R41, R64, !PT ;  /* 0x0000004029407209 */ /* 0x000fe20007810000 */
[----:B------:R-:W-:Y:S01]  /*51a0*/  MUFU.TANH R85, R85 ;  /* 0x0000005500557308 */ /* 0x000fe20000002400 */
[----:B------:R-:W-:Y:S01]  /*51b0*/  ISETP.GT.AND P3, PT, R49, 0x48, PT ;  /* 0x000000483100780c */ /* 0x000fe20003f64270 */
[----:B------:R-:W-:Y:S01]  /*51c0*/  QGMMA.64x96x32.F32.E4M3.E4M3 R88, R140, gdesc[UR4], R88, gsb0 ;  /* 0x016000048c587df3 */ /* 0x000fe20008000858 */
[----:B0-----:R-:W-:Y:S01]  /*51d0*/  FSEL R46, R46, -INF , P4 ;  /* 0xff8000002e2e7808 */ /* 0x001fe20002000000 */
[----:B------:R-:W-:Y:S01]  /*51e0*/  UIADD3 UR6, UR11, 0x6, URZ ;  /* 0x000000060b067890 */ /* 0x000fe2000fffe03f */
[----:B------:R-:W-:Y:S01]  /*51f0*/  FMNMX.FTZ R37, R45, R64, !PT ;  /* 0x000000402d257209 */ /* 0x000fe20007810000 */
[----:B------:R-:W-:Y:S01]  /*5200*/  UMOV UR7, 0x40000040 ;  /* 0x4000004000077882 */ /* 0x000fe20000000000 */
[----:B------:R-:W-:Y:S01]  /*5210*/  ISETP.GT.AND P4, PT, R49, 0x49, PT ;  /* 0x000000493100780c */ /* 0x000fe20003f84270 */
[----:B------:R-:W-:Y:S01]  /*5220*/  MUFU.TANH R8, R8 ;  /* 0x0000000800087308 */ /* 0x000fe20000002400 */
[----:B--2---:R-:W-:-:S02]  /*5230*/  FSEL R51, R51, -INF , P3 ;  /* 0xff80000033337808 */ /* 0x004fc40001800000 */
[----:B------:R-:W-:Y:S01]  /*5240*/  FMNMX.FTZ R64, R46, R37, !PT ;  /* 0x000000252e407209 */ /* 0x000fe20007810000 */
[----:B------:R-:W-:Y:S01]  /*5250*/  FMUL.FTZ R37, R0, R80 ;  /* 0x0000005000257220 */ /* 0x000fe20000410000 */
        /* <DEDUP_REMOVED lines=9> */
[----:B------:R-:W0:Y:S01]  /*52f0*/  MUFU.TANH R37, R37 ;  /* 0x0000002500257308 */ /* 0x000e220000002400 */
[----:B-----5:R-:W-:Y:S02]  /*5300*/  FSEL R55, R55, -INF , P4 ;  /* 0xff80000037377808 */ /* 0x020fe40002000000 */
[----:B------:R-:W-:Y:S02]  /*5310*/  FMNMX.FTZ R64, R53, R64, !PT ;  /* 0x0000004035407209 */ /* 0x000fe40007810000 */
[----:B------:R-:W-:Y:S02]  /*5320*/  ISETP.GT.AND P4, PT, R49, 0x59, PT ;  /* 0x000000593100780c */ /* 0x000fe40003f84270 */
[----:B------:R-:W-:Y:S01]  /*5330*/  FSEL R56, R56, -INF , P3 ;  /* 0xff80000038387808 */ /* 0x000fe20001800000 */
[----:B------:R-:W1:Y:S01]  /*5340*/  MUFU.TANH R65, R65 ;  /* 0x0000004100417308 */ /* 0x000e620000002400 */
[----:B------:R-:W-:-:S02]  /*5350*/  FMNMX.FTZ R69, R55, R64, !PT ;  /* 0x0000004037457209 */ /* 0x000fc40007810000 */
[----:B------:R-:W-:Y:S02]  /*5360*/  ISETP.GT.AND P3, PT, R49, 0x60, PT ;  /* 0x000000603100780c */ /* 0x000fe40003f64270 */
[----:B------:R-:W-:Y:S02]  /*5370*/  FSEL R57, R57, -INF , P4 ;  /* 0xff80000039397808 */ /* 0x000fe40002000000 */
[----:B------:R-:W-:Y:S01]  /*5380*/  FMNMX.FTZ R64, R56, R69, !PT ;  /* 0x0000004538407209 */ /* 0x000fe20007810000 */
[----:B------:R-:W2:Y:S01]  /*5390*/  MUFU.TANH R12, R12 ;  /* 0x0000000c000c7308 */ /* 0x000ea20000002400 */
[----:B------:R-:W-:Y:S02]  /*53a0*/  ISETP.GT.AND P4, PT, R49, 0x61, PT ;  /* 0x000000613100780c */ /* 0x000fe40003f84270 */
[----:B------:R-:W-:Y:S02]  /*53b0*/  FSEL R58, R58, -INF , P3 ;  /* 0xff8000003a3a7808 */ /* 0x000fe40001800000 */
[----:B------:R-:W-:-:S02]  /*53c0*/  FMNMX.FTZ R69, R57, R64, !PT ;  /* 0x0000004039457209 */ /* 0x000fc40007810000 */
[----:B------:R-:W-:Y:S01]  /*53d0*/  ISETP.GT.AND P3, PT, R49, 0x68, PT ;  /* 0x000000683100780c */ /* 0x000fe20003f64270 */
[----:B------:R-:W3:Y:S01]  /*53e0*/  MUFU.TANH R13, R13 ;  /* 0x0000000d000d7308 */ /* 0x000ee20000002400 */
[----:B------:R-:W-:Y:S02]  /*53f0*/  FSEL R59, R59, -INF , P4 ;  /* 0xff8000003b3b7808 */ /* 0x000fe40002000000 */
[----:B------:R-:W-:Y:S02]  /*5400*/  FMNMX.FTZ R64, R58, R69, !PT ;  /* 0x000000453a407209 */ /* 0x000fe40007810000 */
[----:B------:R-:W-:Y:S02]  /*5410*/  ISETP.GT.AND P4, PT, R49, 0x69, PT ;  /* 0x000000693100780c */ /* 0x000fe40003f84270 */
[----:B------:R-:W-:Y:S01]  /*5420*/  FSEL R60, R60, -INF , P3 ;  /* 0xff8000003c3c7808 */ /* 0x000fe20001800000 */
[----:B------:R-:W4:Y:S01]  /*5430*/  MUFU.TANH R20, R20 ;  /* 0x0000001400147308 */ /* 0x000f220000002400 */
[----:B------:R-:W-:Y:S01]  /*5440*/  FMNMX.FTZ R69, R59, R64, !PT ;  /* 0x000000403b457209 */ /* 0x000fe20007810000 */
[----:B------:R-:W-:Y:S01]  /*5450*/  FMUL.FTZ R64, R0, R62 ;  /* 0x0000003e00407220 */ /* 0x000fe20000410000 */
[----:B------:R-:W-:-:S02]  /*5460*/  ISETP.GT.AND P3, PT, R49, 0x70, PT ;  /* 0x000000703100780c */ /* 0x000fc40003f64270 */
[----:B------:R-:W-:Y:S02]  /*5470*/  FSEL R61, R61, -INF , P4 ;  /* 0xff8000003d3d7808 */ /* 0x000fe40002000000 */
[----:B------:R-:W-:Y:S01]  /*5480*/  FMNMX.FTZ R72, R60, R69, !PT ;  /* 0x000000453c487209 */ /* 0x000fe20007810000 */
[----:B------:R-:W5:Y:S01]  /*5490*/  MUFU.TANH R21, R21 ;  /* 0x0000001500157308 */ /* 0x000f620000002400 */
[----:B0-----:R-:W-:Y:S01]  /*54a0*/  FSEL R62, R37, -INF , P3 ;  /* 0xff800000253e7808 */ /* 0x001fe20001800000 */
[C---:B------:R-:W-:Y:S01]  /*54b0*/  FMUL.FTZ R69, R0.reuse, R70 ;  /* 0x0000004600457220 */ /* 0x040fe20000410000 */
[----:B------:R-:W-:Y:S01]  /*54c0*/  ISETP.GT.AND P4, PT, R49, 0x71, PT ;  /* 0x000000713100780c */ /* 0x000fe20003f84270 */
[C---:B------:R-:W-:Y:S01]  /*54d0*/  FMUL.FTZ R70, R0.reuse, R71 ;  /* 0x0000004700467220 */ /* 0x040fe20000410000 */
[----:B------:R-:W-:Y:S01]  /*54e0*/  FMNMX.FTZ R37, R61, R72, !PT ;  /* 0x000000483d257209 */ /* 0x000fe20007810000 */
[C---:B------:R-:W-:Y:S01]  /*54f0*/  FMUL.FTZ R71, R0.reuse, R74 ;  /* 0x0000004a00477220 */ /* 0x040fe20000410000 */
[----:B------:R-:W-:Y:S01]  /*5500*/  ISETP.GT.AND P3, PT, R49, 0x78, PT ;  /* 0x000000783100780c */ /* 0x000fe20003f64270 */
[----:B------:R-:W0:Y:S01]  /*5510*/  MUFU.TANH R26, R26 ;  /* 0x0000001a001a7308 */ /* 0x000e220000002400 */
[----:B-1----:R-:W-:Y:S01]  /*5520*/  FSEL R65, R65, -INF , P4 ;  /* 0xff80000041417808 */ /* 0x002fe20002000000 */
[----:B------:R-:W-:Y:S01]  /*5530*/  FMUL.FTZ R74, R0, R79 ;  /* 0x0000004f004a7220 */ /* 0x000fe20000410000 */
[----:B------:R-:W-:Y:S01]  /*5540*/  FMNMX.FTZ R72, R62, R37, !PT ;  /* 0x000000253e487209 */ /* 0x000fe20007810000 */
[----:B------:R-:W-:Y:S01]  /*5550*/  FMUL.FTZ R79, R0, R87 ;  /* 0x00000057004f7220 */ /* 0x000fe20000410000 */
[----:B------:R-:W-:-:S02]  /*5560*/  ISETP.GT.AND P4, PT, R49, 0x79, PT ;  /* 0x000000793100780c */ /* 0x000fc40003f84270 */
[----:B------:R-:W-:Y:S01]  /*5570*/  FSEL R49, R68, -INF , P3 ;  /* 0xff80000044317808 */ /* 0x000fe20001800000 */
[----:B------:R-:W1:Y:S01]  /*5580*/  MUFU.TANH R27, R27 ;  /* 0x0000001b001b7308 */ /* 0x000e620000002400 */
[----:B------:R-:W-:Y:S02]  /*5590*/  FMNMX.FTZ R72, R65, R72, !PT ;  /* 0x0000004841487209 */ /* 0x000fe40007810000 */
[----:B------:R-:W-:Y:S02]  /*55a0*/  FSEL R68, R85, -INF , P4 ;  /* 0xff80000055447808 */ /* 0x000fe40002000000 */
[----:B------:R-:W-:Y:S02]  /*55b0*/  FMNMX.FTZ R37, R49, R72, !PT ;  /* 0x0000004831257209 */ /* 0x000fe40007810000 */
[----:B------:R-:W-:Y:S01]  /*55c0*/  ISETP.GT.AND P4, PT, R47, RZ, PT ;  /* 0x000000ff2f00720c */ /* 0x000fe20003f84270 */
[----:B------:R-:W1:Y:S01]  /*55d0*/  MUFU.TANH R30, R30 ;  /* 0x0000001e001e7308 */ /* 0x000e620000002400 */
[----:B------:R-:W-:-:S02]  /*55e0*/  FMNMX.FTZ R37, R68, R37, !PT ;  /* 0x0000002544257209 */ /* 0x000fc40007810000 */
[C---:B------:R-:W-:Y:S02]  /*55f0*/  ISETP.GT.AND P5, PT, R47.reuse, 0x1, PT ;  /* 0x000000012f00780c */ /* 0x040fe40003fa4270 */
[----:B------:R-:W-:Y:S01]  /*5600*/  FSEL R81, R8, -INF , P4 ;  /* 0xff80000008517808 */ /* 0x000fe20002000000 */
[----:B------:R-:W0:Y:S01]  /*5610*/  SHFL.BFLY PT, R72, R37, 0x2, 0x1f ;  /* 0x0c401f0025487f89 */ /* 0x000e2200000e0000 */
[----:B------:R-:W-:Y:S01]  /*5620*/  ISETP.GT.AND P4, PT, R47, 0x8, PT ;  /* 0x000000082f00780c */ /* 0x000fe20003f84270 */
[----:B------:R-:W1:Y:S01]  /*5630*/  MUFU.TANH R31, R31 ;  /* 0x0000001f001f7308 */ /* 0x000e620000002400 */
[----:B------:R-:W-:Y:S02]  /*5640*/  FSEL R9, R9, -INF , P5 ;  /* 0xff80000009097808 */ /* 0x000fe40002800000 */
[----:B------:R-:W-:Y:S02]  /*5650*/  ISETP.GT.AND P5, PT, R47, 0x9, PT ;  /* 0x000000092f00780c */ /* 0x000fe40003fa4270 */
[----:B--2---:R-:W-:-:S02]  /*5660*/  FSEL R12, R12, -INF , P4 ;  /* 0xff8000000c0c7808 */ /* 0x004fc40002000000 */
[----:B------:R-:W-:Y:S01]  /*5670*/  ISETP.GT.AND P4, PT, R47, 0x10, PT ;  /* 0x000000102f00780c */ /* 0x000fe20003f84270 */
[----:B------:R-:W2:Y:S01]  /*5680*/  MUFU.TANH R34, R34 ;  /* 0x0000002200227308 */ /* 0x000ea20000002400 */
[----:B---3--:R-:W-:Y:S02]  /*5690*/  FSEL R13, R13, -INF , P5 ;  /* 0xff8000000d0d7808 */ /* 0x008fe40002800000 */
[C---:B------:R-:W-:Y:S02]  /*56a0*/  ISETP.GT.AND P5, PT, R47.reuse, 0x11, PT ;  /* 0x000000112f00780c */ /* 0x040fe40003fa4270 */
[----:B----4-:R-:W-:Y:S01]  /*56b0*/  FSEL R20, R20, -INF , P4 ;  /* 0xff80000014147808 */ /* 0x010fe20002000000 */
[----:B------:R-:W-:Y:S02]  /*56c0*/  WARPGROUP.DEPBAR.LE gsb0, 0x0 ;  /* 0x00008000000079c5 */ /* 0x000fe40000010000 */
[----:B------:R-:W-:Y:S01]  /*56d0*/  ISETP.GT.AND P4, PT, R47, 0x18, PT ;  /* 0x000000182f00780c */ /* 0x000fe20003f84270 */
[----:B------:R-:W3:Y:S01]  /*56e0*/  MUFU.TANH R35, R35 ;  /* 0x0000002300237308 */ /* 0x000ee20000002400 */
[----:B-----5:R-:W-:Y:S01]  /*56f0*/  FSEL R21, R21, -INF , P5 ;  /* 0xff80000015157808 */ /* 0x020fe20002800000 */
[----:B------:R-:W-:Y:S01]  /*5700*/  WARPGROUP.ARRIVE ;  /* 0x00000000000079c5 */ /* 0x000fe20000000000 */
[----:B------:R-:W-:-:S02]  /*5710*/  ISETP.GT.AND P5, PT, R47, 0x19, PT ;  /* 0x000000192f00780c */ /* 0x000fc40003fa4270 */
[----:B0-----:R-:W-:Y:S01]  /*5720*/  FMNMX.FTZ R77, R37, R72, !PT ;  /* 0x00000048254d7209 */ /* 0x001fe20007810000 */
[----:B------:R-:W-:Y:S01]  /*5730*/  FMUL.FTZ R72, R0, R75 ;  /* 0x0000004b00487220 */ /* 0x000fe20000410000 */
[----:B------:R-:W-:Y:S01]  /*5740*/  FSEL R26, R26, -INF , P4 ;  /* 0xff8000001a1a7808 */ /* 0x000fe20002000000 */
[----:B------:R-:W0:Y:S01]  /*5750*/  MUFU.TANH R38, R38 ;  /* 0x0000002600267308 */ /* 0x000e220000002400 */
[----:B------:R-:W-:Y:S01]  /*5760*/  ISETP.GT.AND P4, PT, R47, 0x20, PT ;  /* 0x000000202f00780c */ /* 0x000fe20003f84270 */
[----:B------:R-:W4:Y:S01]  /*5770*/  SHFL.BFLY PT, R80, R77, 0x1, 0x1f ;  /* 0x0c201f004d507f89 */ /* 0x000f2200000e0000 */
[----:B-1----:R-:W-:Y:S01]  /*5780*/  FSEL R27, R27, -INF , P5 ;  /* 0xff8000001b1b7808 */ /* 0x002fe20002800000 */
[----:B------:R-:W-:Y:S01]  /*5790*/  FMUL.FTZ R75, R0, R82 ;  /* 0x00000052004b7220 */ /* 0x000fe20000410000 */
[C---:B------:R-:W-:Y:S01]  /*57a0*/  ISETP.GT.AND P5, PT, R47.reuse, 0x21, PT ;  /* 0x000000212f00780c */ /* 0x040fe20003fa4270 */
[----:B------:R-:W-:Y:S01]  /*57b0*/  QGMMA.64x96x32.F32.E4M3.E4M3 R88, R136, gdesc[UR4], R88, gsb0 ;  /* 0x0160000488587df3 */ /* 0x000fe20008000858 */
[----:B------:R-:W-:Y:S01]  /*57c0*/  FSEL R30, R30, -INF , P4 ;  /* 0xff8000001e1e7808 */ /* 0x000fe20002000000 */
[----:B------:R-:W1:Y:S01]  /*57d0*/  MUFU.TANH R39, R39 ;  /* 0x0000002700277308 */ /* 0x000e620000002400 */
[----:B------:R-:W-:-:S02]  /*57e0*/  ISETP.GT.AND P4, PT, R47, 0x28, PT ;  /* 0x000000282f00780c */ /* 0x000fc40003f84270 */
[----:B------:R-:W-:Y:S02]  /*57f0*/  FSEL R31, R31, -INF , P5 ;  /* 0xff8000001f1f7808 */ /* 0x000fe40002800000 */
[C---:B------:R-:W-:Y:S02]  /*5800*/  ISETP.GT.AND P5, PT, R47.reuse, 0x29, PT ;  /* 0x000000292f00780c */ /* 0x040fe40003fa4270 */
[----:B--2---:R-:W-:Y:S01]  /*5810*/  FSEL R34, R34, -INF , P4 ;  /* 0xff80000022227808 */ /* 0x004fe20002000000 */
[----:B------:R-:W2:Y:S01]  /*5820*/  MUFU.TANH R43, R43 ;  /* 0x0000002b002b7308 */ /* 0x000ea20000002400 */
[----:B------:R-:W-:Y:S02]  /*5830*/  ISETP.GT.AND P4, PT, R47, 0x30, PT ;  /* 0x000000302f00780c */ /* 0x000fe40003f84270 */
[----:B---3--:R-:W-:Y:S02]  /*5840*/  FSEL R35, R35, -INF , P5 ;  /* 0xff80000023237808 */ /* 0x008fe40002800000 */
[----:B------:R-:W-:-:S02]  /*5850*/  ISETP.GT.AND P5, PT, R47, 0x31, PT ;  /* 0x000000312f00780c */ /* 0x000fc40003fa4270 */
[----:B0-----:R-:W-:Y:S01]  /*5860*/  FSEL R38, R38, -INF , P4 ;  /* 0xff80000026267808 */ /* 0x001fe20002000000 */
[----:B------:R-:W0:Y:S01]  /*5870*/  MUFU.TANH R44, R44 ;  /* 0x0000002c002c7308 */ /* 0x000e220000002400 */
[----:B------:R-:W-:Y:S02]  /*5880*/  ISETP.GT.AND P4, PT, R47, 0x38, PT ;  /* 0x000000382f00780c */ /* 0x000fe40003f84270 */
[----:B----4-:R-:W-:Y:S01]  /*5890*/  FMNMX.FTZ R37, R77, R80, !PT ;  /* 0x000000504d257209 */ /* 0x010fe20007810000 */
[----:B------:R-:W-:Y:S01]  /*58a0*/  IMAD.U32 R80, RZ, RZ, UR10 ;  /* 0x0000000aff507e24 */ /* 0x000fe2000f8e00ff */
[----:B-1----:R-:W-:Y:S02]  /*58b0*/  FSEL R39, R39, -INF , P5 ;  /* 0xff80000027277808 */ /* 0x002fe40002800000 */
[C---:B------:R-:W-:Y:S01]  /*58c0*/  FSETP.NEU.FTZ.AND P3, PT, R37.reuse, -INF , PT ;  /* 0xff8000002500780b */ /* 0x040fe20003f7d000 */
[----:B------:R-:W-:-:S01]  /*58d0*/  FFMA.FTZ R77, R37, R80, -8 ;  /* 0xc1000000254d7423 */ /* 0x000fc20000010050 */
[----:B------:R-:W1:Y:S01]  /*58e0*/  MUFU.TANH R48, R48 ;  /* 0x0000003000307308 */ /* 0x000e620000002400 */
[----:B------:R-:W-:-:S02]  /*58f0*/  ISETP.GT.AND P5, PT, R47, 0x39, PT ;  /* 0x000000392f00780c */ /* 0x000fc40003fa4270 */
[----:B--2---:R-:W-:Y:S02]  /*5900*/  FSEL R43, R43, -INF , P4 ;  /* 0xff8000002b2b7808 */ /* 0x004fe40002000000 */
[----:B------:R-:W-:Y:S02]  /*5910*/  FSEL R77, R77, RZ, P3 ;  /* 0x000000ff4d4d7208 */ /* 0x000fe40001800000 */
[----:B------:R-:W-:Y:S01]  /*5920*/  ISETP.GT.AND P4, PT, R47, 0x40, PT ;  /* 0x000000402f00780c */ /* 0x000fe20003f84270 */
[----:B------:R-:W2:Y:S01]  /*5930*/  MUFU.TANH R50, R50 ;  /* 0x0000003200327308 */ /* 0x000ea20000002400 */
[----:B0-----:R-:W-:Y:S01]  /*5940*/  FSEL R44, R44, -INF , P5 ;  /* 0xff8000002c2c7808 */ /* 0x001fe20002800000 */
[--C-:B------:R-:W-:Y:S01]  /*5950*/  FFMA.FTZ R8, R10, UR10, -R77.reuse ;  /* 0x0000000a0a087c23 */ /* 0x100fe2000801084d */
[----:B------:R-:W-:Y:S01]  /*5960*/  FMNMX.FTZ R10, R81, R4, !PT ;  /* 0x00000004510a7209 */ /* 0x000fe20007810000 */
[--C-:B------:R-:W-:Y:S01]  /*5970*/  FFMA.FTZ R54, R54, UR10, -R77.reuse ;  /* 0x0000000a36367c23 */ /* 0x100fe2000801084d */
[----:B------:R-:W-:Y:S01]  /*5980*/  ISETP.GT.AND P5, PT, R47, 0x41, PT ;  /* 0x000000412f00780c */ /* 0x000fe20003fa4270 */
[--C-:B------:R-:W-:Y:S01]  /*5990*/  FFMA.FTZ R80, R46, UR10, -R77.reuse ;  /* 0x0000000a2e507c23 */ /* 0x100fe2000801084d */
[----:B------:R-:W-:Y:S01]  /*59a0*/  FMNMX.FTZ R83, R9, R10, !PT ;  /* 0x0000000a09537209 */ /* 0x000fe20007810000 */
[----:B------:R-:W0:Y:S01]  /*59b0*/  MUFU.TANH R64, R64 ;  /* 0x0000004000407308 */ /* 0x000e220000002400 */
[----:B-1----:R-:W-:Y:S01]  /*59c0*/  FSEL R48, R48, -INF , P4 ;  /* 0xff80000030307808 */ /* 0x002fe20002000000 */
[--C-:B------:R-:W-:Y:S01]  /*59d0*/  FFMA.FTZ R6, R6, UR10, -R77.reuse ;  /* 0x0000000a06067c23 */ /* 0x100fe2000801084d */
[----:B------:R-:W-:Y:S01]  /*59e0*/  FMNMX.FTZ R10, R12, R83, !PT ;  /* 0x000000530c0a7209 */ /* 0x000fe20007810000 */
[--C-:B------:R-:W-:Y:S01]  /*59f0*/  FFMA.FTZ R7, R7, UR10, -R77.reuse ;  /* 0x0000000a07077c23 */ /* 0x100fe2000801084d */
[----:B------:R-:W-:Y:S01]  /*5a00*/  ISETP.GT.AND P4, PT, R47, 0x48, PT ;  /* 0x000000482f00780c */ /* 0x000fe20003f84270 */
[--C-:B------:R-:W-:Y:S01]  /*5a10*/  FFMA.FTZ R11, R11, UR10, -R77.reuse ;  /* 0x0000000a0b0b7c23 */ /* 0x100fe2000801084d */
[----:B------:R-:W-:Y:S01]  /*5a20*/  FMNMX.FTZ R83, R13, R10, !PT ;  /* 0x0000000a0d537209 */ /* 0x000fe20007810000 */
[--C-:B------:R-:W-:Y:S01]  /*5a30*/  FFMA.FTZ R10, R14, UR10, -R77.reuse ;  /* 0x0000000a0e0a7c23 */ /* 0x100fe2000801084d */
[----:B------:R-:W1:Y:S01]  /*5a40*/  MUFU.TANH R63, R63 ;  /* 0x0000003f003f7308 */ /* 0x000e620000002400 */
[----:B--2---:R-:W-:Y:S01]  /*5a50*/  FSEL R50, R50, -INF , P5 ;  /* 0xff80000032327808 */ /* 0x004fe20002800000 */
[--C-:B------:R-:W-:Y:S01]  /*5a60*/  FFMA.FTZ R15, R15, UR10, -R77.reuse ;  /* 0x0000000a0f0f7c23 */ /* 0x100fe2000801084d */
[----:B------:R-:W-:Y:S01]  /*5a70*/  FMNMX.FTZ R14, R20, R83, !PT ;  /* 0x00000053140e7209 */ /* 0x000fe20007810000 */
[--C-:B------:R-:W-:Y:S01]  /*5a80*/  FFMA.FTZ R25, R25, UR10, -R77.reuse ;  /* 0x0000000a19197c23 */ /* 0x100fe2000801084d */
[----:B------:R-:W-:Y:S01]  /*5a90*/  ISETP.GT.AND P5, PT, R47, 0x49, PT ;  /* 0x000000492f00780c */ /* 0x000fe20003fa4270 */
[--C-:B------:R-:W-:Y:S01]  /*5aa0*/  FFMA.FTZ R29, R29, UR10, -R77.reuse ;  /* 0x0000000a1d1d7c23 */ /* 0x100fe2000801084d */
[----:B------:R-:W-:Y:S01]  /*5ab0*/  FMNMX.FTZ R83, R21, R14, !PT ;  /* 0x0000000e15537209 */ /* 0x000fe20007810000 */
        /* <DEDUP_REMOVED lines=8> */
[--C-:B------:R-:W-:Y:S01]  /*5b40*/  FFMA.FTZ R14, R24, UR10, -R77.reuse ;  /* 0x0000000a180e7c23 */ /* 0x100fe2000801084d */
[----:B------:R-:W0:Y:S01]  /*5b50*/  MUFU.TANH R67, R67 ;  /* 0x0000004300437308 */ /* 0x000e220000002400 */
[----:B-1----:R-:W-:Y:S01]  /*5b60*/  FSEL R63, R63, -INF , P5 ;  /* 0xff8000003f3f7808 */ /* 0x002fe20002800000 */
[--C-:B------:R-:W-:Y:S01]  /*5b70*/  FFMA.FTZ R52, R52, UR10, -R77.reuse ;  /* 0x0000000a34347c23 */ /* 0x100fe2000801084d */
[----:B------:R-:W-:Y:S01]  /*5b80*/  FMNMX.FTZ R24, R30, R83, !PT ;  /* 0x000000531e187209 */ /* 0x000fe20007810000 */
[--C-:B------:R-:W-:Y:S01]  /*5b90*/  FFMA.FTZ R49, R49, UR10, -R77.reuse ;  /* 0x0000000a31317c23 */ /* 0x100fe2000801084d */
[----:B------:R-:W-:Y:S01]  /*5ba0*/  ISETP.GT.AND P5, PT, R47, 0x51, PT ;  /* 0x000000512f00780c */ /* 0x000fe20003fa4270 */
[----:B------:R-:W-:Y:S01]  /*5bb0*/  FFMA.FTZ R68, R68, UR10, -R77 ;  /* 0x0000000a44447c23 */ /* 0x000fe2000801084d */
[----:B------:R-:W-:Y:S01]  /*5bc0*/  FMNMX.FTZ R83, R31, R24, !PT ;  /* 0x000000181f537209 */ /* 0x000fe20007810000 */
[----:B------:R-:W1:Y:S01]  /*5bd0*/  MUFU.TANH R69, R69 ;  /* 0x0000004500457308 */ /* 0x000e620000002400 */
[----:B--2---:R-:W-:-:S02]  /*5be0*/  FSEL R66, R66, -INF , P4 ;  /* 0xff80000042427808 */ /* 0x004fc40002000000 */
[----:B------:R-:W-:Y:S02]  /*5bf0*/  FMNMX.FTZ R24, R34, R83, !PT ;  /* 0x0000005322187209 */ /* 0x000fe40007810000 */
[----:B------:R-:W-:Y:S02]  /*5c00*/  ISETP.GT.AND P4, PT, R47, 0x58, PT ;  /* 0x000000582f00780c */ /* 0x000fe40003f84270 */
[----:B------:R-:W-:Y:S01]  /*5c10*/  FMNMX.FTZ R83, R35, R24, !PT ;  /* 0x0000001823537209 */ /* 0x000fe20007810000 */
[----:B------:R-:W-:-:S01]  /*5c20*/  FFMA.FTZ R24, R28, UR10, -R77 ;  /* 0x0000000a1c187c23 */ /* 0x000fc2000801084d */
[----:B------:R-:W2:Y:S01]  /*5c30*/  MUFU.TANH R70, R70 ;  /* 0x0000004600467308 */ /* 0x000ea20000002400 */
[----:B0-----:R-:W-:Y:S02]  /*5c40*/  FSEL R67, R67, -INF , P5 ;  /* 0xff80000043437808 */ /* 0x001fe40002800000 */
[----:B------:R-:W-:Y:S02]  /*5c50*/  FMNMX.FTZ R28, R38, R83, !PT ;  /* 0x00000053261c7209 */ /* 0x000fe40007810000 */
[----:B------:R-:W-:-:S02]  /*5c60*/  ISETP.GT.AND P5, PT, R47, 0x59, PT ;  /* 0x000000592f00780c */ /* 0x000fc40003fa4270 */
[----:B------:R-:W-:Y:S01]  /*5c70*/  FMNMX.FTZ R28, R39, R28, !PT ;  /* 0x0000001c271c7209 */ /* 0x000fe20007810000 */
[----:B------:R-:W-:Y:S01]  /*5c80*/  MUFU.TANH R71, R71 ;  /* 0x0000004700477308 */ /* 0x000fe20000002400 */
[----:B-1----:R-:W-:Y:S02]  /*5c90*/  FSEL R69, R69, -INF , P4 ;  /* 0xff80000045457808 */ /* 0x002fe40002000000 */
[----:B------:R-:W-:Y:S01]  /*5ca0*/  FMNMX.FTZ R83, R43, R28, !PT ;  /* 0x0000001c2b537209 */ /* 0x000fe20007810000 */
[----:B------:R-:W-:-:S01]  /*5cb0*/  FFMA.FTZ R28, R32, UR10, -R77 ;  /* 0x0000000a201c7c23 */ /* 0x000fc2000801084d */
[----:B------:R-:W-:Y:S02]  /*5cc0*/  ISETP.GT.AND P4, PT, R47, 0x60, PT ;  /* 0x000000602f00780c */ /* 0x000fe40003f84270 */
[----:B------:R-:W-:Y:S01]  /*5cd0*/  FMNMX.FTZ R83, R44, R83, !PT ;  /* 0x000000532c537209 */ /* 0x000fe20007810000 */
[----:B------:R-:W0:Y:S01]  /*5ce0*/  MUFU.TANH R72, R72 ;  /* 0x0000004800487308 */ /* 0x000e220000002400 */
[----:B--2---:R-:W-:-:S02]  /*5cf0*/  FSEL R70, R70, -INF , P5 ;  /* 0xff80000046467808 */ /* 0x004fc40002800000 */
[----:B------:R-:W-:Y:S02]  /*5d00*/  FMNMX.FTZ R83, R48, R83, !PT ;  /* 0x0000005330537209 */ /* 0x000fe40007810000 */
[----:B------:R-:W-:Y:S02]  /*5d10*/  ISETP.GT.AND P5, PT, R47, 0x61, PT ;  /* 0x000000612f00780c */ /* 0x000fe40003fa4270 */
[----:B------:R-:W-:Y:S01]  /*5d20*/  FMNMX.FTZ R83, R50, R83, !PT ;  /* 0x0000005332537209 */ /* 0x000fe20007810000 */
[----:B------:R-:W1:Y:S01]  /*5d30*/  MUFU.TANH R73, R73 ;  /* 0x0000004900497308 */ /* 0x000e620000002400 */
[----:B------:R-:W-:Y:S01]  /*5d40*/  FSEL R82, R37, RZ, P3 ;  /* 0x000000ff25527208 */ /* 0x000fe20001800000 */
[----:B------:R-:W-:Y:S02]  /*5d50*/  WARPGROUP.DEPBAR.LE gsb0, 0x0 ;  /* 0x00008000000079c5 */ /* 0x000fe40000010000 */
[----:B------:R-:W-:Y:S02]  /*5d60*/  FMNMX.FTZ R32, R64, R83, !PT ;  /* 0x0000005340207209 */ /* 0x000fe40007810000 */
[----:B------:R-:W-:-:S02]  /*5d70*/  FADD.FTZ R82, -R82, R5 ;  /* 0x0000000552527221 */ /* 0x000fc40000010100 */
[----:B------:R-:W-:Y:S01]  /*5d80*/  FMNMX.FTZ R83, R63, R32, !PT ;  /* 0x000000203f537209 */ /* 0x000fe20007810000 */
[----:B------:R-:W-:Y:S01]  /*5d90*/  FFMA.FTZ R32, R36, UR10, -R77 ;  /* 0x0000000a24207c23 */ /* 0x000fe2000801084d */
[----:B------:R-:W2:Y:S01]  /*5da0*/  MUFU.TANH R74, R74 ;  /* 0x0000004a004a7308 */ /* 0x000ea20000002400 */
[----:B0-----:R-:W-:Y:S02]  /*5db0*/  FSEL R72, R72, -INF , P5 ;  /* 0xff80000048487808 */ /* 0x001fe40002800000 */
[----:B------:R-:W-:Y:S02]  /*5dc0*/  FMNMX.FTZ R36, R66, R83, !PT ;  /* 0x0000005342247209 */ /* 0x000fe40007810000 */
[----:B------:R-:W-:Y:S02]  /*5dd0*/  ISETP.GT.AND P5, PT, R47, 0x69, PT ;  /* 0x000000692f00780c */ /* 0x000fe40003fa4270 */
[----:B------:R-:W-:Y:S01]  /*5de0*/  FMNMX.FTZ R36, R67, R36, !PT ;  /* 0x0000002443247209 */ /* 0x000fe20007810000 */
[----:B------:R-:W0:Y:S03]  /*5df0*/  MUFU.TANH R75, R75 ;  /* 0x0000004b004b7308 */ /* 0x000e260000002400 */
[----:B------:R-:W-:-:S02]  /*5e00*/  FMNMX.FTZ R83, R69, R36, !PT ;  /* 0x0000002445537209 */ /* 0x000fc40007810000 */
[----:B------:R-:W-:Y:S02]  /*5e10*/  FSEL R36, R71, -INF , P4 ;  /* 0xff80000047247808 */ /* 0x000fe40002000000 */
[----:B------:R-:W-:Y:S01]  /*5e20*/  FMNMX.FTZ R83, R70, R83, !PT ;  /* 0x0000005346537209 */ /* 0x000fe20007810000 */
[----:B------:R-:W3:Y:S01]  /*5e30*/  MUFU.TANH R76, R76 ;  /* 0x0000004c004c7308 */ /* 0x000ee20000002400 */
[----:B------:R-:W-:Y:S02]  /*5e40*/  ISETP.GT.AND P4, PT, R47, 0x68, PT ;  /* 0x000000682f00780c */ /* 0x000fe40003f84270 */
[----:B------:R-:W-:Y:S02]  /*5e50*/  FMNMX.FTZ R83, R36, R83, !PT ;  /* 0x0000005324537209 */ /* 0x000fe40007810000 */
[----:B-1----:R-:W-:Y:S02]  /*5e60*/  FSEL R73, R73, -INF , P4 ;  /* 0xff80000049497808 */ /* 0x002fe40002000000 */
[----:B------:R-:W-:Y:S01]  /*5e70*/  FMNMX.FTZ R42, R72, R83, !PT ;  /* 0x00000053482a7209 */ /* 0x000fe20007810000 */
[----:B------:R-:W1:Y:S01]  /*5e80*/  MUFU.TANH R78, R78 ;  /* 0x0000004e004e7308 */ /* 0x000e620000002400 */
[----:B------:R-:W-:-:S02]  /*5e90*/  ISETP.GT.AND P4, PT, R47, 0x70, PT ;  /* 0x000000702f00780c */ /* 0x000fc40003f84270 */
[----:B--2---:R-:W-:Y:S02]  /*5ea0*/  FSEL R74, R74, -INF , P5 ;  /* 0xff8000004a4a7808 */ /* 0x004fe40002800000 */
[----:B------:R-:W-:Y:S02]  /*5eb0*/  FMNMX.FTZ R83, R73, R42, !PT ;  /* 0x0000002a49537209 */ /* 0x000fe40007810000 */
[----:B------:R-:W-:Y:S01]  /*5ec0*/  ISETP.GT.AND P5, PT, R47, 0x71, PT ;  /* 0x000000712f00780c */ /* 0x000fe20003fa4270 */
[----:B------:R-:W2:Y:S01]  /*5ed0*/  MUFU.TANH R79, R79 ;  /* 0x0000004f004f7308 */ /* 0x000ea20000002400 */
[----:B0-----:R-:W-:Y:S02]  /*5ee0*/  FSEL R75, R75, -INF , P4 ;  /* 0xff8000004b4b7808 */ /* 0x001fe40002000000 */
[----:B------:R-:W-:Y:S02]  /*5ef0*/  FMNMX.FTZ R42, R74, R83, !PT ;  /* 0x000000534a2a7209 */ /* 0x000fe40007810000 */
[----:B------:R-:W-:-:S02]  /*5f00*/  ISETP.GT.AND P4, PT, R47, 0x78, PT ;  /* 0x000000782f00780c */ /* 0x000fc40003f84270 */
[----:B---3--:R-:W-:Y:S01]  /*5f10*/  FSEL R76, R76, -INF , P5 ;  /* 0xff8000004c4c7808 */ /* 0x008fe20002800000 */
[----:B------:R0:W-:Y:S01]  /*5f20*/  MUFU.EX2 R71, R54 ;  /* 0x0000003600477308 */ /* 0x0001e20000000800 */
[----:B------:R-:W-:Y:S01]  /*5f30*/  ISETP.GT.AND P5, PT, R47, 0x79, PT ;  /* 0x000000792f00780c */ /* 0x000fe20003fa4270 */
[--C-:B------:R-:W-:Y:S01]  /*5f40*/  FFMA.FTZ R47, R51, UR10, -R77.reuse ;  /* 0x0000000a332f7c23 */ /* 0x100fe2000801084d */
[----:B-1----:R-:W-:Y:S01]  /*5f50*/  FSEL R78, R78, -INF , P4 ;  /* 0xff8000004e4e7808 */ /* 0x002fe20002000000 */
[--C-:B------:R-:W-:Y:S01]  /*5f60*/  FFMA.FTZ R51, R53, UR10, -R77.reuse ;  /* 0x0000000a35337c23 */ /* 0x100fe2000801084d */
[----:B------:R-:W-:-:S01]  /*5f70*/  FFMA.FTZ R53, R56, UR10, -R77 ;  /* 0x0000000a38357c23 */ /* 0x000fc2000801084d */
[--C-:B------:R-:W-:Y:S01]  /*5f80*/  FFMA.FTZ R56, R57, UR10, -R77.reuse ;  /* 0x0000000a39387c23 */ /* 0x100fe2000801084d */
[----:B------:R-:W-:-:S01]  /*5f90*/  FFMA.FTZ R57, R60, UR10, -R77 ;  /* 0x0000000a3c397c23 */ /* 0x000fc2000801084d */
[--C-:B------:R-:W-:Y:S01]  /*5fa0*/  FFMA.FTZ R60, R61, UR10, -R77.reuse ;  /* 0x0000000a3d3c7c23 */ /* 0x100fe2000801084d */
[----:B0-----:R-:W-:-:S01]  /*5fb0*/  FFMA.FTZ R54, R45, UR10, -R77 ;  /* 0x0000000a2d367c23 */ /* 0x001fc2000801084d */
[----:B------:R-:W-:Y:S01]  /*5fc0*/  FMNMX.FTZ R45, R75, R42, !PT ;  /* 0x0000002a4b2d7209 */ /* 0x000fe20007810000 */
[----:B------:R-:W-:Y:S01]  /*5fd0*/  IMAD.U32 R61, RZ, RZ, UR10 ;  /* 0x0000000aff3d7e24 */ /* 0x000fe2000f8e00ff */
[----:B--2---:R-:W-:Y:S01]  /*5fe0*/  FSEL R79, R79, -INF , P5 ;  /* 0xff8000004f4f7808 */ /* 0x004fe20002800000 */
[----:B------:R0:W-:Y:S01]  /*5ff0*/  MUFU.EX2 R42, R54 ;  /* 0x00000036002a7308 */ /* 0x0001e20000000800 */
[----:B------:R-:W-:-:S04]  /*6000*/  FMNMX.FTZ R45, R76, R45, !PT ;  /* 0x0000002d4c2d7209 */ /* 0x000fc80007810000 */
[----:B------:R-:W-:-:S03]  /*6010*/  FMNMX.FTZ R46, R78, R45, !PT ;  /* 0x0000002d4e2e7209 */ /* 0x000fc60007810000 */
[----:B------:R1:W-:Y:S01]  /*6020*/  MUFU.EX2 R45, R80 ;  /* 0x00000050002d7308 */ /* 0x0003e20000000800 */
[----:B------:R-:W-:Y:S01]  /*6030*/  FMNMX.FTZ R46, R79, R46, !PT ;  /* 0x0000002e4f2e7209 */ /* 0x000fe20007810000 */
[--C-:B0-----:R-:W-:Y:S01]  /*6040*/  FFMA.FTZ R54, R55, UR10, -R77.reuse ;  /* 0x0000000a37367c23 */ /* 0x101fe2000801084d */
[----:B------:R-:W-:-:S01]  /*6050*/  FFMA.FTZ R55, R58, UR10, -R77 ;  /* 0x0000000a3a377c23 */ /* 0x000fc2000801084d */
[--C-:B------:R-:W-:Y:S01]  /*6060*/  FFMA.FTZ R58, R59, UR10, -R77.reuse ;  /* 0x0000000a3b3a7c23 */ /* 0x100fe2000801084d */
[----:B------:R-:W-:-:S01]  /*6070*/  FFMA.FTZ R59, R62, UR10, -R77 ;  /* 0x0000000a3e3b7c23 */ /* 0x000fc2000801084d */
[----:B------:R-:W0:Y:S01]  /*6080*/  SHFL.BFLY PT, R83, R46, 0x2, 0x1f ;  /* 0x0c401f002e537f89 */ /* 0x000e2200000e0000 */
[----:B------:R-:W-:-:S01]  /*6090*/  FFMA.FTZ R62, R65, UR10, -R77 ;  /* 0x0000000a413e7c23 */ /* 0x000fc2000801084d */
        /* <DEDUP_REMOVED lines=14> */
[----:B------:R-:W-:Y:S01]  /*6180*/  MUFU.EX2 R24, R24 ;  /* 0x0000001800187308 */ /* 0x000fe20000000800 */
[----:B-1----:R-:W-:-:S01]  /*6190*/  FFMA.FTZ R80, R9, UR10, -R61 ;  /* 0x0000000a09507c23 */ /* 0x002fc2000801083d */
[--C-:B------:R-:W-:Y:S01]  /*61a0*/  FFMA.FTZ R9, R12, UR10, -R61.reuse ;  /* 0x0000000a0c097c23 */ /* 0x100fe2000801083d */
[----:B------:R-:W-:-:S01]  /*61b0*/  FFMA.FTZ R12, R13, UR10, -R61 ;  /* 0x0000000a0d0c7c23 */ /* 0x000fc2000801083d */
[--C-:B------:R-:W-:Y:S01]  /*61c0*/  FFMA.FTZ R13, R20, UR10, -R61.reuse ;  /* 0x0000000a140d7c23 */ /* 0x100fe2000801083d */
[----:B------:R-:W-:-:S01]  /*61d0*/  FFMA.FTZ R20, R21, UR10, -R61 ;  /* 0x0000000a15147c23 */ /* 0x000fc2000801083d */
[--C-:B------:R-:W-:Y:S01]  /*61e0*/  FFMA.FTZ R5, R43, UR10, -R61.reuse ;  /* 0x0000000a2b057c23 */ /* 0x100fe2000801083d */
[----:B------:R-:W-:-:S01]  /*61f0*/  FFMA.FTZ R21, R26, UR10, -R61 ;  /* 0x0000000a1a157c23 */ /* 0x000fc2000801083d */
[----:B------:R-:W-:Y:S01]  /*6200*/  FSEL R43, R46, RZ, P4 ;  /* 0x000000ff2e2b7208 */ /* 0x000fe20002000000 */
[----:B------:R-:W-:-:S01]  /*6210*/  FFMA.FTZ R26, R27, UR10, -R61 ;  /* 0x0000000a1b1a7c23 */ /* 0x000fc2000801083d */
[--C-:B------:R-:W-:Y:S01]  /*6220*/  FFMA.FTZ R27, R30, UR10, -R61.reuse ;  /* 0x0000000a1e1b7c23 */ /* 0x100fe2000801083d */
[----:B------:R-:W-:-:S01]  /*6230*/  FFMA.FTZ R30, R31, UR10, -R61 ;  /* 0x0000000a1f1e7c23 */ /* 0x000fc2000801083d */
[--C-:B------:R-:W-:Y:S01]  /*6240*/  FFMA.FTZ R31, R34, UR10, -R61.reuse ;  /* 0x0000000a221f7c23 */ /* 0x100fe2000801083d */
[----:B------:R-:W-:-:S01]  /*6250*/  FFMA.FTZ R34, R35, UR10, -R61 ;  /* 0x0000000a23227c23 */ /* 0x000fc2000801083d */
[----:B------:R-:W-:Y:S01]  /*6260*/  FADD.FTZ R43, -R43, R4 ;  /* 0x000000042b2b7221 */ /* 0x000fe20000010100 */
[----:B------:R-:W-:-:S01]  /*6270*/  FFMA.FTZ R35, R38, UR10, -R61 ;  /* 0x0000000a26237c23 */ /* 0x000fc2000801083d */
[--C-:B------:R-:W-:Y:S01]  /*6280*/  FFMA.FTZ R38, R39, UR10, -R61.reuse ;  /* 0x0000000a27267c23 */ /* 0x100fe2000801083d */
[----:B------:R-:W-:Y:S01]  /*6290*/  FMUL.FTZ R39, R82, UR10 ;  /* 0x0000000a52277c20 */ /* 0x000fe20008410000 */
[--C-:B------:R-:W-:Y:S01]  /*62a0*/  FFMA.FTZ R65, R81, UR10, -R61.reuse ;  /* 0x0000000a51417c23 */ /* 0x100fe2000801083d */
        /* <DEDUP_REMOVED lines=142> */
.L_x_1769:
        /* <DEDUP_REMOVED lines=91> */
.L_x_1760:
[----:B------:R-:W-:-:S13]  /*7140*/  ISETP.LE.AND P2, PT, RZ, UR18, PT ;  /* 0x00000012ff007c0c */ /* 0x000fda000bf43270 */
[----:B------:R-:W-:Y:S05]  /*7150*/  @!P2 BRA `(.L_x_1771) ;  /* 0x0000002000f4a947 */ /* 0x000fea0003800000 */
[----:B------:R-:W-:Y:S01]  /*7160*/  IMAD.MOV.U32 R5, RZ, RZ, R46 ;  /* 0x000000ffff057224 */ /* 0x000fe200078e002e */
[----:B------:R-:W-:Y:S01]  /*7170*/  UMOV UR19, UR37 ;  /* 0x0000002500137c82 */ /* 0x000fe20008000000 */
[----:B------:R-:W-:Y:S01]  /*7180*/  IMAD.MOV.U32 R4, RZ, RZ, R37 ;  /* 0x000000ffff047224 */ /* 0x000fe200078e0025 */
[----:B------:R-:W-:Y:S01]  /*7190*/  UMOV UR20, UR38 ;  /* 0x0000002600147c82 */ /* 0x000fe20008000000 */
[----:B------:R-:W-:-:S05]  /*71a0*/  ULDC UR17, c[0x0][0x988] ;  /* 0x0002620000117ab9 */ /* 0x000fca0000000800 */
.L_x_1781:
[----:B------:R-:W-:-:S04]  /*71b0*/  UIADD3 UR38, UR20, 0x1, URZ ;  /* 0x0000000114267890 */ /* 0x000fc8000fffe03f */
[----:B------:R-:W-:-:S04]  /*71c0*/  UISETP.NE.AND UP0, UPT, UR38, 0x2, UPT ;  /* 0x000000022600788c */ /* 0x000fc8000bf05270 */
[----:B------:R-:W-:Y:S02]  /*71d0*/  USEL UR37, URZ, 0x1, UP0 ;  /* 0x000000013f257887 */ /* 0x000fe40008000000 */
[----:B------:R-:W-:Y:S02]  /*71e0*/  USEL UR38, UR38, URZ, UP0 ;  /* 0x0000003f26267287 */ /* 0x000fe40008000000 */
[----:B------:R-:W-:Y:S01]  /*71f0*/  ULOP3.LUT UR37, UR19, UR37, URZ, 0x3c, !UPT ;  /* 0x0000002513257292 */ /* 0x000fe2000f8e3c3f */
[----:B------:R-:W-:Y:S11]  /*7200*/  @!P0 BRA `(.L_x_1772) ;  /* 0x0000000000048947 */ /* 0x000ff60003800000 */
[----:B------:R-:W-:Y:S01]  /*7210*/  BPT.TRAP 0x1 ;  /* 0x000000040000795c */ /* 0x000fe20000300000 */
.L_x_1772:
[----:B------:R-:W-:Y:S01]  /*7220*/  ULEA UR6, UR38, UR45, 0x3 ;  /* 0x0000002d26067291 */ /* 0x000fe2000f8e183f */
[----:B------:R-:W-:-:S05]  /*7230*/  IMAD.U32 R6, RZ, RZ, UR37 ;  /* 0x00000025ff067e24 */ /* 0x000fca000f8e00ff */
[----:B------:R-:W-:-:S04]  /*7240*/  SHF.L.U32 R6, R6, 0x1f, RZ ;  /* 0x0000001f06067819 */ /* 0x000fc800000006ff */
[----:B------:R0:W1:Y:S01]  /*7250*/  SYNCS.PHASECHK.TRANS64.TRYWAIT P2, [UR6+0x19c30], R6 ;  /* 0x019c3006ff0075a7 */ /* 0x0000620008040146 */
[----:B------:R-:W-:Y:S05]  /*7260*/  @!P0 BRA `(.L_x_1773) ;  /* 0x0000000000048947 */ /* 0x000fea0003800000 */
[----:B------:R-:W-:Y:S01]  /*7270*/  BPT.TRAP 0x1 ;  /* 0x000000040000795c */ /* 0x000fe20000300000 */
.L_x_1773:
[----:B-1----:R-:W-:Y:S05]  /*7280*/  @P2 BRA `(.L_x_1774) ;  /* 0x0000000000082947 */ /* 0x002fea0003800000 */
[----:B------:R-:W1:Y:S02]  /*7290*/  SYNCS.PHASECHK.TRANS64.TRYWAIT P2, [UR6+0x19c30], R6 ;  /* 0x019c3006ff0075a7 */ /* 0x000e640008040146 */
[----:B-1----:R-:W-:Y:S05]  /*72a0*/  @!P2 BRA `(.L_x_1775) ;  /* 0x000000a40010a947 */ /* 0x002fea0003800000 */
.L_x_1774:
        /* <DEDUP_REMOVED lines=17> */
.L_x_1776:
[----:B------:R-:W-:Y:S01]  /*73c0*/  ULEA UR14, UR20, UR45, 0x3 ;  /* 0x0000002d140e7291 */ /* 0x000fe2000f8e183f */
[----:B01----:R-:W-:-:S05]  /*73d0*/  IMAD.U32 R6, RZ, RZ, UR19 ;  /* 0x00000013ff067e24 */ /* 0x003fca000f8e00ff */
[----:B------:R-:W-:-:S04]  /*73e0*/  SHF.L.U32 R6, R6, 0x1f, RZ ;  /* 0x0000001f06067819 */ /* 0x000fc800000006ff */
[----:B------:R0:W1:Y:S01]  /*73f0*/  SYNCS.PHASECHK.TRANS64.TRYWAIT P2, [UR14+0x19c50], R6 ;  /* 0x019c5006ff0075a7 */ /* 0x000062000804014e */
[----:B------:R-:W-:Y:S05]  /*7400*/  @!P0 BRA `(.L_x_1777) ;  /* 0x0000000000048947 */ /* 0x000fea0003800000 */
[----:B------:R-:W-:Y:S01]  /*7410*/  BPT.TRAP 0x1 ;  /* 0x000000040000795c */ /* 0x000fe20000300000 */
.L_x_1777:
[----:B-1----:R-:W-:Y:S05]  /*7420*/  @P2 BRA `(.L_x_1778) ;  /* 0x0000000000082947 */ /* 0x002fea0003800000 */
[----:B------:R-:W1:Y:S02]  /*7430*/  SYNCS.PHASECHK.TRANS64.TRYWAIT P2, [UR14+0x19c50], R6 ;  /* 0x019c5006ff0075a7 */ /* 0x000e64000804014e */
[----:B-1----:R-:W-:Y:S05]  /*7440*/  @!P2 BRA `(.L_x_1779) ;  /* 0x000000a000c0a947 */ /* 0x002fea0003800000 */
.L_x_1778:
        /* <DEDUP_REMOVED lines=435> */
.L_x_1780:
        /* <DEDUP_REMOVED lines=91> */
.L_x_1771:
[----:B------:R-:W-:Y:S06]  /*9530*/  BAR.ARV 0x8, 0x200 ;  /* 0x0208000000007b1d */ /* 0x000fec0000002000 */
[----:B------:R-:W-:Y:S05]  /*9540*/  @!P0 BRA `(.L_x_1782) ;  /* 0x0000000000048947 */ /* 0x000fea0003800000 */
[----:B------:R-:W-:Y:S01]  /*9550*/  BPT.TRAP 0x1 ;  /* 0x000000040000795c */ /* 0x000fe20000300000 */
.L_x_1782:
[----:B------:R-:W-:Y:S01]  /*9560*/  ULEA UR16, UR38, UR45, 0x3 ;  /* 0x0000002d26107291 */ /* 0x000fe2000f8e183f */
[----:B------:R-:W-:-:S05]  /*9570*/  IMAD.U32 R0, RZ, RZ, UR37 ;  /* 0x00000025ff007e24 */ /* 0x000fca000f8e00ff */
[----:B------:R-:W-:-:S04]  /*9580*/  SHF.L.U32 R0, R0, 0x1f, RZ ;  /* 0x0000001f00007819 */ /* 0x000fc800000006ff */
[----:B------:R0:W1:Y:S01]  /*9590*/  SYNCS.PHASECHK.TRANS64.TRYWAIT P1, [UR16+0x19c50], R0 ;  /* 0x019c5000ff0075a7 */ /* 0x0000620008020150 */
[----:B------:R-:W-:Y:S05]  /*95a0*/  @!P0 BRA `(.L_x_1783) ;  /* 0x0000000000048947 */ /* 0x000fea0003800000 */
[----:B------:R-:W-:Y:S01]  /*95b0*/  BPT.TRAP 0x1 ;  /* 0x000000040000795c */ /* 0x000fe20000300000 */
.L_x_1783:
[----:B-1----:R-:W-:Y:S05]  /*95c0*/  @P1 BRA `(.L_x_1784) ;  /* 0x0000000000081947 */ /* 0x002fea0003800000 */
[----:B------:R-:W1:Y:S02]  /*95d0*/  SYNCS.PHASECHK.TRANS64.TRYWAIT P1, [UR16+0x19c50], R0 ;  /* 0x019c5000ff0075a7 */ /* 0x000e640008020150 */
[----:B-1----:R-:W-:Y:S05]  /*95e0*/  @!P1 BRA `(.L_x_1785) ;  /* 0x0000008000709947 */ /* 0x002fea0003800000 */
.L_x_1784:
        /* <DEDUP_REMOVED lines=10> */
[----:B------:R-:W-:Y:S01]  /*9690*/  @UP0 ULDC.64 UR12, c[0x0][0x9c8] ;  /* 0x00027200000c0ab9 */ /* 0x000fe20000000a00 */
[----:B------:R-:W-:Y:S02]  /*96a0*/  @UP0 USHF.R.S32.HI UR11, URZ, 0x1f, UR47 ;  /* 0x0000001f3f0b0899 */ /* 0x000fe4000801142f */
[----:B------:R-:W-:Y:S02]  /*96b0*/  @UP0 UIMAD UR6, UR41, UR12, URZ ;  /* 0x0000000c290602a4 */ /* 0x000fe4000f8e023f */
[----:B------:R-:W-:Y:S02]  /*96c0*/  @UP0 UIMAD.WIDE.U32 UR8, UR39, UR12, URZ ;  /* 0x0000000c270802a5 */ /* 0x000fe4000f8e003f */
[----:B------:R-:W-:Y:S02]  /*96d0*/  @UP0 UIMAD UR7, UR39, UR13, UR6 ;  /* 0x0000000d270702a4 */ /* 0x000fe4000f8e0206 */
[----:B------:R-:W-:Y:S02]  /*96e0*/  UIMAD UR6, UR38, 0x300, UR45 ;  /* 0x00000300260678a4 */ /* 0x000fe4000f8e022d */
[----:B------:R-:W-:Y:S01]  /*96f0*/  @UP0 UIADD3 UR9, UR9, UR7, URZ ;  /* 0x0000000709090290 */ /* 0x000fe2000fffe03f */
[----:B------:R-:W-:-:S02]  /*9700*/  @UP0 ULDC.64 UR12, c[0x0][0x9d0] ;  /* 0x00027400000c0ab9 */ /* 0x000fc40000000a00 */
[----:B------:R-:W-:Y:S01]  /*9710*/  UMOV UR7, 0x40000040 ;  /* 0x4000004000077882 */ /* 0x000fe20000000000 */
[----:B------:R-:W-:Y:S02]  /*9720*/  @UP0 UIMAD UR11, UR11, UR12, URZ ;  /* 0x0000000c0b0b02a4 */ /* 0x000fe4000f8e023f */
[----:B------:R-:W-:Y:S01]  /*9730*/  @UP0 UIMAD.WIDE.U32 UR8, UR47, UR12, UR8 ;  /* 0x0000000c2f0802a5 */ /* 0x000fe2000f8e0008 */
[----:B------:R-:W-:Y:S01]  /*9740*/  QGMMA.64x96x32.F32.E4M3.E4M3 R88, R148, gdesc[UR4], R88, gsb0 ;  /* 0x0160000494587df3 */ /* 0x000fe20008000858 */
        /* <DEDUP_REMOVED lines=59> */
.L_x_1786:
        /* <DEDUP_REMOVED lines=58> */
.L_x_1753:
        /* <DEDUP_REMOVED lines=40> */
[----:B------:R-:W-:Y:S02]  /*a120*/  SEL R42, R27, R24, P0 ;  /* 0x000000181b2a7207 */ /* 0x000fe40000000000 */
[----:B------:R-:W-:Y:S01]  /*a130*/  SEL R27, R24, R27, P0 ;  /* 0x0000001b181b7207 */ /* 0x000fe20000000000 */
[----:B------:R-:W-:Y:S01]  /*a140*/  IMAD.WIDE R12, R156, 0x2, R4 ;  /* 0x000000029c0c7825 */ /* 0x000fe200078e0204 */
[----:B------:R-:W-:Y:S02]  /*a150*/  F2FP.BF16.F32.PACK_AB R33, R100, R33 ;  /* 0x000000216421723e */ /* 0x000fe400000010ff */
[----:B------:R-:W-:Y:S02]  /*a160*/  F2FP.BF16.F32.PACK_AB R30, R101, R30 ;  /* 0x0000001e651e723e */ /* 0x000fe400000010ff */
[C---:B------:R-:W-:Y:S02]  /*a170*/  IADD3 R51, P5, R12.reuse, 0x20, RZ ;  /* 0x000000200c337810 */ /* 0x040fe40007fbe0ff */
[----:B------:R-:W-:-:S02]  /*a180*/  IADD3 R53, P4, R12, 0x3000, RZ ;  /* 0x000030000c357810 */ /* 0x000fc40007f9e0ff */
[----:B------:R-:W-:Y:S02]  /*a190*/  LOP3.LUT R6, R51, 0x180, RZ, 0xc0, !PT ;  /* 0x0000018033067812 */ /* 0x000fe400078ec0ff */
[----:B------:R-:W-:Y:S02]  /*a1a0*/  F2FP.BF16.F32.PACK_AB R11, R132, R11 ;  /* 0x0000000b840b723e */ /* 0x000fe400000010ff */
[----:B------:R-:W-:Y:S02]  /*a1b0*/  SHF.R.U64 R6, R6, 0x3, RZ ;  /* 0x0000000306067819 */ /* 0x000fe400000012ff */
[----:B------:R-:W-:Y:S02]  /*a1c0*/  F2FP.BF16.F32.PACK_AB R8, R133, R8 ;  /* 0x000000088508723e */ /* 0x000fe400000010ff */
[----:B------:R-:W-:Y:S02]  /*a1d0*/  LOP3.LUT R24, R6, R51, RZ, 0x3c, !PT ;  /* 0x0000003306187212 */ /* 0x000fe400078e3cff */
[----:B------:R-:W-:-:S02]  /*a1e0*/  LOP3.LUT R6, R53, 0x180, RZ, 0xc0, !PT ;  /* 0x0000018035067812 */ /* 0x000fc400078ec0ff */
[----:B------:R-:W-:Y:S02]  /*a1f0*/  F2FP.BF16.F32.PACK_AB R35, R94, R35 ;  /* 0x000000235e23723e */ /* 0x000fe400000010ff */
[----:B------:R-:W-:Y:S02]  /*a200*/  F2FP.BF16.F32.PACK_AB R32, R95, R32 ;  /* 0x000000205f20723e */ /* 0x000fe400000010ff */
[----:B------:R-:W-:Y:S02]  /*a210*/  F2FP.BF16.F32.PACK_AB R29, R108, R29 ;  /* 0x0000001d6c1d723e */ /* 0x000fe400000010ff */
[----:B------:R-:W-:Y:S02]  /*a220*/  F2FP.BF16.F32.PACK_AB R26, R109, R26 ;  /* 0x0000001a6d1a723e */ /* 0x000fe400000010ff */
[----:B------:R-:W-:Y:S02]  /*a230*/  SEL R36, R37, R34, P0 ;  /* 0x0000002225247207 */ /* 0x000fe40000000000 */
[----:B------:R-:W-:-:S02]  /*a240*/  F2FP.BF16.F32.PACK_AB R21, R118, R21 ;  /* 0x000000157615723e */ /* 0x000fc400000010ff */
[----:B------:R-:W-:Y:S02]  /*a250*/  F2FP.BF16.F32.PACK_AB R14, R119, R14 ;  /* 0x0000000e770e723e */ /* 0x000fe400000010ff */
[----:B------:R-:W-:Y:S02]  /*a260*/  SEL R37, R34, R37, P0 ;  /* 0x0000002522257207 */ /* 0x000fe40000000000 */
[----:B------:R-:W-:Y:S02]  /*a270*/  IADD3 R55, P3, R12, 0x3020, RZ ;  /* 0x000030200c377810 */ /* 0x000fe40007f7e0ff */
[----:B------:R-:W-:Y:S02]  /*a280*/  F2FP.BF16.F32.PACK_AB R31, R102, R31 ;  /* 0x0000001f661f723e */ /* 0x000fe400000010ff */
[----:B------:R-:W-:Y:S01]  /*a290*/  F2FP.BF16.F32.PACK_AB R28, R103, R28 ;  /* 0x0000001c671c723e */ /* 0x000fe200000010ff */
[----:B------:R-:W-:Y:S01]  /*a2a0*/  IMAD.X R15, RZ, RZ, R13, P3 ;  /* 0x000000ffff0f7224 */ /* 0x000fe200018e060d */
[----:B------:R-:W-:-:S02]  /*a2b0*/  F2FP.BF16.F32.PACK_AB R25, R116, R25 ;  /* 0x000000197419723e */ /* 0x000fc400000010ff */
[----:B------:R-:W-:Y:S02]  /*a2c0*/  F2FP.BF16.F32.PACK_AB R20, R117, R20 ;  /* 0x000000147514723e */ /* 0x000fe400000010ff */
[----:B------:R-:W-:Y:S02]  /*a2d0*/  SEL R34, R33, R30, P0 ;  /* 0x0000001e21227207 */ /* 0x000fe40000000000 */
[----:B------:R-:W-:Y:S02]  /*a2e0*/  SEL R33, R30, R33, P0 ;  /* 0x000000211e217207 */ /* 0x000fe40000000000 */
[----:B------:R-:W-:Y:S02]  /*a2f0*/  SEL R40, R11, R8, P0 ;  /* 0x000000080b287207 */ /* 0x000fe40000000000 */
[----:B------:R-:W-:Y:S02]  /*a300*/  SEL R45, R8, R11, P0 ;  /* 0x0000000b082d7207 */ /* 0x000fe40000000000 */
[----:B------:R-:W-:-:S02]  /*a310*/  SHF.R.U64 R6, R6, 0x3, RZ ;  /* 0x0000000306067819 */ /* 0x000fc400000012ff */
[----:B------:R-:W-:Y:S02]  /*a320*/  F2FP.BF16.F32.PACK_AB R127, R127, R10 ;  /* 0x0000000a7f7f723e */ /* 0x000fe400000010ff */
[----:B------:R-:W-:Y:S02]  /*a330*/  SEL R30, R29, R26, P0 ;  /* 0x0000001a1d1e7207 */ /* 0x000fe40000000000 */
[----:B------:R-:W-:Y:S02]  /*a340*/  SEL R8, R35, R32, P0 ;  /* 0x0000002023087207 */ /* 0x000fe40000000000 */
[C---:B------:R-:W-:Y:S02]  /*a350*/  LOP3.LUT R7, R12.reuse, 0x180, RZ, 0xc0, !PT ;  /* 0x000001800c077812 */ /* 0x040fe400078ec0ff */
[----:B------:R-:W-:Y:S02]  /*a360*/  IADD3 R57, P2, R12, 0x6000, RZ ;  /* 0x000060000c397810 */ /* 0x000fe40007f5e0ff */
[----:B------:R-:W-:-:S02]  /*a370*/  SEL R29, R26, R29, P0 ;  /* 0x0000001d1a1d7207 */ /* 0x000fc40000000000 */
[----:B------:R-:W-:Y:S01]  /*a380*/  SEL R35, R32, R35, P0 ;  /* 0x0000002320237207 */ /* 0x000fe20000000000 */
[--C-:B------:R-:W-:Y:S01]  /*a390*/  IMAD.X R11, RZ, RZ, R13.reuse, P2 ;  /* 0x000000ffff0b7224 */ /* 0x100fe200010e060d */
[----:B------:R-:W-:Y:S02]  /*a3a0*/  SEL R44, R21, R14, P0 ;  /* 0x0000000e152c7207 */ /* 0x000fe40000000000 */
[----:B------:R-:W-:Y:S01]  /*a3b0*/  SEL R47, R14, R21, P0 ;  /* 0x000000150e2f7207 */ /* 0x000fe20000000000 */
[--C-:B------:R-:W-:Y:S01]  /*a3c0*/  IMAD.X R21, RZ, RZ, R13.reuse, P4 ;  /* 0x000000ffff157224 */ /* 0x100fe200020e060d */
[----:B------:R-:W-:Y:S02]  /*a3d0*/  LOP3.LUT R10, R55, 0x180, RZ, 0xc0, !PT ;  /* 0x00000180370a7812 */ /* 0x000fe400078ec0ff */
[----:B------:R-:W-:Y:S02]  /*a3e0*/  SEL R26, R25, R20, P0 ;  /* 0x00000014191a7207 */ /* 0x000fe40000000000 */
[----:B------:R-:W-:Y:S01]  /*a3f0*/  SEL R39, R20, R25, P0 ;  /* 0x0000001914277207 */ /* 0x000fe20000000000 */
[----:B------:R-:W-:Y:S01]  /*a400*/  IMAD.X R25, RZ, RZ, R13, P5 ;  /* 0x000000ffff197224 */ /* 0x000fe200028e060d */
[----:B------:R-:W-:-:S02]  /*a410*/  SEL R32, R31, R28, P0 ;  /* 0x0000001c1f207207 */ /* 0x000fc40000000000 */
[----:B------:R-:W-:Y:S02]  /*a420*/  SEL R31, R28, R31, P0 ;  /* 0x0000001f1c1f7207 */ /* 0x000fe40000000000 */
[----:B------:R-:W-:Y:S02]  /*a430*/  LOP3.LUT R20, R6, R53, RZ, 0x3c, !PT ;  /* 0x0000003506147212 */ /* 0x000fe400078e3cff */
[----:B------:R-:W-:Y:S02]  /*a440*/  SHF.R.U64 R7, R7, 0x3, RZ ;  /* 0x0000000307077819 */ /* 0x000fe400000012ff */
[----:B------:R-:W-:Y:S02]  /*a450*/  LOP3.LUT R28, R57, 0x180, RZ, 0xc0, !PT ;  /* 0x00000180391c7812 */ /* 0x000fe400078ec0ff */
[----:B------:R-:W-:Y:S02]  /*a460*/  SHF.R.U64 R10, R10, 0x3, RZ ;  /* 0x000000030a0a7819 */ /* 0x000fe400000012ff */
[----:B------:R-:W-:-:S02]  /*a470*/  IADD3 R59, P1, R12, 0x6020, RZ ;  /* 0x000060200c3b7810 */ /* 0x000fc40007f3e0ff */
[----:B------:R-:W-:Y:S02]  /*a480*/  MOV R53, R20 ;  /* 0x0000001400357202 */ /* 0x000fe40000000f00 */
[----:B------:R-:W-:Y:S01]  /*a490*/  LOP3.LUT R12, R7, R12, RZ, 0x3c, !PT ;  /* 0x0000000c070c7212 */ /* 0x000fe200078e3cff */
[----:B------:R-:W-:Y:S01]  /*a4a0*/  IMAD.X R7, RZ, RZ, R13, P1 ;  /* 0x000000ffff077224 */ /* 0x000fe200008e060d */
[----:B------:R-:W-:Y:S02]  /*a4b0*/  SHF.R.U64 R28, R28, 0x3, RZ ;  /* 0x000000031c1c7819 */ /* 0x000fe400000012ff */
[----:B------:R-:W-:Y:S02]  /*a4c0*/  LOP3.LUT R14, R10, R55, RZ, 0x3c, !PT ;  /* 0x000000370a0e7212 */ /* 0x000fe400078e3cff */
[----:B------:R-:W-:Y:S02]  /*a4d0*/  SEL R46, R126, R127, P0 ;  /* 0x0000007f7e2e7207 */ /* 0x000fe40000000000 */
[----:B------:R-:W-:-:S02]  /*a4e0*/  SEL R127, R127, R126, P0 ;  /* 0x0000007e7f7f7207 */ /* 0x000fc40000000000 */
[----:B------:R-:W-:Y:S02]  /*a4f0*/  MOV R55, R12 ;  /* 0x0000000c00377202 */ /* 0x000fe40000000f00 */
[----:B------:R-:W-:Y:S02]  /*a500*/  MOV R54, R24 ;  /* 0x0000001800367202 */ /* 0x000fe40000000f00 */
[----:B------:R-:W-:Y:S02]  /*a510*/  LOP3.LUT R10, R28, R57, RZ, 0x3c, !PT ;  /* 0x000000391c0a7212 */ /* 0x000fe400078e3cff */
[----:B------:R-:W-:Y:S02]  /*a520*/  MOV R52, R14 ;  /* 0x0000000e00347202 */ /* 0x000fe40000000f00 */
[----:B------:R-:W-:Y:S02]  /*a530*/  LOP3.LUT R50, R59, 0x180, RZ, 0xc0, !PT ;  /* 0x000001803b327812 */ /* 0x000fe400078ec0ff */
[----:B------:R-:W-:-:S02]  /*a540*/  MOV R51, R10 ;  /* 0x0000000a00337202 */ /* 0x000fc40000000f00 */
[----:B------:R-:W-:Y:S02]  /*a550*/  SHF.R.U64 R50, R50, 0x3, RZ ;  /* 0x0000000332327819 */ /* 0x000fe400000012ff */
[----:B------:R-:W-:Y:S02]  /*a560*/  PLOP3.LUT P2, PT, PT, PT, UP0, 0x80, 0x0 ;  /* 0x000000000000781c */ /* 0x000fe40003f4f008 */
[----:B------:R-:W-:-:S04]  /*a570*/  LOP3.LUT R6, R50, R59, RZ, 0x3c, !PT ;  /* 0x0000003b32067212 */ /* 0x000fc800078e3cff */
[----:B------:R-:W-:Y:S01]  /*a580*/  MOV R50, R6 ;  /* 0x0000000600327202 */ /* 0x000fe20000000f00 */
[----:B------:R-:W-:Y:S02]  /*a590*/  IMAD.U32 R6, RZ, RZ, UR6 ;  /* 0x00000006ff067e24 */ /* 0x000fe4000f8e00ff */
[----:B------:R-:W-:Y:S01]  /*a5a0*/  IMAD.U32 R7, RZ, RZ, UR7 ;  /* 0x00000007ff077e24 */ /* 0x000fe2000f8e00ff */
[----:B------:R-:W-:Y:S01]  /*a5b0*/  ULDC.64 UR6, c[0x0][0xc08] ;  /* 0x0003020000067ab9 */ /* 0x000fe20000000a00 */
[----:B--2---:R-:W-:Y:S01]  /*a5c0*/  LOP3.LUT R20, R9, 0x2, RZ, 0x3c, !PT ;  /* 0x0000000209147812 */ /* 0x004fe200078e3cff */
[----:B------:R-:W-:Y:S04]  /*a5d0*/  SHFL.IDX PT, R13, R8, R9, 0x1c1f ;  /* 0x001c1f09080d7589 */ /* 0x000fe800000e0000 */
[----:B------:R-:W0:Y:S04]  /*a5e0*/  SHFL.IDX PT, R24, R35, R20, 0x1c1f ;  /* 0x001c1f1423187589 */ /* 0x000e2800000e0000 */
[----:B------:R-:W-:Y:S04]  /*a5f0*/  SHFL.IDX PT, R36, R36, R9, 0x1c1f ;  /* 0x001c1f0924247589 */ /* 0x000fe800000e0000 */
[----:B------:R-:W1:Y:S04]  /*a600*/  SHFL.IDX PT, R37, R37, R20, 0x1c1f ;  /* 0x001c1f1425257589 */ /* 0x000e6800000e0000 */
[----:B------:R-:W-:Y:S04]  /*a610*/  SHFL.IDX PT, R15, R32, R9, 0x1c1f ;  /* 0x001c1f09200f7589 */ /* 0x000fe800000e0000 */
[----:B------:R-:W-:Y:S04]  /*a620*/  SHFL.IDX PT, R28, R31, R20, 0x1c1f ;  /* 0x001c1f141f1c7589 */ /* 0x000fe800000e0000 */
[----:B------:R-:W-:Y:S04]  /*a630*/  SHFL.IDX PT, R34, R34, R9, 0x1c1f ;  /* 0x001c1f0922227589 */ /* 0x000fe800000e0000 */
[----:B------:R-:W2:Y:S01]  /*a640*/  SHFL.IDX PT, R33, R33, R20, 0x1c1f ;  /* 0x001c1f1421217589 */ /* 0x000ea200000e0000 */
[----:B0-----:R-:W-:-:S03]  /*a650*/  SEL R11, R24, R13, P0 ;  /* 0x0000000d180b7207 */ /* 0x001fc60000000000 */
[----:B------:R-:W-:Y:S04]  /*a660*/  SHFL.IDX PT, R42, R42, R9, 0x1c1f ;  /* 0x001c1f092a2a7589 */ /* 0x000fe800000e0000 */
[----:B------:R-:W0:Y:S01]  /*a670*/  SHFL.IDX PT, R27, R27, R20, 0x1c1f ;  /* 0x001c1f141b1b7589 */ /* 0x000e2200000e0000 */
[----:B-1----:R-:W-:Y:S02]  /*a680*/  SEL R8, R36, R37, P0 ;  /* 0x0000002524087207 */ /* 0x002fe40000000000 */
[----:B------:R-:W-:Y:S01]  /*a690*/  SEL R10, R37, R36, P0 ;  /* 0x00000024250a7207 */ /* 0x000fe20000000000 */
[----:B------:R-:W-:Y:S04]  /*a6a0*/  SHFL.IDX PT, R30, R30, R9, 0x1c1f ;  /* 0x001c1f091e1e7589 */ /* 0x000fe800000e0000 */
[----:B------:R-:W1:Y:S04]  /*a6b0*/  SHFL.IDX PT, R29, R29, R20, 0x1c1f ;  /* 0x001c1f141d1d7589 */ /* 0x000e6800000e0000 */
[----:B------:R1:W-:Y:S04]  /*a6c0*/  SHFL.IDX PT, R21, R26, R9, 0x1c1f ;  /* 0x001c1f091a157589 */ /* 0x0003e800000e0000 */
[----:B------:R-:W-:Y:S01]  /*a6d0*/  SHFL.IDX PT, R44, R44, R9, 0x1c1f ;  /* 0x001c1f092c2c7589 */ /* 0x000fe200000e0000 */
[----:B--2---:R-:W-:-:S02]  /*a6e0*/  SEL R12, R34, R33, P0 ;  /* 0x00000021220c7207 */ /* 0x004fc40000000000 */
[----:B------:R-:W-:Y:S01]  /*a6f0*/  SEL R14, R33, R34, P0 ;  /* 0x00000022210e7207 */ /* 0x000fe20000000000 */
[----:B------:R-:W-:Y:S04]  /*a700*/  SHFL.IDX PT, R32, R39, R20, 0x1c1f ;  /* 0x001c1f1427207589 */ /* 0x000fe800000e0000 */
[----:B------:R-:W2:Y:S01]  /*a710*/  SHFL.IDX PT, R47, R47, R20, 0x1c1f ;  /* 0x001c1f142f2f7589 */ /* 0x000ea200000e0000 */
[----:B0-----:R-:W-:Y:S02]  /*a720*/  SEL R25, R42, R27, P0 ;  /* 0x0000001b2a197207 */ /* 0x001fe40000000000 */
[----:B------:R-:W-:Y:S01]  /*a730*/  SEL R27, R27, R42, P0 ;  /* 0x0000002a1b1b7207 */ /* 0x000fe20000000000 */
[----:B------:R-:W-:Y:S04]  /*a740*/  SHFL.IDX PT, R38, R38, R9, 0x1c1f ;  /* 0x001c1f0926267589 */ /* 0x000fe800000e0000 */
[----:B------:R-:W-:Y:S01]  /*a750*/  SHFL.IDX PT, R46, R46, R9, 0x1c1f ;  /* 0x001c1f092e2e7589 */ /* 0x000fe200000e0000 */
[----:B-1----:R-:W-:-:S03]  /*a760*/  SEL R26, R29, R30, P0 ;  /* 0x0000001e1d1a7207 */ /* 0x002fc60000000000 */
[----:B------:R-:W0:Y:S04]  /*a770*/  SHFL.IDX PT, R41, R41, R20, 0x1c1f ;  /* 0x001c1f1429297589 */ /* 0x000e2800000e0000 */
[----:B------:R-:W1:Y:S04]  /*a780*/  SHFL.IDX PT, R127, R127, R20, 0x1c1f ;  /* 0x001c1f147f7f7589 */ /* 0x000e6800000e0000 */
[----:B------:R-:W-:Y:S04]  /*a790*/  SHFL.IDX PT, R40, R40, R9, 0x1c1f ;  /* 0x001c1f0928287589 */ /* 0x000fe800000e0000 */
[----:B------:R3:W-:Y:S01]  /*a7a0*/  SHFL.IDX PT, R48, R48, R9, 0x1c1f ;  /* 0x001c1f0930307589 */ /* 0x0007e200000e0000 */
[----:B--2---:R-:W-:-:S03]  /*a7b0*/  SEL R31, R47, R44, P0 ;  /* 0x0000002c2f1f7207 */ /* 0x004fc60000000000 */
[----:B------:R-:W2:Y:S04]  /*a7c0*/  SHFL.IDX PT, R45, R45, R20, 0x1c1f ;  /* 0x001c1f142d2d7589 */ /* 0x000ea800000e0000 */
[----:B------:R-:W4:Y:S01]  /*a7d0*/  SHFL.IDX PT, R49, R49, R20, 0x1c1f ;  /* 0x001c1f1431317589 */ /* 0x000f2200000e0000 */
[----:B---3--:R-:W-:Y:S01]  /*a7e0*/  SEL R9, R13, R24, P0 ;  /* 0x000000180d097207 */ /* 0x008fe20000000000 */
[----:B------:R-:W-:Y:S01]  /*a7f0*/  BAR.SYNC.DEFER_BLOCKING 0x1, 0x180 ;  /* 0x0046000000007b1d */ /* 0x000fe20000010000 */
[----:B------:R-:W-:Y:S02]  /*a800*/  SEL R13, R15, R28, P0 ;  /* 0x0000001c0f0d7207 */ /* 0x000fe40000000000 */
[----:B------:R-:W-:Y:S02]  /*a810*/  SEL R15, R28, R15, P0 ;  /* 0x0000000f1c0f7207 */ /* 0x000fe40000000000 */
[----:B------:R-:W-:-:S02]  /*a820*/  SEL R24, R30, R29, P0 ;  /* 0x0000001d1e187207 */ /* 0x000fc40000000000 */
[----:B------:R-:W-:Y:S02]  /*a830*/  SEL R28, R21, R32, P0 ;  /* 0x00000020151c7207 */ /* 0x000fe40000000000 */
[----:B------:R-:W-:Y:S02]  /*a840*/  SEL R30, R32, R21, P0 ;  /* 0x00000015201e7207 */ /* 0x000fe40000000000 */
[----:B------:R-:W-:Y:S02]  /*a850*/  SEL R29, R44, R47, P0 ;  /* 0x0000002f2c1d7207 */ /* 0x000fe40000000000 */
[----:B0-----:R-:W-:Y:S02]  /*a860*/  SEL R32, R38, R41, P0 ;  /* 0x0000002926207207 */ /* 0x001fe40000000000 */
[----:B------:R-:W-:Y:S02]  /*a870*/  SEL R34, R41, R38, P0 ;  /* 0x0000002629227207 */ /* 0x000fe40000000000 */
[----:B-1----:R-:W-:Y:S01]  /*a880*/  SEL R33, R46, R127, P0 ;  /* 0x0000007f2e217207 */ /* 0x002fe20000000000 */
[----:B------:R-:W-:Y:S01]  /*a890*/  UISETP.NE.U32.AND UP1, UPT, UR6, URZ, UPT ;  /* 0x0000003f0600728c */ /* 0x000fe2000bf25070 */
[----:B------:R-:W-:Y:S01]  /*a8a0*/  SEL R35, R127, R46, P0 ;  /* 0x0000002e7f237207 */ /* 0x000fe20000000000 */
[----:B------:R-:W-:Y:S01]  /*a8b0*/  UMOV UR4, URZ ;  /* 0x0000003f00047c82 */ /* 0x000fe20008000000 */
[----:B--2---:R-:W-:Y:S01]  /*a8c0*/  SEL R36, R40, R45, P0 ;  /* 0x0000002d28247207 */ /* 0x004fe20000000000 */
[----:B------:R-:W-:Y:S01]  /*a8d0*/  ULDC UR8, c[0x0][0xa88] ;  /* 0x0002a20000087ab9 */ /* 0x000fe20000000800 */
[----:B------:R-:W-:Y:S01]  /*a8e0*/  SEL R38, R45, R40, P0 ;  /* 0x000000282d267207 */ /* 0x000fe20000000000 */
[----:B------:R0:W-:Y:S01]  /*a8f0*/  STSM.16.M88.4 [R55], R8 ;  /* 0x0000000837007844 */ /* 0x0001e20000000200 */
[----:B----4-:R-:W-:Y:S01]  /*a900*/  SEL R37, R48, R49, P0 ;  /* 0x0000003130257207 */ /* 0x010fe20000000000 */
[----:B------:R-:W1:Y:S01]  /*a910*/  LDC R41, c[0x0][0xbe8] ;  /* 0x0002fa00ff297b82 */ /* 0x000e620000000800 */
[----:B------:R-:W-:Y:S01]  /*a920*/  SEL R39, R49, R48, P0 ;  /* 0x0000003031277207 */ /* 0x000fe20000000000 */
        /* <DEDUP_REMOVED lines=8> */
[----:B-1----:R-:W-:Y:S01]  /*a9b0*/  ISETP.NE.AND P1, PT, R41, 0x1, PT ;  /* 0x000000012900780c */ /* 0x002fe20003f25270 */
[----:B--2---:R-:W-:-:S04]  /*a9c0*/  VIADD R12, R17, UR43 ;  /* 0x0000002b110c7c36 */ /* 0x004fc80008000000 */
[----:B------:R-:W-:-:S05]  /*a9d0*/  PLOP3.LUT P0, PT, PT, PT, UP1, 0x80, 0x0 ;  /* 0x000000000000781c */ /* 0x000fca0003f0f018 */
[----:B------:R-:W-:-:S03]  /*a9e0*/  @UP1 ULEA UR6, UP2, UR39, UR6, 0x2 ;  /* 0x0000000627061291 */ /* 0x000fc6000f84103f */
[----:B------:R-:W0:Y:S01]  /*a9f0*/  @P1 LDC R9, c[0x0][0xbec] ;  /* 0x0002fb00ff091b82 */ /* 0x000e220000000800 */
[----:B------:R-:W-:Y:S02]  /*aa00*/  @UP1 ULEA.HI.X UR7, UR39, UR7, UR41, 0x2, UP2 ;  /* 0x0000000727071291 */ /* 0x000fe400090f1429 */
[----:B------:R-:W-:-:S04]  /*aa10*/  IMAD.U32 R14, RZ, RZ, UR6 ;  /* 0x00000006ff0e7e24 */ /* 0x000fc8000f8e00ff */
        /* <DEDUP_REMOVED lines=10> */
.L_x_1789:
[----:B------:R-:W-:Y:S01]  /*aac0*/  USHF.R.S32.HI UR14, URZ, 0x1f, UR42 ;  /* 0x0000001f3f0e7899 */ /* 0x000fe2000801142a */
[----:B------:R-:W-:Y:S01]  /*aad0*/  @P1 IMAD.HI.U32 R7, R12, R9, RZ ;  /* 0x000000090c071227 */ /* 0x000fe200078e00ff */
[----:B------:R-:W-:Y:S01]  /*aae0*/  ULDC.64 UR12, c[0x0][0xb90] ;  /* 0x0002e400000c7ab9 */ /* 0x000fe20000000a00 */
[----:B------:R-:W-:Y:S01]  /*aaf0*/  USHF.R.S32.HI UR9, URZ, 0x1f, UR4 ;  /* 0x0000001f3f097899 */ /* 0x000fe20008011404 */
[----:B------:R-:W0:Y:S01]  /*ab00*/  @P1 LDC R47, c[0x0][0xbec] ;  /* 0x0002fb00ff2f1b82 */ /* 0x000e220000000800 */
[----:B------:R-:W-:Y:S01]  /*ab10*/  UIMAD UR10, UR14, UR12, URZ ;  /* 0x0000000c0e0a72a4 */ /* 0x000fe2000f8e023f */
[----:B------:R-:W-:Y:S01]  /*ab20*/  IMAD.MOV.U32 R6, RZ, RZ, R12 ;  /* 0x000000ffff067224 */ /* 0x000fe200078e000c */
[----:B------:R-:W-:Y:S01]  /*ab30*/  UMOV UR8, UR4 ;  /* 0x0000000400087c82 */ /* 0x000fe20008000000 */
[----:B------:R-:W-:Y:S01]  /*ab40*/  @P1 SHF.R.U32.HI R6, RZ, R10, R7 ;  /* 0x0000000aff061219 */ /* 0x000fe20000011607 */
[----:B------:R-:W-:Y:S01]  /*ab50*/  USEL UR41, UR41, URZ, !UP0 ;  /* 0x0000003f29297287 */ /* 0x000fe2000c000000 */
[----:B------:R-:W-:Y:S01]  /*ab60*/  IMAD R7, R152, 0x20, R18 ;  /* 0x0000002098077824 */ /* 0x000fe200078e0212 */
[----:B------:R-:W-:Y:S01]  /*ab70*/  UIMAD.WIDE.U32 UR6, UR42, UR12, UR8 ;  /* 0x0000000c2a0672a5 */ /* 0x000fe2000f8e0008 */
[----:B---3--:R-:W-:Y:S01]  /*ab80*/  VIADD R14, R155, UR43 ;  /* 0x0000002b9b0e7c36 */ /* 0x008fe20008000000 */
[----:B------:R-:W-:Y:S01]  /*ab90*/  UIMAD UR10, UR42, UR13, UR10 ;  /* 0x0000000d2a0a72a4 */ /* 0x000fe2000f8e020a */
[----:B------:R-:W-:Y:S01]  /*aba0*/  IMAD.MOV R10, RZ, RZ, -R6 ;  /* 0x000000ffff0a7224 */ /* 0x000fe200078e0a06 */
[----:B------:R-:W-:Y:S01]  /*abb0*/  USEL UR39, UR39, URZ, !UP0 ;  /* 0x0000003f27277287 */ /* 0x000fe2000c000000 */
[----:B------:R-:W-:Y:S01]  /*abc0*/  IMAD.WIDE R4, R7, 0x2, R4 ;  /* 0x0000000207047825 */ /* 0x000fe200078e0204 */
[----:B------:R-:W-:Y:S01]  /*abd0*/  ULDC.64 UR12, c[0x0][0xb98] ;  /* 0x0002e600000c7ab9 */ /* 0x000fe20000000a00 */
[----:B------:R-:W-:-:S02]  /*abe0*/  UIADD3 UR7, UR7, UR10, URZ ;  /* 0x0000000a07077290 */ /* 0x000fc4000fffe03f */
[----:B------:R-:W-:Y:S01]  /*abf0*/  UIMAD UR8, UR41, UR12, URZ ;  /* 0x0000000c290872a4 */ /* 0x000fe2000f8e023f */
[----:B------:R-:W-:Y:S01]  /*ac00*/  IMAD R9, R41, R10, R12 ;  /* 0x0000000a29097224 */ /* 0x000fe200078e020c */
[----:B------:R-:W-:Y:S01]  /*ac10*/  UIMAD.WIDE.U32 UR6, UR39, UR12, UR6 ;  /* 0x0000000c270672a5 */ /* 0x000fe2000f8e0006 */
[----:B------:R-:W-:Y:S01]  /*ac20*/  SHF.R.S32.HI R10, RZ, 0x1f, R6 ;  /* 0x0000001fff0a7819 */ /* 0x000fe20000011406 */
[----:B------:R-:W-:Y:S01]  /*ac30*/  UIMAD UR8, UR39, UR13, UR8 ;  /* 0x0000000d270872a4 */ /* 0x000fe2000f8e0208 */
[----:B------:R-:W-:Y:S01]  /*ac40*/  IADD3 R21, P2, R4, 0x1800, RZ ;  /* 0x0000180004157810 */ /* 0x000fe20007f5e0ff */
[----:B------:R-:W-:Y:S01]  /*ac50*/  ULDC.64 UR10, c[0x0][0xb88] ;  /* 0x0002e200000a7ab9 */ /* 0x000fe20000000a00 */
[----:B------:R-:W-:Y:S01]  /*ac60*/  SHF.R.S32.HI R7, RZ, 0x1f, R9 ;  /* 0x0000001fff077819 */ /* 0x000fe20000011409 */
[----:B-----5:R-:W-:Y:S01]  /*ac70*/  IMAD R45, R8, R41, RZ ;  /* 0x00000029082d7224 */ /* 0x020fe200078e02ff */
[----:B------:R-:W-:Y:S01]  /*ac80*/  IADD3 R6, P0, R6, UR6, RZ ;  /* 0x0000000606067c10 */ /* 0x000fe2000ff1e0ff */
[----:B------:R-:W-:Y:S01]  /*ac90*/  IMAD.U32 R11, RZ, RZ, UR8 ;  /* 0x00000008ff0b7e24 */ /* 0x000fe2000f8e00ff */
[----:B------:R-:W-:Y:S01]  /*aca0*/  LOP3.LUT R20, R21, 0x180, RZ, 0xc0, !PT ;  /* 0x0000018015147812 */ /* 0x000fe200078ec0ff */
[----:B------:R-:W-:Y:S01]  /*acb0*/  IMAD R12, R7, UR10, RZ ;  /* 0x0000000a070c7c24 */ /* 0x000fe2000f8e02ff */
[----:B------:R-:W-:-:S02]  /*acc0*/  IADD3 R29, P6, R4, 0x3000, RZ ;  /* 0x00003000041d7810 */ /* 0x000fc40007fde0ff */
[----:B------:R-:W-:Y:S01]  /*acd0*/  IADD3.X R7, R10, UR7, R11, P0, !PT ;  /* 0x000000070a077c10 */ /* 0x000fe200087fe40b */
[C---:B------:R-:W-:Y:S01]  /*ace0*/  IMAD R11, R9.reuse, UR11, R12 ;  /* 0x0000000b090b7c24 */ /* 0x040fe2000f8e020c */
[----:B------:R-:W-:Y:S01]  /*acf0*/  ULDC.64 UR6, c[0x0][0xb50] ;  /* 0x0002d40000067ab9 */ /* 0x000fe20000000a00 */
[----:B------:R-:W-:Y:S01]  /*ad00*/  SHF.R.U64 R20, R20, 0x3, RZ ;  /* 0x0000000314147819 */ /* 0x000fe200000012ff */
[----:B------:R-:W-:Y:S01]  /*ad10*/  IMAD.WIDE.U32 R6, R9, UR10, R6 ;  /* 0x0000000a09067c25 */ /* 0x000fe2000f8e0006 */
[----:B------:R-:W-:Y:S02]  /*ad20*/  ULDC.64 UR10, c[0x0][0xaa0] ;  /* 0x0002a800000a7ab9 */ /* 0x000fe40000000a00 */
[----:B------:R-:W-:Y:S01]  /*ad30*/  LOP3.LUT R20, R20, R21, RZ, 0x3c, !PT ;  /* 0x0000001514147212 */ /* 0x000fe200078e3cff */
[----:B------:R-:W-:Y:S01]  /*ad40*/  IMAD.IADD R7, R7, 0x1, R11 ;  /* 0x0000000107077824 */ /* 0x000fe200078e020b */
[----:B------:R-:W-:Y:S01]  /*ad50*/  LEA R10, P0, R6, UR6, 0x2 ;  /* 0x00000006060a7c11 */ /* 0x000fe2000f8010ff */
[----:B------:R-:W-:Y:S01]  /*ad60*/  IMAD.X R21, RZ, RZ, R5, P2 ;  /* 0x000000ffff157224 */ /* 0x000fe200010e0605 */
[----:B------:R-:W-:-:S02]  /*ad70*/  IADD3 R13, P5, R4, 0x4800, RZ ;  /* 0x00004800040d7810 */ /* 0x000fc40007fbe0ff */
[----:B------:R-:W-:Y:S01]  /*ad80*/  LEA.HI.X R11, R6, UR7, R7, 0x2, P0 ;  /* 0x00000007060b7c11 */ /* 0x000fe200080f1407 */
[----:B------:R-:W-:Y:S01]  /*ad90*/  SHFL.IDX PT, R36, R10, RZ, 0x1c1f ;  /* 0x001c1fff0a247589 */ /* 0x000fe200000e0000 */
[----:B------:R-:W-:Y:S01]  /*ada0*/  LOP3.LUT P0, RZ, R153, 0x3, RZ, 0xc0, !PT ;  /* 0x0000000399ff7812 */ /* 0x000fe2000780c0ff */
[----:B------:R-:W-:Y:S01]  /*adb0*/  VIADD R6, R14, 0x8 ;  /* 0x000000080e067836 */ /* 0x000fe20000000000 */
[----:B------:R-:W-:Y:S01]  /*adc0*/  IADD3 R33, P4, R4, 0x6000, RZ ;  /* 0x0000600004217810 */ /* 0x000fe20007f9e0ff */
[----:B------:R-:W1:Y:S01]  /*add0*/  SHFL.IDX PT, R37, R11, RZ, 0x1c1f ;  /* 0x001c1fff0b257589 */ /* 0x000e6200000e0000 */
[-C--:B------:R-:W-:Y:S02]  /*ade0*/  ISETP.GE.OR P2, PT, R14, R45.reuse, P0 ;  /* 0x0000002d0e00720c */ /* 0x080fe40000746670 */
[----:B------:R-:W-:Y:S01]  /*adf0*/  ISETP.GE.OR P0, PT, R6, R45, P0 ;  /* 0x0000002d0600720c */ /* 0x000fe20000706670 */
[----:B------:R-:W-:Y:S01]  /*ae00*/  SHFL.IDX PT, R38, R10, 0x1, 0x1c1f ;  /* 0x003c1f000a267f89 */ /* 0x000fe200000e0000 */
[----:B------:R-:W-:Y:S01]  /*ae10*/  UIMAD UR8, UR9, UR10, URZ ;  /* 0x0000000a090872a4 */ /* 0x000fe2000f8e023f */
[----:B------:R-:W-:-:S02]  /*ae20*/  LOP3.LUT R9, R4, 0x180, RZ, 0xc0, !PT ;  /* 0x0000018004097812 */ /* 0x000fc400078ec0ff */
[----:B------:R-:W2:Y:S01]  /*ae30*/  SHFL.IDX PT, R39, R11, 0x1, 0x1c1f ;  /* 0x003c1f000b277f89 */ /* 0x000ea200000e0000 */
[----:B------:R-:W-:Y:S01]  /*ae40*/  UIMAD.WIDE.U32 UR6, UR4, UR10, URZ ;  /* 0x0000000a040672a5 */ /* 0x000fe2000f8e003f */
[----:B------:R-:W-:Y:S02]  /*ae50*/  IADD3 R7, P3, R4, 0x7800, RZ ;  /* 0x0000780004077810 */ /* 0x000fe40007f7e0ff */
[----:B------:R-:W-:Y:S02]  /*ae60*/  LOP3.LUT R28, R29, 0x180, RZ, 0xc0, !PT ;  /* 0x000001801d1c7812 */ /* 0x000fe400078ec0ff */
[----:B------:R-:W-:Y:S02]  /*ae70*/  LOP3.LUT R12, R13, 0x180, RZ, 0xc0, !PT ;  /* 0x000001800d0c7812 */ /* 0x000fe400078ec0ff */
[----:B------:R-:W-:Y:S01]  /*ae80*/  LOP3.LUT R32, R33, 0x180, RZ, 0xc0, !PT ;  /* 0x0000018021207812 */ /* 0x000fe200078ec0ff */
[----:B-1----:R1:W-:Y:S01]  /*ae90*/  @!P2 ST.E desc[UR50][R36.64], R0 ;  /* 0x000000002400a985 */ /* 0x0023e2000c101932 */
[----:B------:R-:W-:Y:S01]  /*aea0*/  UIMAD UR8, UR4, UR11, UR8 ;  /* 0x0000000b040872a4 */ /* 0x000fe2000f8e0208 */
[----:B------:R-:W-:Y:S01]  /*aeb0*/  SHF.R.U64 R9, R9, 0x3, RZ ;  /* 0x0000000309097819 */ /* 0x000fe200000012ff */
[----:B------:R-:W-:Y:S01]  /*aec0*/  IMAD.X R25, RZ, RZ, R5, P3 ;  /* 0x000000ffff197224 */ /* 0x000fe200018e0605 */
[----:B------:R-:W-:Y:S01]  /*aed0*/  ULDC.64 UR10, c[0x0][0xae8] ;  /* 0x0002ba00000a7ab9 */ /* 0x000fe20000000a00 */
[----:B------:R-:W-:-:S02]  /*aee0*/  LOP3.LUT R6, R7, 0x180, RZ, 0xc0, !PT ;  /* 0x0000018007067812 */ /* 0x000fc400078ec0ff */
[----:B------:R-:W-:Y:S01]  /*aef0*/  SHF.R.U64 R28, R28, 0x3, RZ ;  /* 0x000000031c1c7819 */ /* 0x000fe200000012ff */
[----:B--2---:R2:W-:Y:S01]  /*af00*/  @!P0 ST.E desc[UR50][R38.64], R2 ;  /* 0x0000000226008985 */ /* 0x0045e2000c101932 */
[----:B------:R-:W-:Y:S02]  /*af10*/  SHF.R.U64 R12, R12, 0x3, RZ ;  /* 0x000000030c0c7819 */ /* 0x000fe400000012ff */
[----:B------:R-:W-:Y:S01]  /*af20*/  SHF.R.U64 R32, R32, 0x3, RZ ;  /* 0x0000000320207819 */ /* 0x000fe200000012ff */
[----:B-1----:R-:W-:Y:S01]  /*af30*/  IMAD R0, R23, 0x60, R152 ;  /* 0x0000006017007824 */ /* 0x002fe200078e0298 */
[----:B------:R-:W-:Y:S01]  /*af40*/  UIADD3 UR7, UR7, UR8, URZ ;  /* 0x0000000807077290 */ /* 0x000fe2000fffe03f */
[----:B------:R-:W-:Y:S01]  /*af50*/  LOP3.LUT R8, R9, R4, RZ, 0x3c, !PT ;  /* 0x0000000409087212 */ /* 0x000fe200078e3cff */
[----:B------:R-:W-:Y:S01]  /*af60*/  UIMAD UR4, UR14, UR10, URZ ;  /* 0x0000000a0e0472a4 */ /* 0x000fe2000f8e023f */
[----:B------:R-:W-:Y:S01]  /*af70*/  LOP3.LUT R28, R28, R29, RZ, 0x3c, !PT ;  /* 0x0000001d1c1c7212 */ /* 0x000fe200078e3cff */
[----:B--2---:R-:W1:Y:S01]  /*af80*/  @P1 LDC R39, c[0x0][0xbf0] ;  /* 0x0002fc00ff271b82 */ /* 0x004e620000000800 */
[----:B------:R-:W-:Y:S01]  /*af90*/  VIADD R36, R0, UR43 ;  /* 0x0000002b00247c36 */ /* 0x000fe20008000000 */
[----:B------:R-:W-:Y:S01]  /*afa0*/  UIMAD UR4, UR42, UR11, UR4 ;  /* 0x0000000b2a0472a4 */ /* 0x000fe2000f8e0204 */
[----:B------:R-:W-:Y:S01]  /*afb0*/  SHF.R.U64 R4, R6, 0x3, RZ ;  /* 0x0000000306047819 */ /* 0x000fe200000012ff */
[----:B------:R-:W-:Y:S01]  /*afc0*/  UIMAD.WIDE.U32 UR6, UR42, UR10, UR6 ;  /* 0x0000000a2a0672a5 */ /* 0x000fe2000f8e0006 */
[----:B0-----:R-:W-:Y:S01]  /*afd0*/  @P1 IMAD.HI.U32 R0, R36, R47, RZ ;  /* 0x0000002f24001227 */ /* 0x001fe200078e00ff */
[----:B------:R-:W-:Y:S01]  /*afe0*/  ULDC.64 UR8, c[0x0][0xaf0] ;  /* 0x0002bc0000087ab9 */ /* 0x000fe20000000a00 */
[----:B------:R-:W-:Y:S01]  /*aff0*/  LOP3.LUT R12, R12, R13, RZ, 0x3c, !PT ;  /* 0x0000000d0c0c7212 */ /* 0x000fe200078e3cff */
[----:B------:R-:W-:Y:S01]  /*b000*/  UIADD3 UR7, UR7, UR4, URZ ;  /* 0x0000000407077290 */ /* 0x000fe2000fffe03f */
[----:B------:R-:W-:Y:S01]  /*b010*/  IMAD.MOV.U32 R37, RZ, RZ, R36 ;  /* 0x000000ffff257224 */ /* 0x000fe200078e0024 */
[----:B------:R-:W-:Y:S01]  /*b020*/  UIMAD UR4, UR41, UR8, URZ ;  /* 0x00000008290472a4 */ /* 0x000fe2000f8e023f */
[----:B------:R-:W-:Y:S01]  /*b030*/  LOP3.LUT R32, R32, R33, RZ, 0x3c, !PT ;  /* 0x0000002120207212 */ /* 0x000fe200078e3cff */
[----:B------:R-:W-:Y:S01]  /*b040*/  UIMAD.WIDE.U32 UR6, UR39, UR8, UR6 ;  /* 0x00000008270672a5 */ /* 0x000fe2000f8e0006 */
[--C-:B------:R-:W-:Y:S01]  /*b050*/  IMAD.X R29, RZ, RZ, R5.reuse, P6 ;  /* 0x000000ffff1d7224 */ /* 0x100fe200030e0605 */
[----:B------:R-:W-:Y:S01]  /*b060*/  UIMAD UR4, UR39, UR9, UR4 ;  /* 0x00000009270472a4 */ /* 0x000fe2000f8e0204 */
[--C-:B------:R-:W-:Y:S01]  /*b070*/  IMAD.X R13, RZ, RZ, R5.reuse, P5 ;  /* 0x000000ffff0d7224 */ /* 0x100fe200028e0605 */
[----:B------:R-:W-:Y:S01]  /*b080*/  LOP3.LUT R24, R4, R7, RZ, 0x3c, !PT ;  /* 0x0000000704187212 */ /* 0x000fe200078e3cff */
[----:B------:R-:W-:Y:S01]  /*b090*/  ULDC.64 UR8, c[0x0][0xae0] ;  /* 0x0002b80000087ab9 */ /* 0x000fe20000000a00 */
[--C-:B------:R-:W-:Y:S01]  /*b0a0*/  IMAD.MOV.U32 R9, RZ, RZ, R5.reuse ;  /* 0x000000ffff097224 */ /* 0x100fe200078e0005 */
[----:B-1----:R-:W-:Y:S01]  /*b0b0*/  @P1 SHF.R.U32.HI R37, RZ, R39, R0 ;  /* 0x00000027ff251219 */ /* 0x002fe20000011600 */
[----:B------:R-:W-:Y:S01]  /*b0c0*/  UIADD3 UR4, UR7, UR4, URZ ;  /* 0x0000000407047290 */ /* 0x000fe2000fffe03f */
[----:B------:R-:W-:-:S03]  /*b0d0*/  IMAD.X R33, RZ, RZ, R5, P4 ;  /* 0x000000ffff217224 */ /* 0x000fc600020e0605 */
[----:B------:R-:W5:Y:S01]  /*b0e0*/  LD.E.128 R8, desc[UR50][R8.64] ;  /* 0x0000003208087980 */ /* 0x000f62000c101d00 */
[--C-:B------:R-:W-:Y:S01]  /*b0f0*/  SHF.R.S32.HI R0, RZ, 0x1f, R37.reuse ;  /* 0x0000001fff007819 */ /* 0x100fe20000011425 */
[----:B------:R-:W-:Y:S02]  /*b100*/  IMAD.MOV R2, RZ, RZ, -R37 ;  /* 0x000000ffff027224 */ /* 0x000fe400078e0a25 */
[----:B------:R0:W5:Y:S02]  /*b110*/  LD.E.128 R4, desc[UR50][R20.64] ;  /* 0x0000003214047980 */ /* 0x000164000c101d00 */
[----:B------:R-:W-:Y:S02]  /*b120*/  IMAD R0, R0, UR8, RZ ;  /* 0x0000000800007c24 */ /* 0x000fe4000f8e02ff */
[----:B------:R-:W-:Y:S01]  /*b130*/  IMAD R39, R41, R2, R36 ;  /* 0x0000000229277224 */ /* 0x000fe200078e0224 */
[----:B------:R-:W5:Y:S01]  /*b140*/  LD.E.128 R28, desc[UR50][R28.64] ;  /* 0x000000321c1c7980 */ /* 0x000f62000c101d00 */
[----:B------:R-:W-:-:S03]  /*b150*/  IMAD R41, R37, UR9, R0 ;  /* 0x0000000925297c24 */ /* 0x000fc6000f8e0200 */
[----:B------:R-:W-:Y:S01]  /*b160*/  SHF.R.S32.HI R0, RZ, 0x1f, R39 ;  /* 0x0000001fff007819 */ /* 0x000fe20000011427 */
[----:B0-----:R-:W-:Y:S01]  /*b170*/  IMAD.U32 R21, RZ, RZ, UR7 ;  /* 0x00000007ff157e24 */ /* 0x001fe2000f8e00ff */
[----:B------:R-:W5:Y:S01]  /*b180*/  LD.E.128 R12, desc[UR50][R12.64] ;  /* 0x000000320c0c7980 */ /* 0x000f62000c101d00 */
[----:B------:R-:W-:Y:S01]  /*b190*/  IMAD.U32 R20, RZ, RZ, UR6 ;  /* 0x00000006ff147e24 */ /* 0x000fe2000f8e00ff */
[----:B------:R-:W-:Y:S01]  /*b1a0*/  ULDC.64 UR6, c[0x0][0xad8] ;  /* 0x0002b60000067ab9 */ /* 0x000fe20000000a00 */
[----:B------:R-:W-:Y:S01]  /*b1b0*/  IMAD.U32 R21, RZ, RZ, UR4 ;  /* 0x00000004ff157e24 */ /* 0x000fe2000f8e00ff */
[----:B------:R-:W5:Y:S01]  /*b1c0*/  LD.E.128 R32, desc[UR50][R32.64] ;  /* 0x0000003220207980 */ /* 0x000f62000c101d00 */
[----:B------:R-:W-:-:S03]  /*b1d0*/  IMAD R0, R0, UR6, RZ ;  /* 0x0000000600007c24 */ /* 0x000fc6000f8e02ff */
[----:B------:R-:W5:Y:S01]  /*b1e0*/  LD.E.128 R24, desc[UR50][R24.64] ;  /* 0x0000003218187980 */ /* 0x000f62000c101d00 */
[----:B------:R-:W-:Y:S01]  /*b1f0*/  IMAD.WIDE.U32 R20, R37, UR8, R20 ;  /* 0x0000000825147c25 */ /* 0x000fe2000f8e0014 */
[----:B------:R-:W-:Y:S01]  /*b200*/  BSSY B1, `(.L_x_1790) ;  /* 0x0000023000017945 */ /* 0x000fe20003800000 */
[----:B------:R-:W-:Y:S01]  /*b210*/  SHF.R.S32.HI R42, RZ, 0x1f, R19 ;  /* 0x0000001fff2a7819 */ /* 0x000fe20000011413 */
[----:B------:R-:W-:Y:S01]  /*b220*/  @!PT LDS RZ, [RZ] ;  /* 0x00000000fffff984 */ /* 0x000fe20000000800 */
[----:B------:R-:W-:Y:S01]  /*b230*/  @!PT LDS RZ, [RZ] ;  /* 0x00000000fffff984 */ /* 0x000fe20000000800 */
[----:B------:R-:W-:Y:S01]  /*b240*/  @!PT LDS RZ, [RZ] ;  /* 0x00000000fffff984 */ /* 0x000fe20000000800 */
[----:B------:R-:W-:Y:S01]  /*b250*/  @!PT LDS RZ, [RZ] ;  /* 0x00000000fffff984 */ /* 0x000fe20000000800 */
[----:B------:R0:W-:Y:S06]  /*b260*/  MEMBAR.ALL.CTA ;  /* 0x0000000000007992 */ /* 0x0001ec0000008000 */
[----:B0-----:R-:W0:Y:S01]  /*b270*/  FENCE.VIEW.ASYNC.S ;  /* 0x00000000000073c6 */ /* 0x001e220000000000 */
[----:B------:R-:W-:-:S02]  /*b280*/  IMAD.IADD R21, R21, 0x1, R41 ;  /* 0x0000000115157824 */ /* 0x000fc400078e0229 */
        /* <DEDUP_REMOVED lines=10> */
[----:B0-----:R0:W1:Y:S04]  /*b330*/  SHFL.IDX PT, R20, R40, RZ, 0x1c1f ;  /* 0x001c1fff28147589 */ /* 0x00106800000e0000 */
[----:B------:R0:W2:Y:S01]  /*b340*/  SHFL.IDX PT, R21, R41, RZ, 0x1c1f ;  /* 0x001c1fff29157589 */ /* 0x0000a200000e0000 */
[----:B------:R0:W-:Y:S01]  /*b350*/  SYNCS.ARRIVE.TRANS64.RED.A1T0 RZ, [R3+URZ], RZ ;  /* 0x000000ff03ff79a7 */ /* 0x0001e2000810043f */
[----:B------:R-:W-:Y:S05]  /*b360*/  @P0 BRA `(.L_x_1791) ;  /* 0x0000000000300947 */ /* 0x000fea0003800000 */
        /* <DEDUP_REMOVED lines=12> */
.L_x_1791:
[----:B------:R-:W-:Y:S05]  /*b430*/  BSYNC B1 ;  /* 0x0000000000017941 */ /* 0x000fea0003800000 */
.L_x_1790:
        /* <DEDUP_REMOVED lines=19> */
.L_x_1788:
        /* <DEDUP_REMOVED lines=35> */
.L_x_1793:
[----:B------:R-:W-:Y:S01]  /*b7a0*/  USEL UR39, UR39, URZ, !UP0 ;  /* 0x0000003f27277287 */ /* 0x000fe2000c000000 */
[----:B------:R-:W-:Y:S01]  /*b7b0*/  BSSY B1, `(.L_x_1794) ;  /* 0x000002c000017945 */ /* 0x000fe20003800000 */
[----:B------:R-:W-:-:S03]  /*b7c0*/  USEL UR41, UR41, URZ, !UP0 ;  /* 0x0000003f29297287 */ /* 0x000fc6000c000000 */
[----:B------:R-:W-:Y:S09]  /*b7d0*/  @P1 BRA `(.L_x_1795) ;  /* 0x0000000000a41947 */ /* 0x000ff20003800000 */
        /* <DEDUP_REMOVED lines=41> */
.L_x_1795:
[----:B------:R-:W-:Y:S05]  /*ba70*/  BSYNC B1 ;  /* 0x0000000000017941 */ /* 0x000fea0003800000 */
.L_x_1794:
        /* <DEDUP_REMOVED lines=61> */
.L_x_1797:
[----:B------:R-:W-:Y:S05]  /*be50*/  BSYNC B1 ;  /* 0x0000000000017941 */ /* 0x000fea0003800000 */
.L_x_1796:
        /* <DEDUP_REMOVED lines=17> */
.L_x_1792:
[----:B------:R-:W-:Y:S05]  /*bf70*/  BSYNC B0 ;  /* 0x0000000000007941 */ /* 0x000fea0003800000 */
.L_x_1787:
[----:B------:R-:W-:Y:S02]  /*bf80*/  ULDC UR4, c[0x0][0xc3c] ;  /* 0x00030f0000047ab9 */ /* 0x000fe40000000800 */
[----:B------:R-:W-:-:S13]  /*bf90*/  ISETP.GE.AND P0, PT, R43, UR4, PT ;  /* 0x000000042b007c0c */ /* 0x000fda000bf06270 */
[----:B------:R-:W-:Y:S05]  /*bfa0*/  @!P0 BRA `(.L_x_1798) ;  /* 0xffffff4c00808947 */ /* 0x000fea000383ffff */
[----:B------:R-:W-:Y:S05]  /*bfb0*/  EXIT ;  /* 0x000000000000794d */ /* 0x000fea0003800000 */
.L_x_1748:
[----:B------:R-:W-:-:S08]  /*bfc0*/  NOP ;  /* 0x0000000000007918 */ /* 0x000fd00000000000 */
[----:B------:R-:W0:-:S00]  /*bfd0*/  USETMAXREG.DEALLOC.CTAPOOL 0x20 ;  /* 0x00000020000079c8 */ /* 0x000e0000080e0500 */
[----:B0-----:R-:W-:Y:S01]  /*bfe0*/  LOP3.LUT R2, R0, 0x3, RZ, 0xc0, !PT ;  /* 0x0000000300027812 */ /* 0x001fe200078ec0ff */
[----:B------:R-:W-:-:S05]  /*bff0*/  IMAD.MOV.U32 R4, RZ, RZ, RZ ;  /* 0x000000ffff047224 */ /* 0x000fca00078e00ff */
[----:B------:R-:W0:Y:S02]  /*c000*/  SHFL.IDX PT, R2, R2, RZ, 0x1f ;  /* 0x00001fff02027589 */ /* 0x000e2400000e0000 */
[----:B0-----:R-:W-:-:S04]  /*c010*/  ISETP.NE.AND P0, PT, R2, RZ, PT ;  /* 0x000000ff0200720c */ /* 0x001fc80003f05270 */
[----:B------:R-:W-:-:S05]  /*c020*/  P2R R2, PR, RZ, 0x1 ;  /* 0x00000001ff027803 */ /* 0x000fca0000000000 */
[----:B------:R0:W-:Y:S04]  /*c030*/  STL [R1+0x10], R2 ;  /* 0x0000100201007387 */ /* 0x0001e80000100800 */
[----:B------:R-:W-:Y:S05]  /*c040*/  @!P0 BRA `(.L_x_1799) ;  /* 0x0000000000248947 */ /* 0x000fea0003800000 */
[----:B------:R-:W1:Y:S08]  /*c050*/  S2UR UR5, SR_CgaCtaId ;  /* 0x00000000000579c3 */ /* 0x000e700000008800 */
[----:B------:R-:W-:Y:S06]  /*c060*/  BAR.SYNC.DEFER_BLOCKING 0x5, 0x200 ;  /* 0x0148000000007b1d */ /* 0x000fec0000010000 */
[----:B------:R-:W-:-:S02]  /*c070*/  UMOV UR4, 0x400 ;  /* 0x0000040000047882 */ /* 0x000fc40000000000 */
[----:B-1----:R-:W-:-:S09]  /*c080*/  ULEA UR4, UR5, UR4, 0x18 ;  /* 0x0000000405047291 */ /* 0x002fd2000f8ec03f */
[----:B------:R-:W1:Y:S02]  /*c090*/  LDS.128 R24, [UR4+0x19cd0] ;  /* 0x019cd004ff187984 */ /* 0x000e640008000c00 */
[----:B-1----:R-:W-:Y:S02]  /*c0a0*/  R2UR UR43, R27 ;  /* 0x000000001b2b72ca */ /* 0x002fe400000e0000 */
[----:B------:R-:W-:Y:S01]  /*c0b0*/  R2UR UR36, R26 ;  /* 0x000000001a2472ca */ /* 0x000fe200000e0000 */
[----:B------:R-:W-:Y:S06]  /*c0c0*/  BAR.ARV 0x4, 0x200 ;  /* 0x0108000000007b1d */ /* 0x000fec0000002000 */
[----:B------:R-:W-:Y:S08]  /*c0d0*/  BRA `(.L_x_1800) ;  /* 0x0000000800b07947 */ /* 0x000ff00003800000 */
.L_x_1799:
[----:B0-----:R-:W0:Y:S01]  /*c0e0*/  S2R R2, SR_TID.X ;  /* 0x0000000000027919 */ /* 0x001e220000002100 */
        /* <DEDUP_REMOVED lines=40> */
.L_x_1805:
        /* <DEDUP_REMOVED lines=14> */
.L_x_1804:
[----:B------:R-:W-:Y:S05]  /*c450*/  BSYNC B0 ;  /* 0x0000000000007941 */ /* 0x000fea0003800000 */
.L_x_1803:
        /* <DEDUP_REMOVED lines=21> */
.L_x_1801:
        /* <DEDUP_REMOVED lines=25> */
.L_x_1806:
        /* <DEDUP_REMOVED lines=57> */
.L_x_1802:
[----:B------:R-:W-:Y:S01]  /*cad0*/  IMAD.MOV.U32 R24, RZ, RZ, R7 ;  /* 0x000000ffff187224 */ /* 0x000fe200078e0007 */
[----:B------:R-:W-:Y:S01]  /*cae0*/  UMOV UR36, URZ ;  /* 0x0000003f00247c82 */ /* 0x000fe20008000000 */
[----:B------:R-:W-:-:S07]  /*caf0*/  IMAD.MOV.U32 R25, RZ, RZ, RZ ;  /* 0x000000ffff197224 */ /* 0x000fce00078e00ff */
.L_x_1807:
        /* <DEDUP_REMOVED lines=10> */
.L_x_1800:
        /* <DEDUP_REMOVED lines=58> */
.L_x_1881:
[----:B------:R-:W-:Y:S01]  /*cf40*/  ULDC.64 UR4, c[0x0][0xc88] ;  /* 0x0003220000047ab9 */ /* 0x000fe20000000a00 */
[----:B------:R-:W-:Y:S01]  /*cf50*/  ULDC.64 UR6, c[0x0][0xa18] ;  /* 0x0002860000067ab9 */ /* 0x000fe20000000a00 */
[----:B------:R-:W-:-:S06]  /*cf60*/  UIMAD.WIDE UR4, UR43, 0x4, UR4 ;  /* 0x000000042b0478a5 */ /* 0x000fcc000f8e0204 */
[----:B0-----:R-:W-:Y:S02]  /*cf70*/  IMAD.U32 R2, RZ, RZ, UR4 ;  /* 0x00000004ff027e24 */ /* 0x001fe4000f8e00ff */
[----:B------:R-:W-:Y:S01]  /*cf80*/  IMAD.U32 R3, RZ, RZ, UR5 ;  /* 0x00000005ff037e24 */ /* 0x000fe2000f8e00ff */
[----:B------:R-:W-:Y:S01]  /*cf90*/  UISETP.NE.U32.AND UP0, UPT, UR6, URZ, UPT ;  /* 0x0000003f0600728c */ /* 0x000fe2000bf05070 */
[----:B------:R-:W-:Y:S01]  /*cfa0*/  ULDC UR8, c[0x0][0x288] ;  /* 0x0000a20000087ab9 */ /* 0x000fe20000000800 */
[----:B------:R-:W-:Y:S02]  /*cfb0*/  ULDC.64 UR4, c[0x0][0xa28] ;  /* 0x00028a0000047ab9 */ /* 0x000fe40000000a00 */
[----:B------:R-:W2:Y:S01]  /*cfc0*/  LDG.E R2, desc[UR50][R2.64] ;  /* 0x0000003202027981 */ /* 0x000ea2000c1e1900 */
[----:B------:R-:W-:Y:S01]  /*cfd0*/  UISETP.NE.AND.EX UP0, UPT, UR7, URZ, UPT, UP0 ;  /* 0x0000003f0700728c */ /* 0x000fe2000bf05300 */
[----:B------:R-:W-:Y:S01]  /*cfe0*/  IMAD.U32 R0, RZ, RZ, UR8 ;  /* 0x00000008ff007e24 */ /* 0x000fe2000f8e00ff */
[----:B------:R-:W-:-:S04]  /*cff0*/  UISETP.NE.U32.AND UP1, UPT, UR4, URZ, UPT ;  /* 0x0000003f0400728c */ /* 0x000fc8000bf25070 */
[----:B------:R-:W-:Y:S01]  /*d000*/  PLOP3.LUT P3, PT, PT, PT, UP0, 0x80, 0x0 ;  /* 0x000000000000781c */ /* 0x000fe20003f6f008 */
[----:B------:R-:W-:-:S06]  /*d010*/  UISETP.NE.AND.EX UP1, UPT, UR5, URZ, UPT, UP1 ;  /* 0x0000003f0500728c */ /* 0x000fcc000bf25310 */
        /* <DEDUP_REMOVED lines=8> */
[----:B------:R-:W-:Y:S01]  /*d0a0*/  IMAD.U32 R2, RZ, RZ, UR6 ;  /* 0x00000006ff027e24 */ /* 0x000fe2000f8e00ff */
[----:B------:R-:W-:-:S03]  /*d0b0*/  @UP1 ULEA.HI.X UR5, UR44, UR5, UR46, 0x2, UP2 ;  /* 0x000000052c051291 */ /* 0x000fc600090f142e */
[----:B------:R-:W-:Y:S01]  /*d0c0*/  IMAD.U32 R3, RZ, RZ, UR7 ;  /* 0x00000007ff037e24 */ /* 0x000fe2000f8e00ff */
[----:B------:R-:W-:-:S04]  /*d0d0*/  ULDC.64 UR6, c[0x0][0xa08] ;  /* 0x0002820000067ab9 */ /* 0x000fc80000000a00 */
[----:B------:R0:W2:Y:S01]  /*d0e0*/  @P3 LDG.E R0, desc[UR50][R2.64] ;  /* 0x0000003202003981 */ /* 0x0000a2000c1e1900 */
[----:B------:R-:W-:Y:S01]  /*d0f0*/  ISETP.NE.U32.AND P1, PT, RZ, UR6, PT ;  /* 0x00000006ff007c0c */ /* 0x000fe2000bf25070 */
[----:B------:R-:W-:Y:S01]  /*d100*/  UIADD3 UR6, UP1, UR45, UR6, URZ ;  /* 0x000000062d067290 */ /* 0x000fe2000ff3e03f */
[----:B0-----:R-:W-:Y:S02]  /*d110*/  IMAD.U32 R2, RZ, RZ, UR4 ;  /* 0x00000004ff027e24 */ /* 0x001fe4000f8e00ff */
[----:B------:R-:W-:Y:S01]  /*d120*/  IMAD.U32 R3, RZ, RZ, UR5 ;  /* 0x00000005ff037e24 */ /* 0x000fe2000f8e00ff */
[----:B------:R-:W-:Y:S02]  /*d130*/  ULDC.64 UR4, c[0x0][0xa00] ;  /* 0x0002800000047ab9 */ /* 0x000fe40000000a00 */
[----:B------:R-:W-:Y:S01]  /*d140*/  ISETP.NE.U32.AND P0, PT, RZ, UR4, PT ;  /* 0x00000004ff007c0c */ /* 0x000fe2000bf05070 */
[----:B------:R-:W-:Y:S01]  /*d150*/  UIADD3 UR4, UP0, UR45, UR4, URZ ;  /* 0x000000042d047290 */ /* 0x000fe2000ff1e03f */
[----:B------:R-:W-:-:S02]  /*d160*/  ISETP.NE.AND.EX P1, PT, RZ, UR7, PT, P1 ;  /* 0x00000007ff007c0c */ /* 0x000fc4000bf25310 */
[----:B------:R-:W-:Y:S01]  /*d170*/  ISETP.NE.AND.EX P0, PT, RZ, UR5, PT, P0 ;  /* 0x00000005ff007c0c */ /* 0x000fe2000bf05300 */
[----:B------:R-:W-:Y:S02]  /*d180*/  UIADD3.X UR5, UR47, UR5, URZ, UP0, !UPT ;  /* 0x000000052f057290 */ /* 0x000fe400087fe43f */
[----:B------:R-:W-:Y:S01]  /*d190*/  UIADD3.X UR7, UR47, UR7, URZ, UP1, !UPT ;  /* 0x000000072f077290 */ /* 0x000fe20008ffe43f */
[----:B-1----:R-:W-:-:S05]  /*d1a0*/  IMAD.U32 R4, RZ, RZ, UR6 ;  /* 0x00000006ff047e24 */ /* 0x002fca000f8e00ff */
[----:B------:R-:W-:-:S05]  /*d1b0*/  IMAD.U32 R5, RZ, RZ, UR7 ;  /* 0x00000007ff057e24 */ /* 0x000fca000f8e00ff */
[----:B------:R-:W5:Y:S04]  /*d1c0*/  @P1 LDG.E R6, desc[UR50][R4.64] ;  /* 0x0000003204061981 */ /* 0x000f68000c1e1900 */
[----:B--2---:R0:W-:Y:S01]  /*d1d0*/  STL [R1+0x8], R0 ;  /* 0x0000080001007387 */ /* 0x0041e20000100800 */
[----:B------:R-:W-:-:S03]  /*d1e0*/  IMAD.MOV.U32 R9, RZ, RZ, R0 ;  /* 0x000000ffff097224 */ /* 0x000fc600078e0000 */
[----:B0-----:R0:W2:Y:S02]  /*d1f0*/  @P2 LDG.E R0, desc[UR50][R2.64] ;  /* 0x0000003202002981 */ /* 0x0010a4000c1e1900 */
[----:B0-----:R-:W-:Y:S02]  /*d200*/  IMAD.U32 R2, RZ, RZ, UR4 ;  /* 0x00000004ff027e24 */ /* 0x001fe4000f8e00ff */
[----:B------:R-:W-:-:S05]  /*d210*/  IMAD.U32 R3, RZ, RZ, UR5 ;  /* 0x00000005ff037e24 */ /* 0x000fca000f8e00ff */
[----:B------:R0:W5:Y:S01]  /*d220*/  @P0 LDG.E R8, desc[UR50][R2.64] ;  /* 0x0000003202080981 */ /* 0x000162000c1e1900 */
[----:B------:R-:W-:Y:S01]  /*d230*/  UMOV UR4, URZ ;  /* 0x0000003f00047c82 */ /* 0x000fe20008000000 */
[----:B--2---:R-:W-:Y:S01]  /*d240*/  @P2 R2UR UR4, R0 ;  /* 0x00000000000422ca */ /* 0x004fe200000e0000 */
[----:B0-----:R-:W-:-:S14]  /*d250*/  @P3 BRA `(.L_x_1809) ;  /* 0x0000000000143947 */ /* 0x001fdc0003800000 */
[----:B------:R-:W-:Y:S05]  /*d260*/  @!P0 BRA `(.L_x_1809) ;  /* 0x0000000000108947 */ /* 0x000fea0003800000 */
[----:B------:R-:W2:Y:S04]  /*d270*/  LDG.E R7, desc[UR50][R2.64] ;  /* 0x0000003202077981 */ /* 0x000ea8000c1e1900 */
[----:B------:R-:W2:Y:S02]  /*d280*/  LDG.E R0, desc[UR50][R2.64+0x4] ;  /* 0x0000043202007981 */ /* 0x000ea4000c1e1900 */
[----:B--2---:R-:W-:-:S05]  /*d290*/  IMAD.IADD R9, R0, 0x1, -R7 ;  /* 0x0000000100097824 */ /* 0x004fca00078e0a07 */
[----:B------:R0:W-:Y:S02]  /*d2a0*/  STL [R1+0x8], R9 ;  /* 0x0000080901007387 */ /* 0x0001e40000100800 */
.L_x_1809:
[----:B------:R-:W-:Y:S01]  /*d2b0*/  ULDC.64 UR6, c[0x0][0x418] ;  /* 0x0001060000067ab9 */ /* 0x000fe20000000a00 */
[----:B------:R-:W-:Y:S01]  /*d2c0*/  UMOV UR52, URZ ;  /* 0x0000003f00347c82 */ /* 0x000fe20008000000 */
[----:B------:R-:W-:Y:S01]  /*d2d0*/  UISETP.NE.U32.AND UP0, UPT, UR6, URZ, UPT ;  /* 0x0000003f0600728c */ /* 0x000fe2000bf05070 */
[----:B-----5:R-:W-:Y:S01]  /*d2e0*/  @P0 R2UR UR52, R8 ;  /* 0x00000000083402ca */ /* 0x020fe200000e0000 */
[----:B------:R-:W-:Y:S01]  /*d2f0*/  ULDC.64 UR8, c[0x0][0xa20] ;  /* 0x0002880000087ab9 */ /* 0x000fe20000000a00 */
[----:B------:R-:W-:Y:S01]  /*d300*/  UMOV UR39, URZ ;  /* 0x0000003f00277c82 */ /* 0x000fe20008000000 */
[----:B------:R-:W-:Y:S01]  /*d310*/  ISETP.NE.U32.AND P0, PT, RZ, UR8, PT ;  /* 0x00000008ff007c0c */ /* 0x000fe2000bf05070 */
[----:B------:R-:W-:Y:S01]  /*d320*/  UISETP.NE.AND.EX UP0, UPT, UR7, URZ, UPT, UP0 ;  /* 0x0000003f0700728c */ /* 0x000fe2000bf05300 */
[----:B------:R-:W-:Y:S01]  /*d330*/  @P1 R2UR UR39, R6 ;  /* 0x00000000062712ca */ /* 0x000fe200000e0000 */
[----:B------:R-:W-:Y:S01]  /*d340*/  ULDC UR5, c[0x0][0x424] ;  /* 0x0001090000057ab9 */ /* 0x000fe20000000800 */
[----:B------:R-:W-:Y:S01]  /*d350*/  ISETP.NE.AND.EX P0, PT, RZ, UR9, PT, P0 ;  /* 0x00000009ff007c0c */ /* 0x000fe2000bf05300 */
[----:B------:R-:W-:Y:S01]  /*d360*/  USEL UR5, UR5, 0x1, UP0 ;  /* 0x0000000105057887 */ /* 0x000fe20008000000 */
[----:B------:R-:W-:Y:S01]  /*d370*/  IMAD.U32 R22, RZ, RZ, UR44 ;  /* 0x0000002cff167e24 */ /* 0x000fe2000f8e00ff */
[----:B------:R-:W-:-:S02]  /*d380*/  ULDC UR6, c[0x0][0x2f0] ;  /* 0x0000bc0000067ab9 */ /* 0x000fc40000000800 */
[----:B------:R-:W-:-:S06]  /*d390*/  UIMAD UR5, UR5, UR6, URZ ;  /* 0x00000006050572a4 */ /* 0x000fcc000f8e023f */
[----:B------:R-:W-:Y:S01]  /*d3a0*/  UIADD3 UR39, UR39, UR4, URZ ;  /* 0x0000000427277290 */ /* 0x000fe2000fffe03f */
[----:B------:R-:W-:Y:S01]  /*d3b0*/  IMAD.U32 R2, RZ, RZ, UR5 ;  /* 0x00000005ff027e24 */ /* 0x000fe2000f8e00ff */
[----:B------:R-:W-:Y:S10]  /*d3c0*/  @!P0 BRA `(.L_x_1810) ;  /* 0x0000000000188947 */ /* 0x000ff40003800000 */
[----:B------:R-:W-:-:S04]  /*d3d0*/  UIADD3 UR5, UP0, UR45, UR8, URZ ;  /* 0x000000082d057290 */ /* 0x000fc8000ff1e03f */
[----:B------:R-:W-:Y:S02]  /*d3e0*/  UIADD3.X UR6, UR47, UR9, URZ, UP0, !UPT ;  /* 0x000000092f067290 */ /* 0x000fe400087fe43f */
[----:B------:R-:W-:-:S04]  /*d3f0*/  IMAD.U32 R2, RZ, RZ, UR5 ;  /* 0x00000005ff027e24 */ /* 0x000fc8000f8e00ff */
[----:B------:R-:W-:-:S05]  /*d400*/  IMAD.U32 R3, RZ, RZ, UR6 ;  /* 0x00000006ff037e24 */ /* 0x000fca000f8e00ff */
[----:B------:R1:W5:Y:S01]  /*d410*/  LDG.E R2, desc[UR50][R2.64] ;  /* 0x0000003202027981 */ /* 0x000362000c1e1900 */
[----:B------:R-:W-:Y:S05]  /*d420*/  BRA `(.L_x_1811) ;  /* 0x0000000000107947 */ /* 0x000fea0003800000 */
.L_x_1810:
[----:B------:R-:W-:Y:S05]  /*d430*/  @!P1 BRA `(.L_x_1811) ;  /* 0x00000000000c9947 */ /* 0x000fea0003800000 */
[----:B------:R-:W2:Y:S04]  /*d440*/  LDG.E R3, desc[UR50][R4.64] ;  /* 0x0000003204037981 */ /* 0x000ea8000c1e1900 */
[----:B------:R-:W2:Y:S02]  /*d450*/  LDG.E R2, desc[UR50][R4.64+0x4] ;  /* 0x0000043204027981 */ /* 0x000ea4000c1e1900 */
[----:B--2---:R-:W-:-:S07]  /*d460*/  IMAD.IADD R2, R2, 0x1, -R3 ;  /* 0x0000000102027824 */ /* 0x004fce00078e0a03 */
.L_x_1811:
[----:B------:R-:W2:Y:S01]  /*d470*/  LDC R0, c[0x0][0x448] ;  /* 0x00011200ff007b82 */ /* 0x000ea20000000800 */
[----:B-----5:R-:W-:Y:S01]  /*d480*/  VIADD R2, R2, -UR4 ;  /* 0x8000000402027c36 */ /* 0x020fe20008000000 */
[----:B------:R-:W-:Y:S01]  /*d490*/  BSSY B7, `(.L_x_1812) ;  /* 0x000030d000077945 */ /* 0x000fe20003800000 */
[----:B--2---:R-:W-:Y:S01]  /*d4a0*/  ISETP.NE.AND P0, PT, R0, 0x1, PT ;  /* 0x000000010000780c */ /* 0x004fe20003f05270 */
[----:B------:R-:W-:-:S04]  /*d4b0*/  IMAD R0, R25, 0xc0, RZ ;  /* 0x000000c019007824 */ /* 0x000fc800078e02ff */
[----:B------:R-:W-:-:S08]  /*d4c0*/  VIADD R0, R0, 0xbf ;  /* 0x000000bf00007836 */ /* 0x000fd00000000000 */
[----:B-1----:R-:W1:Y:S08]  /*d4d0*/  @P0 LDC R3, c[0x0][0x44c] ;  /* 0x00011300ff030b82 */ /* 0x002e700000000800 */
[----:B------:R-:W2:Y:S01]  /*d4e0*/  @P0 LDC R4, c[0x0][0x450] ;  /* 0x00011400ff040b82 */ /* 0x000ea20000000800 */
[----:B-1----:R-:W-:-:S05]  /*d4f0*/  @P0 IMAD.HI.U32 R3, R0, R3, RZ ;  /* 0x0000000300030227 */ /* 0x002fca00078e00ff */
[----:B--2---:R-:W-:Y:S02]  /*d500*/  @P0 SHF.R.U32.HI R0, RZ, R4, R3 ;  /* 0x00000004ff000219 */ /* 0x004fe40000011603 */
[C---:B------:R-:W-:Y:S01]  /*d510*/  IADD3 R3, R2.reuse, 0x80, -R9 ;  /* 0x0000008002037810 */ /* 0x040fe20007ffe809 */
[----:B------:R-:W-:-:S04]  /*d520*/  VIADD R2, R2, 0x7f ;  /* 0x0000007f02027836 */ /* 0x000fc80000000000 */
[----:B------:R-:W-:Y:S01]  /*d530*/  IMAD.IADD R0, R3, 0x1, R0 ;  /* 0x0000000103007824 */ /* 0x000fe200078e0200 */
[----:B------:R-:W-:-:S04]  /*d540*/  SHF.R.S32.HI R3, RZ, 0x1f, R2 ;  /* 0x0000001fff037819 */ /* 0x000fc80000011402 */
[----:B------:R-:W-:Y:S02]  /*d550*/  SHF.R.S32.HI R5, RZ, 0x1f, R0 ;  /* 0x0000001fff057819 */ /* 0x000fe40000011400 */
[----:B------:R-:W-:Y:S02]  /*d560*/  LEA.HI R3, R3, R2, RZ, 0x7 ;  /* 0x0000000203037211 */ /* 0x000fe400078f38ff */
[----:B------:R-:W-:Y:S02]  /*d570*/  LEA.HI R5, R5, R0, RZ, 0x7 ;  /* 0x0000000005057211 */ /* 0x000fe400078f38ff */
[----:B------:R-:W-:Y:S02]  /*d580*/  SHF.R.S32.HI R3, RZ, 0x7, R3 ;  /* 0x00000007ff037819 */ /* 0x000fe40000011403 */
[----:B------:R-:W-:-:S04]  /*d590*/  SHF.R.S32.HI R0, RZ, 0x7, R5 ;  /* 0x00000007ff007819 */ /* 0x000fc80000011405 */
[----:B------:R-:W-:-:S04]  /*d5a0*/  VIMNMX R27, R3, R0, PT ;  /* 0x00000000031b7248 */ /* 0x000fc80003fe0100 */
[----:B------:R-:W-:-:S13]  /*d5b0*/  ISETP.GT.AND P0, PT, R27, RZ, PT ;  /* 0x000000ff1b00720c */ /* 0x000fda0003f04270 */
[----:B------:R-:W-:Y:S05]  /*d5c0*/  @P0 BRA `(.L_x_1813) ;  /* 0x0000000000440947 */ /* 0x000fea0003800000 */
[----:B------:R-:W1:Y:S02]  /*d5d0*/  S2R R6, SR_TID.X ;  /* 0x0000000000067919 */ /* 0x000e640000002100 */
[----:B-1----:R-:W-:-:S04]  /*d5e0*/  LOP3.LUT R6, R6, 0x7f, RZ, 0xc0, !PT ;  /* 0x0000007f06067812 */ /* 0x002fc800078ec0ff */
[----:B------:R-:W-:-:S13]  /*d5f0*/  ISETP.NE.AND P0, PT, R6, RZ, PT ;  /* 0x000000ff0600720c */ /* 0x000fda0003f05270 */
[----:B------:R-:W-:Y:S05]  /*d600*/  @P0 BRA `(.L_x_1814) ;  /* 0x0000002c00d40947 */ /* 0x000fea0003800000 */
[----:B------:R-:W1:Y:S01]  /*d610*/  S2R R5, SR_LANEID ;  /* 0x0000000000057919 */ /* 0x000e620000000000 */
        /* <DEDUP_REMOVED lines=12> */
.L_x_1813:
        /* <DEDUP_REMOVED lines=19> */
[----:B01----:R-:W-:Y:S05]  /*d810*/  CALL.ABS.NOINC R2 ;  /* 0x0000000002007343 */ /* 0x003fea0003c00000 */
.L_x_1816:
[----:B------:R-:W-:Y:S05]  /*d820*/  BSYNC B6 ;  /* 0x0000000000067941 */ /* 0x000fea0003800000 */
.L_x_1815:
[----:B------:R-:W-:Y:S01]  /*d830*/  VIADD R0, R17, 0x9000 ;  /* 0x0000900011007836 */ /* 0x000fe20000000000 */
[----:B------:R-:W-:Y:S04]  /*d840*/  BSSY B6, `(.L_x_1817) ;  /* 0x0000014000067945 */ /* 0x000fe80003800000 */
[----:B------:R-:W-:-:S04]  /*d850*/  LOP3.LUT P0, RZ, R0, 0x9f, RZ, 0xc0, !PT ;  /* 0x0000009f00ff7812 */ /* 0x000fc8000780c0ff */
[----:B------:R-:W-:-:S09]  /*d860*/  P2R R16, PR, RZ, 0x1 ;  /* 0x00000001ff107803 */ /* 0x000fd20000000000 */
        /* <DEDUP_REMOVED lines=17> */
.L_x_1818:
[----:B------:R-:W-:Y:S05]  /*d980*/  BSYNC B6 ;  /* 0x0000000000067941 */ /* 0x000fea0003800000 */
.L_x_1817:
        /* <DEDUP_REMOVED lines=20> */
.L_x_1820:
[----:B------:R-:W-:Y:S05]  /*dad0*/  BSYNC B6 ;  /* 0x0000000000067941 */ /* 0x000fea0003800000 */
.L_x_1819:
[----:B------:R-:W-:Y:S01]  /*dae0*/  ISETP.NE.AND P6, PT, R16, RZ, PT ;  /* 0x000000ff1000720c */ /* 0x000fe20003fc5270 */
[----:B------:R-:W-:-:S12]  /*daf0*/  BSSY B6, `(.L_x_1821) ;  /* 0x0000012000067945 */ /* 0x000fd80003800000 */
        /* <DEDUP_REMOVED lines=17> */
.L_x_1822:
[----:B------:R-:W-:Y:S05]  /*dc10*/  BSYNC B6 ;  /* 0x0000000000067941 */ /* 0x000fea0003800000 */
.L_x_1821:
        /* <DEDUP_REMOVED lines=8> */
[----:B------:R-:W1:Y:S01]  /*dca0*/  S2R R16, SR_TID.X ;  /* 0x0000000000107919 */ /* 0x000e620000002100 */
[----:B------:R-:W-:-:S03]  /*dcb0*/  ULDC.64 UR4, c[0x0][0xa08] ;  /* 0x0002820000047ab9 */ /* 0x000fc60000000a00 */
[----:B------:R2:W3:Y:S02]  /*dcc0*/  @P0 LDG.E R22, desc[UR50][R2.64] ;  /* 0x0000003202160981 */ /* 0x0004e4000c1e1900 */
[----:B--2---:R-:W2:Y:S01]  /*dcd0*/  LDC.64 R2, c[0x0][0x418] ;  /* 0x00010600ff027b82 */ /* 0x004ea20000000a00 */
[----:B-1----:R-:W-:-:S04]  /*dce0*/  SHF.R.U32.HI R20, RZ, 0x5, R16 ;  /* 0x00000005ff147819 */ /* 0x002fc80000011610 */
[----:B------:R-:W-:Y:S02]  /*dcf0*/  LOP3.LUT R20, R20, 0x3, RZ, 0xc0, !PT ;  /* 0x0000000314147812 */ /* 0x000fe400078ec0ff */
[----:B--2---:R-:W-:Y:S01]  /*dd00*/  LOP3.LUT P0, RZ, R2, UR4, RZ, 0xfc, !PT ;  /* 0x0000000402ff7c12 */ /* 0x004fe2000f80fcff */
[----:B------:R-:W-:-:S03]  /*dd10*/  UMOV UR4, 0xffffffff ;  /* 0xffffffff00047882 */ /* 0x000fc60000000000 */
[----:B------:R-:W-:Y:S02]  /*dd20*/  LOP3.LUT P0, RZ, R3, UR5, RZ, 0xfc, P0 ;  /* 0x0000000503ff7c12 */ /* 0x000fe4000800fcff */
[----:B---3--:R-:W-:Y:S02]  /*dd30*/  SHF.R.S32.HI R23, RZ, 0x1f, R22 ;  /* 0x0000001fff177819 */ /* 0x008fe40000011416 */
[----:B------:R-:W-:Y:S01]  /*dd40*/  SEL R16, R22, RZ, !P0 ;  /* 0x000000ff16107207 */ /* 0x000fe20004000000 */
[----:B------:R-:W-:Y:S08]  /*dd50*/  BRA.DIV UR4, `(.L_x_1823) ;  /* 0x0000003a04ac7947 */ /* 0x000ff0000b800000 */
[----:B------:R1:W2:Y:S02]  /*dd60*/  SHFL.IDX PT, R14, R20, RZ, 0x1f ;  /* 0x00001fff140e7589 */ /* 0x0002a400000e0000 */
.L_x_1900:
[----:B--2---:R-:W-:Y:S02]  /*dd70*/  ISETP.NE.AND P0, PT, R14, RZ, PT ;  /* 0x000000ff0e00720c */ /* 0x004fe40003f05270 */
[----:B------:R-:W-:-:S04]  /*dd80*/  PLOP3.LUT P1, PT, PT, PT, PT, 0x8, 0x0 ;  /* 0x000000000000781c */ /* 0x000fc80003f2e170 */
[----:B------:R-:W-:-:S07]  /*dd90*/  P2R R26, PR, RZ, 0x2 ;  /* 0x00000002ff1a7803 */ /* 0x000fce0000000000 */
[----:B------:R-:W-:Y:S05]  /*dda0*/  @P0 BRA `(.L_x_1824) ;  /* 0x0000000400b00947 */ /* 0x000fea0003800000 */
[----:B------:R-:W-:Y:S01]  /*ddb0*/  UMOV UR4, 0xffffffff ;  /* 0xffffffff00047882 */ /* 0x000fe20000000000 */
[----:B------:R-:W-:Y:S02]  /*ddc0*/  VIADD R0, R27, 0xffffffff ;  /* 0xffffffff1b007836 */ /* 0x000fe40000000000 */
[----:B------:R-:W-:Y:S05]  /*ddd0*/  BRA.DIV UR4, `(.L_x_1825) ;  /* 0x0000003a04ac7947 */ /* 0x000fea000b800000 */
[----:B------:R-:W-:-:S13]  /*dde0*/  ELECT P6, URZ, PT ;  /* 0x00000000003f782f */ /* 0x000fda00038c0000 */
.L_x_1903:
[----:B------:R-:W-:Y:S05]  /*ddf0*/  @!P6 BRA `(.L_x_1824) ;  /* 0x00000004009ce947 */ /* 0x000fea0003800000 */
[----:B------:R-:W-:-:S04]  /*de00*/  ISETP.NE.U32.AND P0, PT, R2, RZ, PT ;  /* 0x000000ff0200720c */ /* 0x000fc80003f05070 */
[----:B------:R-:W-:-:S13]  /*de10*/  ISETP.NE.AND.EX P0, PT, R3, RZ, PT, P0 ;  /* 0x000000ff0300720c */ /* 0x000fda0003f05300 */
[----:B------:R-:W-:Y:S05]  /*de20*/  @!P0 BRA `(.L_x_1826) ;  /* 0x0000000000448947 */ /* 0x000fea0003800000 */
[----:B------:R-:W2:Y:S01]  /*de30*/  LDC R6, c[0x0][0x43c] ;  /* 0x00010f00ff067b82 */ /* 0x000ea20000000800 */
[----:B------:R-:W-:Y:S01]  /*de40*/  ULDC.64 UR4, c[0x0][0x428] ;  /* 0x00010a0000047ab9 */ /* 0x000fe20000000a00 */
[----:B--2---:R-:W-:-:S13]  /*de50*/  ISETP.NE.AND P0, PT, R6, 0x1, PT ;  /* 0x000000010600780c */ /* 0x004fda0003f05270 */
[----:B------:R-:W2:Y:S02]  /*de60*/  @P0 LDC.64 R4, c[0x0][0x440] ;  /* 0x00011000ff040b82 */ /* 0x000ea40000000a00 */
[----:B--2---:R-:W-:-:S04]  /*de70*/  @P0 IMAD.HI.U32 R7, R0, R4, RZ ;  /* 0x0000000400070227 */ /* 0x004fc800078e00ff */
        /* <DEDUP_REMOVED lines=12> */
.L_x_1826:
[----:B--2---:R-:W2:Y:S01]  /*df40*/  S2R R2, SR_TID.X ;  /* 0x0000000000027919 */ /* 0x004ea20000002100 */
[----:B------:R-:W-:Y:S01]  /*df50*/  IMAD R3, R18, 0x8, R17 ;  /* 0x0000000812037824 */ /* 0x000fe200078e0211 */
[----:B--2---:R-:W-:Y:S02]  /*df60*/  LOP3.LUT R4, R2, 0x7f, RZ, 0xc0, !PT ;  /* 0x0000007f02047812 */ /* 0x004fe400078ec0ff */
[----:B------:R-:W-:Y:S02]  /*df70*/  SHF.L.U32 R2, R19, 0x1f, RZ ;  /* 0x0000001f13027819 */ /* 0x000fe400000006ff */
[----:B------:R-:W-:Y:S02]  /*df80*/  ISETP.NE.AND P1, PT, R4, RZ, PT ;  /* 0x000000ff0400720c */ /* 0x000fe40003f25270 */
[----:B------:R-:W2:Y:S02]  /*df90*/  SYNCS.PHASECHK.TRANS64.TRYWAIT P0, [R3+URZ+0x19c80], R2 ;  /* 0x019c8002030075a7 */ /* 0x000ea4000800017f */
[----:B--2---:R-:W-:Y:S09]  /*dfa0*/  @!P0 BRA `(.L_x_1827) ;  /* 0x0000003800588947 */ /* 0x004ff20003800000 */
.L_x_1904:
[----:B------:R-:W-:Y:S05]  /*dfb0*/  @P1 BRA `(.L_x_1828) ;  /* 0x00000000001c1947 */ /* 0x000fea0003800000 */
[----:B------:R-:W3:Y:S02]  /*dfc0*/  S2R R4, SR_TID.X ;  /* 0x0000000000047919 */ /* 0x000ee40000002100 */
[----:B---3--:R-:W-:Y:S01]  /*dfd0*/  LOP3.LUT R5, R4, 0x1f, RZ, 0xc0, !PT ;  /* 0x0000001f04057812 */ /* 0x008fe200078ec0ff */
[----:B------:R-:W-:-:S03]  /*dfe0*/  IMAD.MOV.U32 R4, RZ, RZ, 0x3000 ;  /* 0x00003000ff047424 */ /* 0x000fc600078e00ff */
[----:B------:R-:W-:Y:S01]  /*dff0*/  ISETP.NE.AND P0, PT, R5, RZ, PT ;  /* 0x000000ff0500720c */ /* 0x000fe20003f05270 */
[----:B------:R3:W-:-:S12]  /*e000*/  SYNCS.ARRIVE.TRANS64 RZ, [R3+URZ+0x19c70], R4 ;  /* 0x019c700403ff79a7 */ /* 0x0007d8000800003f */
[----:B---3--:R-:W-:Y:S05]  /*e010*/  @!P0 BRA `(.L_x_1828) ;  /* 0x0000000000048947 */ /* 0x008fea0003800000 */
[----:B------:R-:W-:Y:S01]  /*e020*/  BPT.TRAP 0x1 ;  /* 0x000000040000795c */ /* 0x000fe20000300000 */
.L_x_1828:
        /* <DEDUP_REMOVED lines=28> */
[----:B------:R-:W4:Y:S02]  /*e1f0*/  SYNCS.PHASECHK.TRANS64.TRYWAIT P0, [R3+URZ+0x19c40], R2 ;  /* 0x019c4002030075a7 */ /* 0x000f24000800017f */
[----:B---34-:R-:W-:Y:S05]  /*e200*/  @!P0 BRA `(.L_x_1829) ;  /* 0x0000003400d48947 */ /* 0x018fea0003800000 */
.L_x_1905:
[----:B------:R-:W-:Y:S05]  /*e210*/  @P1 BRA `(.L_x_1830) ;  /* 0x00000000001c1947 */ /* 0x000fea0003800000 */
[----:B------:R-:W4:Y:S01]  /*e220*/  S2R R5, SR_TID.X ;  /* 0x0000000000057919 */ /* 0x000f220000002100 */
[----:B--23--:R-:W-:-:S04]  /*e230*/  IMAD.MOV.U32 R2, RZ, RZ, 0x3000 ;  /* 0x00003000ff027424 */ /* 0x00cfc800078e00ff */
[----:B------:R2:W-:Y:S01]  /*e240*/  SYNCS.ARRIVE.TRANS64 RZ, [R3+URZ+0x19c30], R2 ;  /* 0x019c300203ff79a7 */ /* 0x0005e2000800003f */
[----:B----4-:R-:W-:-:S04]  /*e250*/  LOP3.LUT R5, R5, 0x1f, RZ, 0xc0, !PT ;  /* 0x0000001f05057812 */ /* 0x010fc800078ec0ff */
[----:B------:R-:W-:-:S13]  /*e260*/  ISETP.NE.AND P0, PT, R5, RZ, PT ;  /* 0x000000ff0500720c */ /* 0x000fda0003f05270 */
[----:B--2---:R-:W-:Y:S05]  /*e270*/  @!P0 BRA `(.L_x_1830) ;  /* 0x0000000000048947 */ /* 0x004fea0003800000 */
[----:B------:R-:W-:Y:S01]  /*e280*/  BPT.TRAP 0x1 ;  /* 0x000000040000795c */ /* 0x000fe20000300000 */
.L_x_1830:
        /* <DEDUP_REMOVED lines=15> */
[----:B------:R-:W-:-:S02]  /*e380*/  UIADD3 UR25, UR25, 0x19c30, URZ ;  /* 0x00019c3019197890 */ /* 0x000fc4000fffe03f */
[----:B------:R-:W-:Y:S01]  /*e390*/  UIADD3 UR16, UR8, 0x14800, URZ ;  /* 0x0001480008107890 */ /* 0x000fe2000fffe03f */
[----:B------:R-:W-:Y:S01]  /*e3a0*/  P2R R26, PR, RZ, 0x1 ;  /* 0x00000001ff1a7803 */ /* 0x000fe20000000000 */
        /* <DEDUP_REMOVED lines=9> */
[----:B------:R4:W-:Y:S01]  /*e440*/  UTMALDG.4D [UR16], [UR4], desc[UR6] ;  /* 0x00000610040075b4 */ /* 0x0009e20008019000 */
[----:B------:R4:W-:Y:S02]  /*e450*/  UTMALDG.4D [UR8], [UR4], desc[UR6] ;  /* 0x00000608040075b4 */ /* 0x0009e40008019000 */
[----:B----4-:R-:W-:Y:S01]  /*e460*/  NOP ;  /* 0x0000000000007918 */ /* 0x010fe20000000000 */
.L_x_1824:
        /* <DEDUP_REMOVED lines=18> */
[----:B--23--:R-:W-:Y:S01]  /*e590*/  MOV R2, 0x0 ;  /* 0x0000000000027802 */ /* 0x00cfe20000000f00 */
[----:B------:R-:W-:Y:S01]  /*e5a0*/  ULDC.64 UR6, c[0x4][0x98] ;  /* 0x0100260000067ab9 */ /* 0x000fe20000000a00 */
[----:B------:R-:W-:Y:S01]  /*e5b0*/  ULDC.64 UR8, c[0x4][0xa0] ;  /* 0x0100280000087ab9 */ /* 0x000fe20000000a00 */
[----:B------:R-:W-:Y:S01]  /*e5c0*/  ULDC.64 UR4, c[0x4][0x28] ;  /* 0x01000a0000047ab9 */ /* 0x000fe20000000a00 */
[----:B------:R-:W-:Y:S02]  /*e5d0*/  IMAD.U32 R4, RZ, RZ, UR6 ;  /* 0x00000006ff047e24 */ /* 0x000fe4000f8e00ff */
[----:B------:R-:W2:Y:S01]  /*e5e0*/  LDC.64 R2, c[0x4][R2] ;  /* 0x0100000002027b82 */ /* 0x000ea20000000a00 */
        /* <DEDUP_REMOVED lines=8> */
[----:B-1----:R-:W-:-:S07]  /*e670*/  LEPC R20, `(.L_x_1832) ;  /* 0x000000001014794e */ /* 0x002fce0000000000 */
[----:B0-2---:R-:W-:Y:S05]  /*e680*/  CALL.ABS.NOINC R2 ;  /* 0x0000000002007343 */ /* 0x005fea0003c00000 */
.L_x_1832:
[----:B------:R-:W-:Y:S05]  /*e690*/  BSYNC B6 ;  /* 0x0000000000067941 */ /* 0x000fea0003800000 */
.L_x_1831:
[----:B------:R-:W4:Y:S01]  /*e6a0*/  LDC R8, c[0x0][0x448] ;  /* 0x00011200ff087b82 */ /* 0x000f220000000800 */
[----:B--23--:R-:W1:Y:S01]  /*e6b0*/  S2R R2, SR_TID.X ;  /* 0x0000000000027919 */ /* 0x00ce620000002100 */
[----:B------:R-:W-:Y:S01]  /*e6c0*/  ULDC.64 UR8, c[0x0][0x2d8] ;  /* 0x0000b60000087ab9 */ /* 0x000fe20000000a00 */
[----:B------:R-:W-:Y:S01]  /*e6d0*/  UMOV UR46, UR54 ;  /* 0x00000036002e7c82 */ /* 0x000fe20008000000 */
[----:B------:R-:W-:Y:S01]  /*e6e0*/  UIMAD UR6, UR45, UR8, URZ ;  /* 0x000000082d0672a4 */ /* 0x000fe2000f8e023f */
[----:B0-----:R-:W0:Y:S01]  /*e6f0*/  S2R R9, SR_TID.X ;  /* 0x0000000000097919 */ /* 0x001e220000002100 */
[----:B------:R-:W-:Y:S02]  /*e700*/  UIMAD.WIDE.U32 UR4, UR36, UR8, UR46 ;  /* 0x00000008240472a5 */ /* 0x000fe4000f8e002e */
[----:B------:R-:W-:Y:S01]  /*e710*/  UIMAD UR6, UR36, UR9, UR6 ;  /* 0x00000009240672a4 */ /* 0x000fe2000f8e0206 */
[----:B------:R-:W2:Y:S01]  /*e720*/  S2R R21, SR_TID.X ;  /* 0x0000000000157919 */ /* 0x000ea20000002100 */
[----:B------:R-:W-:Y:S01]  /*e730*/  ULDC.64 UR10, c[0x0][0x280] ;  /* 0x0000a000000a7ab9 */ /* 0x000fe20000000a00 */
[----:B------:R-:W-:Y:S01]  /*e740*/  ULDC.64 UR8, c[0x0][0x2e0] ;  /* 0x0000b80000087ab9 */ /* 0x000fe20000000a00 */
[----:B------:R-:W-:-:S02]  /*e750*/  UIADD3 UR5, UR5, UR6, URZ ;  /* 0x0000000605057290 */ /* 0x000fc4000fffe03f */
[----:B------:R-:W-:Y:S02]  /*e760*/  UIMAD UR6, UR37, UR8, URZ ;  /* 0x00000008250672a4 */ /* 0x000fe4000f8e023f */
[----:B------:R-:W-:Y:S02]  /*e770*/  UIMAD.WIDE.U32 UR4, UR44, UR8, UR4 ;  /* 0x000000082c0472a5 */ /* 0x000fe4000f8e0004 */
[----:B------:R-:W-:-:S03]  /*e780*/  UIMAD UR6, UR44, UR9, UR6 ;  /* 0x000000092c0672a4 */ /* 0x000fc6000f8e0206 */
[----:B------:R-:W-:Y:S01]  /*e790*/  ULDC.64 UR8, c[0x0][0x2c8] ;  /* 0x0000b20000087ab9 */ /* 0x000fe20000000a00 */
[----:B------:R-:W-:Y:S01]  /*e7a0*/  UIADD3 UR5, UR5, UR6, URZ ;  /* 0x0000000605057290 */ /* 0x000fe2000fffe03f */
[----:B----4-:R-:W-:Y:S02]  /*e7b0*/  ISETP.NE.AND P1, PT, R8, 0x1, PT ;  /* 0x000000010800780c */ /* 0x010fe40003f25270 */
[----:B------:R-:W-:Y:S02]  /*e7c0*/  ULDC.64 UR6, c[0x0][0x2d0] ;  /* 0x0000b40000067ab9 */ /* 0x000fe40000000a00 */
[----:B------:R-:W-:Y:S01]  /*e7d0*/  IMAD.U32 R5, RZ, RZ, UR6 ;  /* 0x00000006ff057e24 */ /* 0x000fe2000f8e00ff */
[C---:B-1----:R-:W-:Y:S01]  /*e7e0*/  LOP3.LUT R20, R2.reuse, 0x7f, RZ, 0xc0, !PT ;  /* 0x0000007f02147812 */ /* 0x042fe200078ec0ff */
[----:B------:R-:W-:-:S07]  /*e7f0*/  IMAD.SHL.U32 R2, R2, 0x40, RZ ;  /* 0x0000004002027824 */ /* 0x000fce00078e00ff */
[----:B------:R-:W1:Y:S01]  /*e800*/  @P1 LDC R3, c[0x0][0x44c] ;  /* 0x00011300ff031b82 */ /* 0x000e620000000800 */
[----:B------:R-:W-:Y:S01]  /*e810*/  SHF.R.U32.HI R20, RZ, 0x1, R20 ;  /* 0x00000001ff147819 */ /* 0x000fe20000011614 */
[----:B0-----:R-:W-:-:S03]  /*e820*/  IMAD.SHL.U32 R9, R9, 0x10, RZ ;  /* 0x0000001009097824 */ /* 0x001fc600078e00ff */
[----:B------:R-:W-:Y:S01]  /*e830*/  LOP3.LUT R2, R20, 0x40, R2, 0xf8, !PT ;  /* 0x0000004014027812 */ /* 0x000fe200078ef802 */
[----:B--2---:R-:W-:Y:S01]  /*e840*/  IMAD.SHL.U32 R20, R21, 0x10, RZ ;  /* 0x0000001015147824 */ /* 0x004fe200078e00ff */
[----:B------:R-:W-:Y:S01]  /*e850*/  LOP3.LUT R9, R9, 0x10, RZ, 0xc0, !PT ;  /* 0x0000001009097812 */ /* 0x000fe200078ec0ff */
[----:B------:R-:W0:Y:S02]  /*e860*/  @P1 LDC R0, c[0x0][0x450] ;  /* 0x00011400ff001b82 */ /* 0x000e240000000800 */
[----:B------:R-:W-:Y:S01]  /*e870*/  IMAD R6, R25, 0xc0, R2 ;  /* 0x000000c019067824 */ /* 0x000fe200078e0202 */
[C---:B------:R-:W-:Y:S02]  /*e880*/  LOP3.LUT R10, R9.reuse, 0x20, RZ, 0xfc, !PT ;  /* 0x00000020090a7812 */ /* 0x040fe400078efcff */
[----:B------:R-:W-:Y:S01]  /*e890*/  LOP3.LUT R20, R20, 0x10, RZ, 0xc0, !PT ;  /* 0x0000001014147812 */ /* 0x000fe200078ec0ff */
[----:B------:R-:W-:Y:S01]  /*e8a0*/  IMAD.MOV.U32 R2, RZ, RZ, R6 ;  /* 0x000000ffff027224 */ /* 0x000fe200078e0006 */
[----:B------:R-:W-:Y:S01]  /*e8b0*/  LOP3.LUT R9, R9, 0x40, RZ, 0xfc, !PT ;  /* 0x0000004009097812 */ /* 0x000fe200078efcff */
[----:B-1----:R-:W-:-:S05]  /*e8c0*/  @P1 IMAD.HI.U32 R3, R6, R3, RZ ;  /* 0x0000000306031227 */ /* 0x002fca00078e00ff */
[----:B0-----:R-:W-:-:S04]  /*e8d0*/  @P1 SHF.R.U32.HI R2, RZ, R0, R3 ;  /* 0x00000000ff021219 */ /* 0x001fc80000011603 */
[--C-:B------:R-:W-:Y:S01]  /*e8e0*/  SHF.R.S32.HI R4, RZ, 0x1f, R2.reuse ;  /* 0x0000001fff047819 */ /* 0x100fe20000011402 */
[----:B------:R-:W-:-:S04]  /*e8f0*/  IMAD.MOV R0, RZ, RZ, -R2 ;  /* 0x000000ffff007224 */ /* 0x000fc800078e0a02 */
[----:B------:R-:W-:Y:S02]  /*e900*/  IMAD R4, R4, UR6, RZ ;  /* 0x0000000604047c24 */ /* 0x000fe4000f8e02ff */
[----:B------:R-:W-:Y:S02]  /*e910*/  IMAD R0, R8, R0, R6 ;  /* 0x0000000008007224 */ /* 0x000fe400078e0206 */
[C---:B------:R-:W-:Y:S02]  /*e920*/  IMAD R4, R2.reuse, UR7, R4 ;  /* 0x0000000702047c24 */ /* 0x040fe4000f8e0204 */
[----:B------:R-:W-:-:S04]  /*e930*/  IMAD.WIDE.U32 R2, R2, R5, UR4 ;  /* 0x0000000402027e25 */ /* 0x000fc8000f8e0005 */
[----:B------:R-:W-:Y:S01]  /*e940*/  IMAD.IADD R3, R3, 0x1, R4 ;  /* 0x0000000103037824 */ /* 0x000fe200078e0204 */
[----:B------:R-:W-:Y:S01]  /*e950*/  SHF.R.S32.HI R4, RZ, 0x1f, R0 ;  /* 0x0000001fff047819 */ /* 0x000fe20000011400 */
[----:B------:R-:W-:Y:S02]  /*e960*/  VIADD R6, R6, 0x80 ;  /* 0x0000008006067836 */ /* 0x000fe40000000000 */
[----:B------:R-:W-:-:S04]  /*e970*/  IMAD.WIDE.U32 R2, R0, UR8, R2 ;  /* 0x0000000800027c25 */ /* 0x000fc8000f8e0002 */
[----:B------:R-:W-:-:S04]  /*e980*/  IMAD R4, R4, UR8, RZ ;  /* 0x0000000804047c24 */ /* 0x000fc8000f8e02ff */
[----:B------:R-:W-:Y:S01]  /*e990*/  IMAD R0, R0, UR9, R4 ;  /* 0x0000000900007c24 */ /* 0x000fe2000f8e0204 */
[----:B------:R-:W-:Y:S02]  /*e9a0*/  IADD3 R4, P0, R2, UR10, RZ ;  /* 0x0000000a02047c10 */ /* 0x000fe4000ff1e0ff */
[----:B------:R-:W0:Y:S02]  /*e9b0*/  @P1 LDC R2, c[0x0][0x44c] ;  /* 0x00011300ff021b82 */ /* 0x000e240000000800 */
[----:B------:R-:W-:-:S06]  /*e9c0*/  IADD3.X R0, R3, UR11, R0, P0, !PT ;  /* 0x0000000b03007c10 */ /* 0x000fcc00087fe400 */
        /* <DEDUP_REMOVED lines=26> */
[----:B------:R-:W2:Y:S01]  /*eb70*/  LDL.LU R2, [R1+0x8] ;  /* 0x0000080001027983 */ /* 0x000ea20000300800 */
[----:B------:R-:W-:-:S03]  /*eb80*/  IMAD R25, R25, 0xc0, R21 ;  /* 0x000000c019197824 */ /* 0x000fc600078e0215 */
[----:B------:R-:W0:Y:S04]  /*eb90*/  SHFL.IDX PT, R3, R4, RZ, 0x1e1f ;  /* 0x001e1fff04037589 */ /* 0x000e2800000e0000 */
[----:B------:R-:W-:Y:S04]  /*eba0*/  SHFL.IDX PT, R4, R4, 0x1, 0x1e1f ;  /* 0x003e1f0004047f89 */ /* 0x000fe800000e0000 */
[----:B------:R-:W-:Y:S04]  /*ebb0*/  SHFL.IDX PT, R6, R6, RZ, 0x1e1f ;  /* 0x001e1fff06067589 */ /* 0x000fe800000e0000 */
[----:B------:R-:W-:Y:S01]  /*ebc0*/  SHFL.IDX PT, R14, R5, RZ, 0x1e1f ;  /* 0x001e1fff050e7589 */ /* 0x000fe200000e0000 */
[----:B--2---:R-:W-:-:S03]  /*ebd0*/  IMAD R7, R2, R8, RZ ;  /* 0x0000000802077224 */ /* 0x004fc600078e02ff */
[----:B------:R-:W1:Y:S02]  /*ebe0*/  SHFL.IDX PT, R2, R0, RZ, 0x1e1f ;  /* 0x001e1fff00027589 */ /* 0x000e6400000e0000 */
[----:B------:R-:W-:Y:S02]  /*ebf0*/  ISETP.GE.AND P4, PT, R25, R7, PT ;  /* 0x000000071900720c */ /* 0x000fe40003f86270 */
[----:B------:R-:W2:Y:S11]  /*ec00*/  SHFL.IDX PT, R0, R0, 0x1, 0x1e1f ;  /* 0x003e1f0000007f89 */ /* 0x000eb600000e0000 */
        /* <DEDUP_REMOVED lines=10> */
[----:B------:R-:W-:-:S05]  /*ecb0*/  @!P4 IADD3 R8, P3, R20, R4, RZ ;  /* 0x000000041408c210 */ /* 0x000fca0007f7e0ff */
[----:B--2---:R-:W-:Y:S02]  /*ecc0*/  @!P4 IMAD.X R9, RZ, RZ, R0, P3 ;  /* 0x000000ffff09c224 */ /* 0x004fe400018e0600 */
[----:B------:R-:W-:Y:S02]  /*ecd0*/  @!P4 IMAD.MOV.U32 R2, RZ, RZ, R8 ;  /* 0x000000ffff02c224 */ /* 0x000fe400078e0008 */
[----:B------:R-:W-:-:S05]  /*ece0*/  @!P4 IMAD.MOV.U32 R3, RZ, RZ, R9 ;  /* 0x000000ffff03c224 */ /* 0x000fca00078e0009 */
[----:B------:R1:W-:Y:S04]  /*ecf0*/  @!P4 LDGSTS.E.BYPASS.LTC128B.128 [R10+0xf800], desc[UR50][R2.64], !P2 ;  /* 0x0f800000020acfae */ /* 0x0003e8000d101d72 */
[----:B------:R1:W-:Y:S04]  /*ed00*/  @!P4 LDGSTS.E.BYPASS.LTC128B.128 [R10+0x11000], desc[UR50][R2.64+0x20], !P1 ;  /* 0x11000020020acfae */ /* 0x0003e8000c901d72 */
[----:B------:R1:W-:Y:S02]  /*ed10*/  @!P4 LDGSTS.E.BYPASS.LTC128B.128 [R10+0x12800], desc[UR50][R2.64+0x40], !P0 ;  /* 0x12800040020acfae */ /* 0x0003e4000c101d72 */
.L_x_1912:
        /* <DEDUP_REMOVED lines=12> */
.L_x_1835:
[----:B------:R-:W-:Y:S05]  /*ede0*/  BSYNC B0 ;  /* 0x0000000000007941 */ /* 0x000fea0003800000 */
.L_x_1834:
[----:B------:R-:W-:Y:S01]  /*edf0*/  NOP ;  /* 0x0000000000007918 */ /* 0x000fe20000000000 */
[----:B------:R-:W-:-:S13]  /*ee00*/  PLOP3.LUT P0, PT, PT, PT, PT, 0x80, 0x0 ;  /* 0x000000000000781c */ /* 0x000fda0003f0f070 */
.L_x_1836:
        /* <DEDUP_REMOVED lines=16> */
[----:B------:R-:W-:Y:S01]  /*ef10*/  ISETP.GE.AND P1, PT, R27, 0x2, PT ;  /* 0x000000021b00780c */ /* 0x000fe20003f26270 */
[----:B------:R-:W1:Y:S02]  /*ef20*/  SYNCS.PHASECHK.TRANS64.TRYWAIT P0, [R17+URZ+0x19c20], R0 ;  /* 0x019c2000110075a7 */ /* 0x000e64000800017f */
[----:B01----:R-:W-:Y:S10]  /*ef30*/  @!P0 BRA `(.L_x_1838) ;  /* 0x0000002c00888947 */ /* 0x003ff40003800000 */
.L_x_1913:
[----:B------:R-:W-:Y:S05]  /*ef40*/  BSYNC B0 ;  /* 0x0000000000007941 */ /* 0x000fea0003800000 */
.L_x_1837:
[----:B------:R-:W-:Y:S05]  /*ef50*/  @!P1 BRA `(.L_x_1839) ;  /* 0x0000000c00f89947 */ /* 0x000fea0003800000 */
[----:B0-----:R-:W-:Y:S02]  /*ef60*/  VIADD R0, R27, 0xfffffffe ;  /* 0xfffffffe1b007836 */ /* 0x001fe40000000000 */
[----:B------:R-:W-:Y:S02]  /*ef70*/  IMAD.MOV.U32 R6, RZ, RZ, R19 ;  /* 0x000000ffff067224 */ /* 0x000fe400078e0013 */
[----:B------:R-:W-:-:S07]  /*ef80*/  IMAD.MOV.U32 R7, RZ, RZ, R18 ;  /* 0x000000ffff077224 */ /* 0x000fce00078e0012 */
.L_x_1863:
[----:B------:R-:W-:Y:S01]  /*ef90*/  ISETP.NE.AND P1, PT, R26, RZ, PT ;  /* 0x000000ff1a00720c */ /* 0x000fe20003f25270 */
        /* <DEDUP_REMOVED lines=19> */
[----:B------:R-:W-:-:S04]  /*f0d0*/  @P0 SHF.R.U32.HI R2, RZ, R3, R4 ;  /* 0x00000003ff020219 */ /* 0x000fc80000011604 */
[--C-:B------:R-:W-:Y:S01]  /*f0e0*/  SHF.R.S32.HI R3, RZ, 0x1f, R2.reuse ;  /* 0x0000001fff037819 */ /* 0x100fe20000011402 */
[----:B------:R-:W-:-:S04]  /*f0f0*/  IMAD.MOV R8, RZ, RZ, -R2 ;  /* 0x000000ffff087224 */ /* 0x000fc800078e0a02 */
[----:B------:R-:W-:Y:S02]  /*f100*/  IMAD R8, R5, R8, R0 ;  /* 0x0000000805087224 */ /* 0x000fe400078e0200 */
[----:B------:R-:W-:Y:S02]  /*f110*/  IMAD R5, R23, UR6, RZ ;  /* 0x0000000617057c24 */ /* 0x000fe4000f8e02ff */
[----:B------:R-:W-:-:S04]  /*f120*/  IMAD.WIDE.U32 R2, R22, UR6, R2 ;  /* 0x0000000616027c25 */ /* 0x000fc8000f8e0002 */
[----:B------:R-:W-:-:S04]  /*f130*/  IMAD R4, R22, UR7, R5 ;  /* 0x0000000716047c24 */ /* 0x000fc8000f8e0205 */
[----:B------:R-:W-:Y:S01]  /*f140*/  IMAD.IADD R3, R4, 0x1, R3 ;  /* 0x0000000104037824 */ /* 0x000fe200078e0203 */
[----:B------:R-:W-:-:S04]  /*f150*/  LEA R4, P0, R2, UR4, 0x2 ;  /* 0x0000000402047c11 */ /* 0x000fc8000f8010ff */
[----:B------:R-:W-:-:S05]  /*f160*/  LEA.HI.X R5, R2, UR5, R3, 0x2, P0 ;  /* 0x0000000502057c11 */ /* 0x000fca00080f1403 */
[----:B------:R0:W5:Y:S04]  /*f170*/  LDG.E R16, desc[UR50][R4.64] ;  /* 0x0000003204107981 */ /* 0x000168000c1e1900 */
.L_x_1842:
        /* <DEDUP_REMOVED lines=8> */
.L_x_1914:
[----:B------:R-:W-:Y:S05]  /*f200*/  BSYNC B1 ;  /* 0x0000000000017941 */ /* 0x000fea0003800000 */
.L_x_1843:
        /* <DEDUP_REMOVED lines=9> */
.L_x_1846:
[----:B------:R-:W-:Y:S05]  /*f2a0*/  BSYNC B1 ;  /* 0x0000000000017941 */ /* 0x000fea0003800000 */
.L_x_1845:
        /* <DEDUP_REMOVED lines=11> */
.L_x_1847:
        /* <DEDUP_REMOVED lines=16> */
.L_x_1848:
        /* <DEDUP_REMOVED lines=16> */
.L_x_1849:
        /* <DEDUP_REMOVED lines=13> */
.L_x_1915:
[----:B------:R-:W-:Y:S05]  /*f630*/  BSYNC B1 ;  /* 0x0000000000017941 */ /* 0x000fea0003800000 */
.L_x_1850:
        /* <DEDUP_REMOVED lines=11> */
.L_x_1853:
[----:B------:R-:W-:Y:S05]  /*f6f0*/  BSYNC B1 ;  /* 0x0000000000017941 */ /* 0x000fea0003800000 */
.L_x_1852:
        /* <DEDUP_REMOVED lines=8> */
.L_x_1854:
        /* <DEDUP_REMOVED lines=15> */
.L_x_1855:
        /* <DEDUP_REMOVED lines=15> */
.L_x_1856:
        /* <DEDUP_REMOVED lines=10> */
.L_x_1841:
[----:B------:R-:W-:Y:S05]  /*fa00*/  BSYNC B0 ;  /* 0x0000000000007941 */ /* 0x000fea0003800000 */
.L_x_1840:
[----:B------:R-:W-:-:S06]  /*fa10*/  UISETP.NE.AND UP0, UPT, UR38, 0x3, UPT ;  /* 0x000000032600788c */ /* 0x000fcc000bf05270 */
[----:B------:R-:W-:-:S13]  /*fa20*/  PLOP3.LUT P0, PT, PT, PT, UP0, 0x80, 0x0 ;  /* 0x000000000000781c */ /* 0x000fda0003f0f008 */
[----:B------:R-:W-:Y:S05]  /*fa30*/  @!P0 BRA `(.L_x_1857) ;  /* 0x0000000000048947 */ /* 0x000fea0003800000 */
[----:B------:R-:W-:Y:S01]  /*fa40*/  BPT.TRAP 0x1 ;  /* 0x000000040000795c */ /* 0x000fe20000300000 */
.L_x_1857:
        /* <DEDUP_REMOVED lines=8> */
.L_x_1916:
[----:B------:R-:W-:Y:S05]  /*fad0*/  BSYNC B0 ;  /* 0x0000000000007941 */ /* 0x000fea0003800000 */
.L_x_1858:
[----:B------:R-:W-:Y:S05]  /*fae0*/  @!P1 BRA `(.L_x_1860) ;  /* 0x0000000000049947 */ /* 0x000fea0003800000 */
[----:B------:R-:W-:Y:S01]  /*faf0*/  BPT.TRAP 0x1 ;  /* 0x000000040000795c */ /* 0x000fe20000300000 */
.L_x_1860:
[----:B0-----:R-:W-:Y:S01]  /*fb00*/  SHF.L.U32 R2, R6, 0x1f, RZ ;  /* 0x0000001f06027819 */ /* 0x001fe200000006ff */
[----:B------:R-:W-:-:S03]  /*fb10*/  IMAD R10, R7, 0x3000, RZ ;  /* 0x00003000070a7824 */ /* 0x000fc600078e02ff */
[----:B------:R-:W0:Y:S02]  /*fb20*/  SYNCS.PHASECHK.TRANS64.TRYWAIT P0, [R3+URZ+0x19c60], R2 ;  /* 0x019c6002030075a7 */ /* 0x000e24000800017f */
[----:B0-----:R-:W-:Y:S05]  /*fb30*/  @!P0 BRA `(.L_x_1861) ;  /* 0x0000002000d88947 */ /* 0x001fea0003800000 */
.L_x_1917:
        /* <DEDUP_REMOVED lines=51> */
.L_x_1862:
        /* <DEDUP_REMOVED lines=10> */
[C---:B------:R-:W-:Y:S01]  /*ff10*/  ISETP.GT.AND P0, PT, R0.reuse, RZ, PT ;  /* 0x000000ff0000720c */ /* 0x040fe20003f04270 */
[----:B------:R-:W-:-:S12]  /*ff20*/  VIADD R0, R0, 0xffffffff ;  /* 0xffffffff00007836 */ /* 0x000fd80000000000 */
[----:B-1----:R-:W-:Y:S05]  /*ff30*/  @P0 BRA `(.L_x_1863) ;  /* 0xfffffff000140947 */ /* 0x002fea000383ffff */
.L_x_1839:
        /* <DEDUP_REMOVED lines=17> */
.L_x_1865:
[----:B------:R-:W-:Y:S05]  /*10050*/  BSYNC B0 ;  /* 0x0000000000007941 */ /* 0x000fea0003800000 */
.L_x_1864:
[----:B------:R-:W-:-:S06]  /*10060*/  UISETP.NE.AND UP0, UPT, UR38, 0x3, UPT ;  /* 0x000000032600788c */ /* 0x000fcc000bf05270 */
[----:B------:R-:W-:-:S13]  /*10070*/  PLOP3.LUT P1, PT, PT, PT, UP0, 0x80, 0x0 ;  /* 0x000000000000781c */ /* 0x000fda0003f2f008 */
[----:B------:R-:W-:Y:S05]  /*10080*/  @!P1 BRA `(.L_x_1866) ;  /* 0x0000000000049947 */ /* 0x000fea0003800000 */
[----:B------:R-:W-:Y:S01]  /*10090*/  BPT.TRAP 0x1 ;  /* 0x000000040000795c */ /* 0x000fe20000300000 */
.L_x_1866:
        /* <DEDUP_REMOVED lines=8> */
.L_x_1918:
[----:B------:R-:W-:Y:S05]  /*10120*/  BSYNC B0 ;  /* 0x0000000000007941 */ /* 0x000fea0003800000 */
.L_x_1867:
[----:B------:R-:W-:Y:S05]  /*10130*/  @!P2 BRA `(.L_x_1869) ;  /* 0x000000000004a947 */ /* 0x000fea0003800000 */
[----:B------:R-:W-:Y:S01]  /*10140*/  BPT.TRAP 0x1 ;  /* 0x000000040000795c */ /* 0x000fe20000300000 */
.L_x_1869:
[----:B0-----:R-:W-:-:S04]  /*10150*/  SHF.L.U32 R0, R19, 0x1f, RZ ;  /* 0x0000001f13007819 */ /* 0x001fc800000006ff */
[----:B------:R-:W0:Y:S02]  /*10160*/  SYNCS.PHASECHK.TRANS64.TRYWAIT P1, [R3+URZ+0x19c60], R0 ;  /* 0x019c6000030075a7 */ /* 0x000e24000802017f */
[----:B0-----:R-:W-:Y:S05]  /*10170*/  @!P1 BRA `(.L_x_1870) ;  /* 0x0000001c00709947 */ /* 0x001fea0003800000 */
.L_x_1919:
        /* <DEDUP_REMOVED lines=52> */
.L_x_1871:
[----:B-1----:R-:W-:Y:S01]  /*104c0*/  SYNCS.ARRIVE.TRANS64.A1T0 RZ, [R3+URZ+0x19c50], RZ ;  /* 0x019c50ff03ff79a7 */ /* 0x002fe2000810003f */
[----:B------:R-:W-:Y:S02]  /*104d0*/  @!P0 VIADD R0, R3, 0x19c80 ;  /* 0x00019c8003008836 */ /* 0x000fe40000000000 */
[----:B------:R-:W-:-:S03]  /*104e0*/  VIADD R18, R18, 0x1 ;  /* 0x0000000112127836 */ /* 0x000fc60000000000 */
[----:B------:R-:W-:Y:S01]  /*104f0*/  @!P0 PRMT R0, RZ, 0x654, R0 ;  /* 0x00000654ff008816 */ /* 0x000fe20000000000 */
[----:B------:R-:W-:Y:S06]  /*10500*/  BAR.SYNC.DEFER_BLOCKING 0x2, 0x80 ;  /* 0x0082000000007b1d */ /* 0x000fec0000010000 */
[----:B------:R1:W-:Y:S01]  /*10510*/  @!P0 SYNCS.ARRIVE.TRANS64.RED.A1T0 RZ, [R0+URZ], RZ ;  /* 0x000000ff00ff89a7 */ /* 0x0003e2000810043f */
[----:B------:R-:W-:-:S04]  /*10520*/  ISETP.NE.AND P0, PT, R18, 0x2, PT ;  /* 0x000000021200780c */ /* 0x000fc80003f05270 */
[----:B------:R-:W-:Y:S02]  /*10530*/  SEL R18, R18, RZ, P0 ;  /* 0x000000ff12127207 */ /* 0x000fe40000000000 */
[----:B-1----:R-:W-:-:S04]  /*10540*/  SEL R0, RZ, 0x1, P0 ;  /* 0x00000001ff007807 */ /* 0x002fc80000000000 */
[----:B------:R-:W-:-:S07]  /*10550*/  LOP3.LUT R19, R19, R0, RZ, 0x3c, !PT ;  /* 0x0000000013137212 */ /* 0x000fce00078e3cff */
.L_x_1814:
[----:B------:R-:W-:Y:S05]  /*10560*/  BSYNC B7 ;  /* 0x0000000000077941 */ /* 0x000fea0003800000 */
.L_x_1812:
[----:B------:R-:W2:Y:S02]  /*10570*/  LDL R0, [R1+0x10] ;  /* 0x0000100001007983 */ /* 0x000ea40000100800 */
[----:B--2---:R-:W-:-:S13]  /*10580*/  ISETP.NE.AND P0, PT, R0, RZ, PT ;  /* 0x000000ff0000720c */ /* 0x004fda0003f05270 */
        /* <DEDUP_REMOVED lines=11> */
.L_x_1872:
        /* <DEDUP_REMOVED lines=39> */
.L_x_1878:
        /* <DEDUP_REMOVED lines=14> */
.L_x_1877:
[----:B------:R-:W-:Y:S05]  /*10990*/  BSYNC B0 ;  /* 0x0000000000007941 */ /* 0x000fea0003800000 */
.L_x_1876:
        /* <DEDUP_REMOVED lines=22> */
.L_x_1874:
        /* <DEDUP_REMOVED lines=25> */
.L_x_1879:
        /* <DEDUP_REMOVED lines=57> */
.L_x_1875:
[----:B------:R-:W-:Y:S01]  /*11020*/  IMAD.MOV.U32 R24, RZ, RZ, R5 ;  /* 0x000000ffff187224 */ /* 0x000fe200078e0005 */
[----:B------:R-:W-:Y:S01]  /*11030*/  ULDC UR43, c[0x0][0xc3c] ;  /* 0x00030f00002b7ab9 */ /* 0x000fe20000000800 */
[----:B------:R-:W-:Y:S01]  /*11040*/  IMAD.MOV.U32 R25, RZ, RZ, RZ ;  /* 0x000000ffff197224 */ /* 0x000fe200078e00ff */
[----:B------:R-:W-:-:S06]  /*11050*/  UMOV UR36, URZ ;  /* 0x0000003f00247c82 */ /* 0x000fcc0008000000 */
.L_x_1880:
        /* <DEDUP_REMOVED lines=13> */
.L_x_1873:
[----:B------:R-:W-:Y:S02]  /*11130*/  ULDC UR4, c[0x0][0xc3c] ;  /* 0x00030f0000047ab9 */ /* 0x000fe40000000800 */
[----:B------:R-:W-:-:S06]  /*11140*/  UISETP.GE.AND UP0, UPT, UR43, UR4, UPT ;  /* 0x000000042b00728c */ /* 0x000fcc000bf06270 */
[----:B------:R-:W-:-:S13]  /*11150*/  PLOP3.LUT P0, PT, PT, PT, UP0, 0x80, 0x0 ;  /* 0x000000000000781c */ /* 0x000fda0003f0f008 */
[----:B------:R-:W-:Y:S05]  /*11160*/  @!P0 BRA `(.L_x_1881) ;  /* 0xffffffbc00748947 */ /* 0x000fea000383ffff */
.L_x_1808:
        /* <DEDUP_REMOVED lines=12> */
.L_x_1920:
[----:B------:R-:W-:Y:S05]  /*11230*/  BSYNC B0 ;  /* 0x0000000000007941 */ /* 0x000fea0003800000 */
.L_x_1882:
[----:B------:R-:W-:-:S03]  /*11240*/  UMOV UR4, 0xffffffff ;  /* 0xffffffff00047882 */ /* 0x000fc60000000000 */
[----:B------:R-:W-:Y:S05]  /*11250*/  BRA.DIV UR4, `(.L_x_1884) ;  /* 0x0000000e04607947 */ /* 0x000fea000b800000 */
[----:B0-----:R-:W0:Y:S02]  /*11260*/  S2R R0, SR_TID.X ;  /* 0x0000000000007919 */ /* 0x001e240000002100 */
[----:B0-----:R-:W-:-:S04]  /*11270*/  SHF.R.U32.HI R0, RZ, 0x5, R0 ;  /* 0x00000005ff007819 */ /* 0x001fc80000011600 */
[----:B------:R-:W-:-:S05]  /*11280*/  LOP3.LUT R0, R0, 0x3, RZ, 0xc0, !PT ;  /* 0x0000000300007812 */ /* 0x000fca00078ec0ff */
[----:B------:R0:W1:Y:S02]  /*11290*/  SHFL.IDX PT, R14, R0, RZ, 0x1f ;  /* 0x00001fff000e7589 */ /* 0x00006400000e0000 */
.L_x_1923:
[----:B-1----:R-:W-:Y:S01]  /*112a0*/  ISETP.NE.AND P0, PT, R14, RZ, PT ;  /* 0x000000ff0e00720c */ /* 0x002fe20003f05270 */
[----:B------:R-:W-:-:S12]  /*112b0*/  BSSY B0, `(.L_x_1885) ;  /* 0x000002b000007945 */ /* 0x000fd80003800000 */
[----:B------:R-:W-:Y:S05]  /*112c0*/  @P0 BRA `(.L_x_1886) ;  /* 0x0000000000a40947 */ /* 0x000fea0003800000 */
[----:B------:R-:W-:-:S03]  /*112d0*/  UMOV UR4, 0xffffffff ;  /* 0xffffffff00047882 */ /* 0x000fc60000000000 */
[----:B------:R-:W-:Y:S05]  /*112e0*/  BRA.DIV UR4, `(.L_x_1887) ;  /* 0x0000000e04707947 */ /* 0x000fea000b800000 */
[----:B------:R-:W-:-:S13]  /*112f0*/  ELECT P6, URZ, PT ;  /* 0x00000000003f782f */ /* 0x000fda00038c0000 */
.L_x_1926:
[----:B------:R-:W-:Y:S05]  /*11300*/  @!P6 BRA `(.L_x_1886) ;  /* 0x000000000094e947 */ /* 0x000fea0003800000 */
[----:B------:R-:W-:-:S06]  /*11310*/  ULOP3.LUT UR4, UR40, 0x2, URZ, 0xfc, !UPT ;  /* 0x0000000228047892 */ /* 0x000fcc000f8efc3f */
[----:B0-----:R-:W-:-:S05]  /*11320*/  IMAD.U32 R0, RZ, RZ, UR4 ;  /* 0x00000004ff007e24 */ /* 0x001fca000f8e00ff */
[----:B------:R-:W-:-:S13]  /*11330*/  ISETP.NE.AND P0, PT, R0, 0x3, PT ;  /* 0x000000030000780c */ /* 0x000fda0003f05270 */
[----:B------:R-:W-:Y:S05]  /*11340*/  @!P0 BRA `(.L_x_1888) ;  /* 0x0000000000048947 */ /* 0x000fea0003800000 */
[----:B------:R-:W-:Y:S01]  /*11350*/  BPT.TRAP 0x1 ;  /* 0x000000040000795c */ /* 0x000fe20000300000 */
.L_x_1888:
        /* <DEDUP_REMOVED lines=12> */
.L_x_1927:
[----:B------:R-:W1:Y:S02]  /*11420*/  SYNCS.PHASECHK.TRANS64.TRYWAIT P1, [R3+URZ], R0 ;  /* 0x00000000030075a7 */ /* 0x000e64000802017f */
[----:B-1----:R-:W-:Y:S05]  /*11430*/  @!P1 BRA `(.L_x_1890) ;  /* 0x0000000c00509947 */ /* 0x002fea0003800000 */
.L_x_1928:
[----:B------:R-:W-:Y:S05]  /*11440*/  @!P0 BRA `(.L_x_1891) ;  /* 0x0000000000048947 */ /* 0x000fea0003800000 */
[----:B------:R-:W-:Y:S01]  /*11450*/  BPT.TRAP 0x1 ;  /* 0x000000040000795c */ /* 0x000fe20000300000 */
.L_x_1891:
[----:B-1----:R-:W-:-:S04]  /*11460*/  IMAD R3, R18, 0x8, R7 ;  /* 0x0000000812037824 */ /* 0x002fc800078e0207 */
[----:B------:R-:W1:Y:S02]  /*11470*/  SYNCS.PHASECHK.TRANS64.TRYWAIT P1, [R3+URZ+0x19c60], R4 ;  /* 0x019c6004030075a7 */ /* 0x000e64000802017f */
[----:B-1----:R-:W-:Y:S05]  /*11480*/  @!P1 BRA `(.L_x_1892) ;  /* 0x0000000c00509947 */ /* 0x002fea0003800000 */
.L_x_1929:
[----:B------:R-:W-:Y:S05]  /*11490*/  @!P0 BRA `(.L_x_1893) ;  /* 0x0000000000048947 */ /* 0x000fea0003800000 */
[----:B------:R-:W-:Y:S01]  /*114a0*/  BPT.TRAP 0x1 ;  /* 0x000000040000795c */ /* 0x000fe20000300000 */
.L_x_1893:
[----:B0-----:R-:W-:-:S04]  /*114b0*/  IMAD R5, R6, 0x8, R7 ;  /* 0x0000000806057824 */ /* 0x001fc800078e0207 */
[----:B------:R-:W0:Y:S02]  /*114c0*/  SYNCS.PHASECHK.TRANS64.TRYWAIT P1, [R5+URZ+0x19c60], R0 ;  /* 0x019c6000050075a7 */ /* 0x000e24000802017f */
[----:B0-----:R-:W-:Y:S05]  /*114d0*/  @!P1 BRA `(.L_x_1894) ;  /* 0x0000000c00509947 */ /* 0x001fea0003800000 */
.L_x_1930:
[----:B------:R-:W-:Y:S05]  /*114e0*/  @!P0 BRA `(.L_x_1895) ;  /* 0x0000000000048947 */ /* 0x000fea0003800000 */
[----:B------:R-:W-:Y:S01]  /*114f0*/  BPT.TRAP 0x1 ;  /* 0x000000040000795c */ /* 0x000fe20000300000 */
.L_x_1895:
[----:B------:R-:W2:Y:S02]  /*11500*/  SYNCS.PHASECHK.TRANS64.TRYWAIT P0, [R3+URZ+0x19c80], R4 ;  /* 0x019c8004030075a7 */ /* 0x000ea4000800017f */
[----:B--2---:R-:W-:Y:S05]  /*11510*/  @!P0 BRA `(.L_x_1896) ;  /* 0x0000000c00548947 */ /* 0x004fea0003800000 */
.L_x_1897:
[----:B---3--:R3:W4:Y:S02]  /*11520*/  SYNCS.PHASECHK.TRANS64.TRYWAIT P0, [R5+URZ+0x19c80], R0 ;  /* 0x019c8000050075a7 */ /* 0x008724000800017f */
[----:B----4-:R-:W-:Y:S05]  /*11530*/  @!P0 NANOSLEEP.SYNCS 0x989680 ;  /* 0x009896800000895d */ /* 0x010fea0003900000 */
[----:B------:R-:W4:Y:S02]  /*11540*/  @!P0 SYNCS.PHASECHK.TRANS64 P0, [R5+URZ+0x19c80], R0 ;  /* 0x019c8000050085a7 */ /* 0x000f24000800007f */
[----:B----4-:R-:W-:Y:S05]  /*11550*/  @!P0 BRA `(.L_x_1897) ;  /* 0xfffffffc00f08947 */ /* 0x010fea000383ffff */
.L_x_1886:
[----:B------:R-:W-:Y:S05]  /*11560*/  BSYNC B0 ;  /* 0x0000000000007941 */ /* 0x000fea0003800000 */
.L_x_1885:
[----:B------:R-:W-:Y:S05]  /*11570*/  EXIT ;  /* 0x000000000000794d */ /* 0x000fea0003800000 */
.L_x_1755:
[----:B0-----:R-:W-:-:S04]  /*11580*/  IMAD.U32 R3, RZ, RZ, UR45 ;  /* 0x0000002dff037e24 */ /* 0x001fc8000f8e00ff */
[----:B------:R0:W1:Y:S03]  /*11590*/  SYNCS.PHASECHK.TRANS64.TRYWAIT P1, [R3+URZ+0x19c00], R6 ;  /* 0x019c0006030075a7 */ /* 0x000066000802017f */
[----:B-1----:R-:W-:Y:S05]  /*115a0*/  @!P1 NANOSLEEP.SYNCS 0x989680 ;  /* 0x009896800000995d */ /* 0x002fea0003900000 */
[----:B------:R-:W1:Y:S02]  /*115b0*/  @!P1 SYNCS.PHASECHK.TRANS64 P1, [R3+URZ+0x19c00], R6 ;  /* 0x019c0006030095a7 */ /* 0x000e64000802007f */
[----:B-1----:R-:W-:Y:S05]  /*115c0*/  @!P1 BRA `(.L_x_1755) ;  /* 0xfffffffc00ec9947 */ /* 0x002fea000383ffff */
[----:B------:R-:W-:Y:S05]  /*115d0*/  BRA `(.L_x_1898) ;  /* 0xffffff0400387947 */ /* 0x000fea000383ffff */
.L_x_1759:
[----:B-1----:R1:W2:Y:S02]  /*115e0*/  SYNCS.PHASECHK.TRANS64.TRYWAIT P2, [R2+URZ+0x19c30], R3 ;  /* 0x019c3003020075a7 */ /* 0x0022a4000804017f */
[----:B--2---:R-:W-:Y:S05]  /*115f0*/  @!P2 NANOSLEEP.SYNCS 0x989680 ;  /* 0x009896800000a95d */ /* 0x004fea0003900000 */
[----:B------:R-:W2:Y:S02]  /*11600*/  @!P2 SYNCS.PHASECHK.TRANS64 P2, [R2+URZ+0x19c30], R3 ;  /* 0x019c30030200a5a7 */ /* 0x000ea4000804007f */
[----:B--2---:R-:W-:Y:S05]  /*11610*/  @!P2 BRA `(.L_x_1759) ;  /* 0xfffffffc00f0a947 */ /* 0x004fea000383ffff */
[----:B------:R-:W-:Y:S05]  /*11620*/  BRA `(.L_x_1758) ;  /* 0xffffff04005c7947 */ /* 0x000fea000383ffff */
.L_x_1764:
[----:B-1----:R-:W-:-:S04]  /*11630*/  IMAD.U32 R7, RZ, RZ, UR22 ;  /* 0x00000016ff077e24 */ /* 0x002fc8000f8e00ff */
[----:B------:R1:W2:Y:S03]  /*11640*/  SYNCS.PHASECHK.TRANS64.TRYWAIT P3, [R7+URZ+0x19c30], R6 ;  /* 0x019c3006070075a7 */ /* 0x0002a6000806017f */
[----:B--2---:R-:W-:Y:S05]  /*11650*/  @!P3 NANOSLEEP.SYNCS 0x989680 ;  /* 0x009896800000b95d */ /* 0x004fea0003900000 */
[----:B------:R-:W2:Y:S02]  /*11660*/  @!P3 SYNCS.PHASECHK.TRANS64 P3, [R7+URZ+0x19c30], R6 ;  /* 0x019c30060700b5a7 */ /* 0x000ea4000806007f */
[----:B--2---:R-:W-:Y:S05]  /*11670*/  @!P3 BRA `(.L_x_1764) ;  /* 0xfffffffc00ecb947 */ /* 0x004fea000383ffff */
[----:B------:R-:W-:Y:S05]  /*11680*/  BRA `(.L_x_1763) ;  /* 0xffffff2c00bc7947 */ /* 0x000fea000383ffff */
.L_x_1768:
[----:B-1----:R-:W-:-:S04]  /*11690*/  IMAD.U32 R7, RZ, RZ, UR14 ;  /* 0x0000000eff077e24 */ /* 0x002fc8000f8e00ff */
[----:B------:R1:W2:Y:S03]  /*116a0*/  SYNCS.PHASECHK.TRANS64.TRYWAIT P3, [R7+URZ+0x19c50], R6 ;  /* 0x019c5006070075a7 */ /* 0x0002a6000806017f */
[----:B--2---:R-:W-:Y:S05]  /*116b0*/  @!P3 NANOSLEEP.SYNCS 0x989680 ;  /* 0x009896800000b95d */ /* 0x004fea0003900000 */
[----:B------:R-:W2:Y:S02]  /*116c0*/  @!P3 SYNCS.PHASECHK.TRANS64 P3, [R7+URZ+0x19c50], R6 ;  /* 0x019c50060700b5a7 */ /* 0x000ea4000806007f */
[----:B--2---:R-:W-:Y:S05]  /*116d0*/  @!P3 BRA `(.L_x_1768) ;  /* 0xfffffffc00ecb947 */ /* 0x004fea000383ffff */
[----:B------:R-:W-:Y:S05]  /*116e0*/  BRA `(.L_x_1767) ;  /* 0xffffff30000c7947 */ /* 0x000fea000383ffff */
.L_x_1775:
[----:B-1----:R-:W-:-:S04]  /*116f0*/  IMAD.U32 R7, RZ, RZ, UR6 ;  /* 0x00000006ff077e24 */ /* 0x002fc8000f8e00ff */
[----:B------:R1:W2:Y:S03]  /*11700*/  SYNCS.PHASECHK.TRANS64.TRYWAIT P2, [R7+URZ+0x19c30], R6 ;  /* 0x019c3006070075a7 */ /* 0x0002a6000804017f */
[----:B--2---:R-:W-:Y:S05]  /*11710*/  @!P2 NANOSLEEP.SYNCS 0x989680 ;  /* 0x009896800000a95d */ /* 0x004fea0003900000 */
[----:B------:R-:W2:Y:S02]  /*11720*/  @!P2 SYNCS.PHASECHK.TRANS64 P2, [R7+URZ+0x19c30], R6 ;  /* 0x019c30060700a5a7 */ /* 0x000ea4000804007f */
[----:B--2---:R-:W-:Y:S05]  /*11730*/  @!P2 BRA `(.L_x_1775) ;  /* 0xfffffffc00eca947 */ /* 0x004fea000383ffff */
[----:B------:R-:W-:Y:S05]  /*11740*/  BRA `(.L_x_1774) ;  /* 0xffffff5800d87947 */ /* 0x000fea000383ffff */
.L_x_1779:
[----:B-1----:R-:W-:-:S04]  /*11750*/  IMAD.U32 R7, RZ, RZ, UR14 ;  /* 0x0000000eff077e24 */ /* 0x002fc8000f8e00ff */
[----:B------:R1:W2:Y:S03]  /*11760*/  SYNCS.PHASECHK.TRANS64.TRYWAIT P2, [R7+URZ+0x19c50], R6 ;  /* 0x019c5006070075a7 */ /* 0x0002a6000804017f */
[----:B--2---:R-:W-:Y:S05]  /*11770*/  @!P2 NANOSLEEP.SYNCS 0x989680 ;  /* 0x009896800000a95d */ /* 0x004fea0003900000 */
[----:B------:R-:W2:Y:S02]  /*11780*/  @!P2 SYNCS.PHASECHK.TRANS64 P2, [R7+URZ+0x19c50], R6 ;  /* 0x019c50060700a5a7 */ /* 0x000ea4000804007f */
[----:B--2---:R-:W-:Y:S05]  /*11790*/  @!P2 BRA `(.L_x_1779) ;  /* 0xfffffffc00eca947 */ /* 0x004fea000383ffff */
[----:B------:R-:W-:Y:S05]  /*117a0*/  BRA `(.L_x_1778) ;  /* 0xffffff5c00287947 */ /* 0x000fea000383ffff */
.L_x_1785:
[----:B-1----:R-:W-:-:S04]  /*117b0*/  IMAD.U32 R5, RZ, RZ, UR16 ;  /* 0x00000010ff057e24 */ /* 0x002fc8000f8e00ff */
[----:B------:R1:W2:Y:S03]  /*117c0*/  SYNCS.PHASECHK.TRANS64.TRYWAIT P1, [R5+URZ+0x19c50], R0 ;  /* 0x019c5000050075a7 */ /* 0x0002a6000802017f */
[----:B--2---:R-:W-:Y:S05]  /*117d0*/  @!P1 NANOSLEEP.SYNCS 0x989680 ;  /* 0x009896800000995d */ /* 0x004fea0003900000 */
[----:B------:R-:W2:Y:S02]  /*117e0*/  @!P1 SYNCS.PHASECHK.TRANS64 P1, [R5+URZ+0x19c50], R0 ;  /* 0x019c5000050095a7 */ /* 0x000ea4000802007f */
[----:B--2---:R-:W-:Y:S05]  /*117f0*/  @!P1 BRA `(.L_x_1785) ;  /* 0xfffffffc00ec9947 */ /* 0x004fea000383ffff */
[----:B------:R-:W-:Y:S05]  /*11800*/  BRA `(.L_x_1784) ;  /* 0xffffff7c00787947 */ /* 0x000fea000383ffff */
.L_x_1823:
[----:B------:R-:W-:Y:S02]  /*11810*/  IMAD.MOV.U32 R13, RZ, RZ, R20 ;  /* 0x000000ffff0d7224 */ /* 0x000fe400078e0014 */
[----:B------:R-:W-:Y:S02]  /*11820*/  IMAD.MOV.U32 R12, RZ, RZ, RZ ;  /* 0x000000ffff0c7224 */ /* 0x000fe400078e00ff */
[----:B------:R-:W-:Y:S02]  /*11830*/  IMAD.MOV.U32 R11, RZ, RZ, 0x1f ;  /* 0x0000001fff0b7424 */ /* 0x000fe400078e00ff */
[----:B------:R-:W-:-:S07]  /*11840*/  IMAD.MOV.U32 R15, RZ, RZ, -0x1 ;  /* 0xffffffffff0f7424 */ /* 0x000fce00078e00ff */
[----:B0-----:R-:W-:Y:S05]  /*11850*/  WARPSYNC.COLLECTIVE R15, `(.L_x_1899) ;  /* 0x000000000f087348 */ /* 0x001fea0003c00000 */
[----:B------:R1:W2:Y:S02]  /*11860*/  SHFL.IDX P6, R14, R13, R12, R11 ;  /* 0x0000000c0d0e7389 */ /* 0x0002a400000c000b */
[----:B012---:R-:W-:Y:S01]  /*11870*/  ENDCOLLECTIVE ;  /* 0x000000000000791b */ /* 0x007fe20003800000 */
.L_x_1899:
[----:B------:R-:W-:Y:S05]  /*11880*/  BRA `(.L_x_1900) ;  /* 0xffffffc400387947 */ /* 0x000fea000383ffff */
.L_x_1825:
[----:B------:R-:W-:Y:S01]  /*11890*/  BSSY B0, `(.L_x_1901) ;  /* 0x0000006000007945 */ /* 0x000fe20003800000 */
[----:B------:R-:W-:-:S07]  /*118a0*/  IMAD.MOV.U32 R15, RZ, RZ, -0x1 ;  /* 0xffffffffff0f7424 */ /* 0x000fce00078e00ff */
[----:B01----:R-:W-:Y:S05]  /*118b0*/  WARPSYNC.COLLECTIVE R15, `(.L_x_1902) ;  /* 0x000000000f0c7348 */ /* 0x003fea0003c00000 */
[----:B------:R-:W-:Y:S02]  /*118c0*/  ELECT P6, UR62, PT ;  /* 0x00000000003e782f */ /* 0x000fe400038c0000 */
[----:B------:R-:W-:Y:S01]  /*118d0*/  MOV R14, UR62 ;  /* 0x0000003e000e7c02 */ /* 0x000fe20008000f00 */
[----:B01----:R-:W-:Y:S10]  /*118e0*/  ENDCOLLECTIVE ;  /* 0x000000000000791b */ /* 0x003ff40003800000 */
.L_x_1902:
[----:B------:R-:W-:Y:S05]  /*118f0*/  BSYNC B0 ;  /* 0x0000000000007941 */ /* 0x000fea0003800000 */
.L_x_1901:
[----:B------:R-:W-:Y:S05]  /*11900*/  BRA `(.L_x_1903) ;  /* 0xffffffc400387947 */ /* 0x000fea000383ffff */
.L_x_1827:
[----:B--2---:R2:W3:Y:S02]  /*11910*/  SYNCS.PHASECHK.TRANS64.TRYWAIT P0, [R3+URZ+0x19c80], R2 ;  /* 0x019c8002030075a7 */ /* 0x0044e4000800017f */
[----:B---3--:R-:W-:Y:S05]  /*11920*/  @!P0 NANOSLEEP.SYNCS 0x989680 ;  /* 0x009896800000895d */ /* 0x008fea0003900000 */
[----:B------:R-:W3:Y:S02]  /*11930*/  @!P0 SYNCS.PHASECHK.TRANS64 P0, [R3+URZ+0x19c80], R2 ;  /* 0x019c8002030085a7 */ /* 0x000ee4000800007f */
[----:B---3--:R-:W-:Y:S05]  /*11940*/  @!P0 BRA `(.L_x_1827) ;  /* 0xfffffffc00f08947 */ /* 0x008fea000383ffff */
[----:B------:R-:W-:Y:S05]  /*11950*/  BRA `(.L_x_1904) ;  /* 0xffffffc400947947 */ /* 0x000fea000383ffff */
.L_x_1829:
[----:B---3--:R3:W4:Y:S02]  /*11960*/  SYNCS.PHASECHK.TRANS64.TRYWAIT P0, [R3+URZ+0x19c40], R2 ;  /* 0x019c4002030075a7 */ /* 0x008724000800017f */
[----:B----4-:R-:W-:Y:S05]  /*11970*/  @!P0 NANOSLEEP.SYNCS 0x989680 ;  /* 0x009896800000895d */ /* 0x010fea0003900000 */
[----:B------:R-:W4:Y:S02]  /*11980*/  @!P0 SYNCS.PHASECHK.TRANS64 P0, [R3+URZ+0x19c40], R2 ;  /* 0x019c4002030085a7 */ /* 0x000f24000800007f */
[----:B----4-:R-:W-:Y:S05]  /*11990*/  @!P0 BRA `(.L_x_1829) ;  /* 0xfffffffc00f08947 */ /* 0x010fea000383ffff */
[----:B------:R-:W-:Y:S05]  /*119a0*/  BRA `(.L_x_1905) ;  /* 0xffffffc800187947 */ /* 0x000fea000383ffff */
.L_x_1833:
[----:B------:R0:W5:Y:S01]  /*119b0*/  LDL.LU R9, [R1+0x8] ;  /* 0x0000080001097983 */ /* 0x0001620000300800 */
[----:B------:R-:W-:Y:S02]  /*119c0*/  IMAD.MOV.U32 R13, RZ, RZ, R0 ;  /* 0x000000ffff0d7224 */ /* 0x000fe400078e0000 */
[----:B------:R-:W-:Y:S02]  /*119d0*/  IMAD.MOV.U32 R12, RZ, RZ, RZ ;  /* 0x000000ffff0c7224 */ /* 0x000fe400078e00ff */
[----:B------:R-:W-:Y:S02]  /*119e0*/  IMAD.MOV.U32 R11, RZ, RZ, 0x1e1f ;  /* 0x00001e1fff0b7424 */ /* 0x000fe400078e00ff */
[----:B------:R-:W-:Y:S02]  /*119f0*/  IMAD.MOV.U32 R15, RZ, RZ, -0x1 ;  /* 0xffffffffff0f7424 */ /* 0x000fe400078e00ff */
[----:B0-----:R-:W-:-:S07]  /*11a00*/  IMAD R25, R25, 0xc0, R21 ;  /* 0x000000c019197824 */ /* 0x001fce00078e0215 */
[----:B-----5:R-:W-:Y:S05]  /*11a10*/  WARPSYNC.COLLECTIVE R15, `(.L_x_1906) ;  /* 0x000000000f087348 */ /* 0x020fea0003c00000 */
[----:B------:R0:W1:Y:S02]  /*11a20*/  SHFL.IDX P6, R14, R13, R12, R11 ;  /* 0x0000000c0d0e7389 */ /* 0x00006400000c000b */
[----:B01---5:R-:W-:Y:S01]  /*11a30*/  ENDCOLLECTIVE ;  /* 0x000000000000791b */ /* 0x023fe20003800000 */
.L_x_1906:
[----:B------:R-:W-:Y:S02]  /*11a40*/  IMAD.MOV.U32 R13, RZ, RZ, R4 ;  /* 0x000000ffff0d7224 */ /* 0x000fe400078e0004 */
[----:B------:R-:W-:-:S07]  /*11a50*/  IMAD.MOV.U32 R2, RZ, RZ, R14 ;  /* 0x000000ffff027224 */ /* 0x000fce00078e000e */
[----:B------:R-:W-:Y:S05]  /*11a60*/  WARPSYNC.COLLECTIVE R15, `(.L_x_1907) ;  /* 0x000000000f087348 */ /* 0x000fea0003c00000 */
[----:B------:R0:W1:Y:S02]  /*11a70*/  SHFL.IDX P6, R14, R13, R12, R11 ;  /* 0x0000000c0d0e7389 */ /* 0x00006400000c000b */
[----:B01----:R-:W-:Y:S01]  /*11a80*/  ENDCOLLECTIVE ;  /* 0x000000000000791b */ /* 0x003fe20003800000 */
.L_x_1907:
[----:B------:R-:W-:Y:S02]  /*11a90*/  IMAD.MOV.U32 R13, RZ, RZ, R0 ;  /* 0x000000ffff0d7224 */ /* 0x000fe400078e0000 */
[----:B------:R-:W-:Y:S02]  /*11aa0*/  IMAD.MOV.U32 R12, RZ, RZ, 0x1 ;  /* 0x00000001ff0c7424 */ /* 0x000fe400078e00ff */
[----:B------:R-:W-:-:S07]  /*11ab0*/  IMAD.MOV.U32 R3, RZ, RZ, R14 ;  /* 0x000000ffff037224 */ /* 0x000fce00078e000e */
[----:B------:R-:W-:Y:S05]  /*11ac0*/  WARPSYNC.COLLECTIVE R15, `(.L_x_1908) ;  /* 0x000000000f087348 */ /* 0x000fea0003c00000 */
[----:B------:R0:W1:Y:S02]  /*11ad0*/  SHFL.IDX P6, R14, R13, R12, R11 ;  /* 0x0000000c0d0e7389 */ /* 0x00006400000c000b */
[----:B01----:R-:W-:Y:S01]  /*11ae0*/  ENDCOLLECTIVE ;  /* 0x000000000000791b */ /* 0x003fe20003800000 */
.L_x_1908:
[----:B------:R-:W-:Y:S02]  /*11af0*/  IMAD.MOV.U32 R13, RZ, RZ, R4 ;  /* 0x000000ffff0d7224 */ /* 0x000fe400078e0004 */
[----:B------:R-:W-:-:S07]  /*11b00*/  IMAD.MOV.U32 R0, RZ, RZ, R14 ;  /* 0x000000ffff007224 */ /* 0x000fce00078e000e */
[----:B------:R-:W-:Y:S05]  /*11b10*/  WARPSYNC.COLLECTIVE R15, `(.L_x_1909) ;  /* 0x000000000f087348 */ /* 0x000fea0003c00000 */
[----:B------:R0:W1:Y:S02]  /*11b20*/  SHFL.IDX P6, R14, R13, R12, R11 ;  /* 0x0000000c0d0e7389 */ /* 0x00006400000c000b */
[----:B01----:R-:W-:Y:S01]  /*11b30*/  ENDCOLLECTIVE ;  /* 0x000000000000791b */ /* 0x003fe20003800000 */
.L_x_1909:
[----:B------:R-:W-:Y:S02]  /*11b40*/  IMAD.MOV.U32 R13, RZ, RZ, R6 ;  /* 0x000000ffff0d7224 */ /* 0x000fe400078e0006 */
[----:B------:R-:W-:Y:S02]  /*11b50*/  IMAD.MOV.U32 R12, RZ, RZ, RZ ;  /* 0x000000ffff0c7224 */ /* 0x000fe400078e00ff */
[----:B------:R-:W-:-:S07]  /*11b60*/  IMAD.MOV.U32 R4, RZ, RZ, R14 ;  /* 0x000000ffff047224 */ /* 0x000fce00078e000e */
[----:B------:R-:W-:Y:S05]  /*11b70*/  WARPSYNC.COLLECTIVE R15, `(.L_x_1910) ;  /* 0x000000000f087348 */ /* 0x000fea0003c00000 */
[----:B------:R0:W1:Y:S02]  /*11b80*/  SHFL.IDX P6, R14, R13, R12, R11 ;  /* 0x0000000c0d0e7389 */ /* 0x00006400000c000b */
[----:B01----:R-:W-:Y:S01]  /*11b90*/  ENDCOLLECTIVE ;  /* 0x000000000000791b */ /* 0x003fe20003800000 */
.L_x_1910:
[----:B------:R-:W-:Y:S02]  /*11ba0*/  IMAD.MOV.U32 R13, RZ, RZ, R5 ;  /* 0x000000ffff0d7224 */ /* 0x000fe400078e0005 */
[----:B------:R-:W-:-:S07]  /*11bb0*/  IMAD.MOV.U32 R6, RZ, RZ, R14 ;  /* 0x000000ffff067224 */ /* 0x000fce00078e000e */
[----:B------:R-:W-:Y:S05]  /*11bc0*/  WARPSYNC.COLLECTIVE R15, `(.L_x_1911) ;  /* 0x000000000f087348 */ /* 0x000fea0003c00000 */
[----:B------:R0:W1:Y:S02]  /*11bd0*/  SHFL.IDX P6, R14, R13, R12, R11 ;  /* 0x0000000c0d0e7389 */ /* 0x00006400000c000b */
[----:B01----:R-:W-:Y:S01]  /*11be0*/  ENDCOLLECTIVE ;  /* 0x000000000000791b */ /* 0x003fe20003800000 */
.L_x_1911:
[----:B------:R-:W-:-:S05]  /*11bf0*/  IMAD R7, R9, R8, RZ ;  /* 0x0000000809077224 */ /* 0x000fca00078e02ff */
[----:B------:R-:W-:-:S13]  /*11c00*/  ISETP.GE.AND P4, PT, R25, R7, PT ;  /* 0x000000071900720c */ /* 0x000fda0003f86270 */
[----:B------:R-:W-:-:S05]  /*11c10*/  @!P4 IADD3 R3, P3, R20, R3, RZ ;  /* 0x000000031403c210 */ /* 0x000fca0007f7e0ff */
[----:B------:R-:W-:-:S05]  /*11c20*/  @!P4 IMAD.X R2, RZ, RZ, R2, P3 ;  /* 0x000000ffff02c224 */ /* 0x000fca00018e0602 */
[----:B------:R-:W-:-:S04]  /*11c30*/  @!P4 LOP3.LUT R3, R3, R2, RZ, 0x3c, !PT ;  /* 0x000000020303c212 */ /* 0x000fc800078e3cff */
[----:B------:R-:W-:-:S04]  /*11c40*/  @!P4 LOP3.LUT R2, R3, R2, RZ, 0x3c, !PT ;  /* 0x000000020302c212 */ /* 0x000fc800078e3cff */
[----:B------:R-:W-:-:S05]  /*11c50*/  @!P4 LOP3.LUT R3, R3, R2, RZ, 0x3c, !PT ;  /* 0x000000020303c212 */ /* 0x000fca00078e3cff */
[----:B------:R-:W-:Y:S01]  /*11c60*/  @!PT LDS RZ, [RZ] ;  /* 0x00000000fffff984 */ /* 0x000fe20000000800 */
[----:B------:R-:W-:Y:S01]  /*11c70*/  @!PT LDS RZ, [RZ] ;  /* 0x00000000fffff984 */ /* 0x000fe20000000800 */
[----:B------:R-:W-:Y:S01]  /*11c80*/  @!PT LDS RZ, [RZ] ;  /* 0x00000000fffff984 */ /* 0x000fe20000000800 */
[----:B------:R-:W-:Y:S04]  /*11c90*/  @!P4 LDGSTS.E.BYPASS.LTC128B.128 [R10+0xf000], desc[UR50][R2.64], !P2 ;  /* 0x0f000000020acfae */ /* 0x000fe8000d101d72 */
[----:B------:R-:W-:Y:S04]  /*11ca0*/  @!P4 LDGSTS.E.BYPASS.LTC128B.128 [R10+0x10800], desc[UR50][R2.64+0x20], !P1 ;  /* 0x10800020020acfae */ /* 0x000fe8000c901d72 */
[----:B------:R0:W-:Y:S02]  /*11cb0*/  @!P4 LDGSTS.E.BYPASS.LTC128B.128 [R10+0x12000], desc[UR50][R2.64+0x40], !P0 ;  /* 0x12000040020acfae */ /* 0x0001e4000c101d72 */
[----:B0-----:R-:W-:-:S05]  /*11cc0*/  VIADD R2, R25, 0x40 ;  /* 0x0000004019027836 */ /* 0x001fca0000000000 */
[----:B------:R-:W-:-:S13]  /*11cd0*/  ISETP.GE.AND P4, PT, R2, R7, PT ;  /* 0x000000070200720c */ /* 0x000fda0003f86270 */
[----:B------:R-:W-:-:S05]  /*11ce0*/  @!P4 IADD3 R8, P3, R20, R4, RZ ;  /* 0x000000041408c210 */ /* 0x000fca0007f7e0ff */
[----:B------:R-:W-:Y:S02]  /*11cf0*/  @!P4 IMAD.X R9, RZ, RZ, R0, P3 ;  /* 0x000000ffff09c224 */ /* 0x000fe400018e0600 */
[----:B------:R-:W-:Y:S02]  /*11d00*/  @!P4 IMAD.MOV.U32 R2, RZ, RZ, R8 ;  /* 0x000000ffff02c224 */ /* 0x000fe400078e0008 */
[----:B------:R-:W-:-:S05]  /*11d10*/  @!P4 IMAD.MOV.U32 R3, RZ, RZ, R9 ;  /* 0x000000ffff03c224 */ /* 0x000fca00078e0009 */
[----:B------:R0:W-:Y:S04]  /*11d20*/  @!P4 LDGSTS.E.BYPASS.LTC128B.128 [R10+0xf800], desc[UR50][R2.64], !P2 ;  /* 0x0f800000020acfae */ /* 0x0001e8000d101d72 */
[----:B------:R0:W-:Y:S04]  /*11d30*/  @!P4 LDGSTS.E.BYPASS.LTC128B.128 [R10+0x11000], desc[UR50][R2.64+0x20], !P1 ;  /* 0x11000020020acfae */ /* 0x0001e8000c901d72 */
[----:B------:R0:W-:Y:S01]  /*11d40*/  @!P4 LDGSTS.E.BYPASS.LTC128B.128 [R10+0x12800], desc[UR50][R2.64+0x40], !P0 ;  /* 0x12800040020acfae */ /* 0x0001e2000c101d72 */
[----:B------:R-:W-:Y:S05]  /*11d50*/  BRA `(.L_x_1912) ;  /* 0xffffffcc00f07947 */ /* 0x000fea000383ffff */
.L_x_1838:
[----:B0-----:R0:W1:Y:S02]  /*11d60*/  SYNCS.PHASECHK.TRANS64.TRYWAIT P0, [R17+URZ+0x19c20], R0 ;  /* 0x019c2000110075a7 */ /* 0x001064000800017f */
[----:B-1----:R-:W-:Y:S05]  /*11d70*/  @!P0 NANOSLEEP.SYNCS 0x989680 ;  /* 0x009896800000895d */ /* 0x002fea0003900000 */
[----:B------:R-:W1:Y:S02]  /*11d80*/  @!P0 SYNCS.PHASECHK.TRANS64 P0, [R17+URZ+0x19c20], R0 ;  /* 0x019c2000110085a7 */ /* 0x000e64000800007f */
[----:B-1----:R-:W-:Y:S05]  /*11d90*/  @!P0 BRA `(.L_x_1838) ;  /* 0xfffffffc00f08947 */ /* 0x002fea000383ffff */
[----:B------:R-:W-:Y:S05]  /*11da0*/  BRA `(.L_x_1913) ;  /* 0xffffffd000647947 */ /* 0x000fea000383ffff */
.L_x_1844:
[----:B0-----:R0:W1:Y:S02]  /*11db0*/  SYNCS.PHASECHK.TRANS64.TRYWAIT P0, [R4+URZ+0x19c80], R2 ;  /* 0x019c8002040075a7 */ /* 0x001064000800017f */
[----:B-1----:R-:W-:Y:S05]  /*11dc0*/  @!P0 NANOSLEEP.SYNCS 0x989680 ;  /* 0x009896800000895d */ /* 0x002fea0003900000 */
[----:B------:R-:W1:Y:S02]  /*11dd0*/  @!P0 SYNCS.PHASECHK.TRANS64 P0, [R4+URZ+0x19c80], R2 ;  /* 0x019c8002040085a7 */ /* 0x000e64000800007f */
[----:B-1----:R-:W-:Y:S05]  /*11de0*/  @!P0 BRA `(.L_x_1844) ;  /* 0xfffffffc00f08947 */ /* 0x002fea000383ffff */
[----:B------:R-:W-:Y:S05]  /*11df0*/  BRA `(.L_x_1914) ;  /* 0xffffffd400007947 */ /* 0x000fea000383ffff */
.L_x_1851:
[----:B-1----:R1:W2:Y:S02]  /*11e00*/  SYNCS.PHASECHK.TRANS64.TRYWAIT P0, [R4+URZ+0x19c40], R2 ;  /* 0x019c4002040075a7 */ /* 0x0022a4000800017f */
[----:B--2---:R-:W-:Y:S05]  /*11e10*/  @!P0 NANOSLEEP.SYNCS 0x989680 ;  /* 0x009896800000895d */ /* 0x004fea0003900000 */
[----:B------:R-:W2:Y:S02]  /*11e20*/  @!P0 SYNCS.PHASECHK.TRANS64 P0, [R4+URZ+0x19c40], R2 ;  /* 0x019c4002040085a7 */ /* 0x000ea4000800007f */
[----:B--2---:R-:W-:Y:S05]  /*11e30*/  @!P0 BRA `(.L_x_1851) ;  /* 0xfffffffc00f08947 */ /* 0x004fea000383ffff */
[----:B------:R-:W-:Y:S05]  /*11e40*/  BRA `(.L_x_1915) ;  /* 0xffffffd400f87947 */ /* 0x000fea000383ffff */
.L_x_1859:
[----:B0-----:R0:W1:Y:S02]  /*11e50*/  SYNCS.PHASECHK.TRANS64.TRYWAIT P0, [R3+URZ+0x19c70], R2 ;  /* 0x019c7002030075a7 */ /* 0x001064000800017f */
[----:B-1----:R-:W-:Y:S05]  /*11e60*/  @!P0 NANOSLEEP.SYNCS 0x989680 ;  /* 0x009896800000895d */ /* 0x002fea0003900000 */
[----:B------:R-:W1:Y:S02]  /*11e70*/  @!P0 SYNCS.PHASECHK.TRANS64 P0, [R3+URZ+0x19c70], R2 ;  /* 0x019c7002030085a7 */ /* 0x000e64000800007f */
[----:B-1----:R-:W-:Y:S05]  /*11e80*/  @!P0 BRA `(.L_x_1859) ;  /* 0xfffffffc00f08947 */ /* 0x002fea000383ffff */
[----:B------:R-:W-:Y:S05]  /*11e90*/  BRA `(.L_x_1916) ;  /* 0xffffffdc000c7947 */ /* 0x000fea000383ffff */
.L_x_1861:
[----:B0-----:R0:W1:Y:S02]  /*11ea0*/  SYNCS.PHASECHK.TRANS64.TRYWAIT P0, [R3+URZ+0x19c60], R2 ;  /* 0x019c6002030075a7 */ /* 0x001064000800017f */
[----:B-1----:R-:W-:Y:S05]  /*11eb0*/  @!P0 NANOSLEEP.SYNCS 0x989680 ;  /* 0x009896800000895d */ /* 0x002fea0003900000 */
[----:B------:R-:W1:Y:S02]  /*11ec0*/  @!P0 SYNCS.PHASECHK.TRANS64 P0, [R3+URZ+0x19c60], R2 ;  /* 0x019c6002030085a7 */ /* 0x000e64000800007f */
[----:B-1----:R-:W-:Y:S05]  /*11ed0*/  @!P0 BRA `(.L_x_1861) ;  /* 0xfffffffc00f08947 */ /* 0x002fea000383ffff */
[----:B------:R-:W-:Y:S05]  /*11ee0*/  BRA `(.L_x_1917) ;  /* 0xffffffdc00147947 */ /* 0x000fea000383ffff */
.L_x_1868:
[----:B0-----:R0:W1:Y:S02]  /*11ef0*/  SYNCS.PHASECHK.TRANS64.TRYWAIT P1, [R3+URZ+0x19c70], R0 ;  /* 0x019c7000030075a7 */ /* 0x001064000802017f */
[----:B-1----:R-:W-:Y:S05]  /*11f00*/  @!P1 NANOSLEEP.SYNCS 0x989680 ;  /* 0x009896800000995d */ /* 0x002fea0003900000 */
[----:B------:R-:W1:Y:S02]  /*11f10*/  @!P1 SYNCS.PHASECHK.TRANS64 P1, [R3+URZ+0x19c70], R0 ;  /* 0x019c7000030095a7 */ /* 0x000e64000802007f */
[----:B-1----:R-:W-:Y:S05]  /*11f20*/  @!P1 BRA `(.L_x_1868) ;  /* 0xfffffffc00f09947 */ /* 0x002fea000383ffff */
[----:B------:R-:W-:Y:S05]  /*11f30*/  BRA `(.L_x_1918) ;  /* 0xffffffe000787947 */ /* 0x000fea000383ffff */
.L_x_1870:
[----:B0-----:R0:W1:Y:S02]  /*11f40*/  SYNCS.PHASECHK.TRANS64.TRYWAIT P1, [R3+URZ+0x19c60], R0 ;  /* 0x019c6000030075a7 */ /* 0x001064000802017f */
[----:B-1----:R-:W-:Y:S05]  /*11f50*/  @!P1 NANOSLEEP.SYNCS 0x989680 ;  /* 0x009896800000995d */ /* 0x002fea0003900000 */
[----:B------:R-:W1:Y:S02]  /*11f60*/  @!P1 SYNCS.PHASECHK.TRANS64 P1, [R3+URZ+0x19c60], R0 ;  /* 0x019c6000030095a7 */ /* 0x000e64000802007f */
[----:B-1----:R-:W-:Y:S05]  /*11f70*/  @!P1 BRA `(.L_x_1870) ;  /* 0xfffffffc00f09947 */ /* 0x002fea000383ffff */
[----:B------:R-:W-:Y:S05]  /*11f80*/  BRA `(.L_x_1919) ;  /* 0xffffffe0007c7947 */ /* 0x000fea000383ffff */
.L_x_1883:
[----:B0-----:R0:W1:Y:S02]  /*11f90*/  SYNCS.PHASECHK.TRANS64.TRYWAIT P0, [R7+URZ+0x19c20], R0 ;  /* 0x019c2000070075a7 */ /* 0x001064000800017f */
[----:B-1----:R-:W-:Y:S05]  /*11fa0*/  @!P0 NANOSLEEP.SYNCS 0x989680 ;  /* 0x009896800000895d */ /* 0x002fea0003900000 */
[----:B------:R-:W1:Y:S02]  /*11fb0*/  @!P0 SYNCS.PHASECHK.TRANS64 P0, [R7+URZ+0x19c20], R0 ;  /* 0x019c2000070085a7 */ /* 0x000e64000800007f */
[----:B-1----:R-:W-:Y:S05]  /*11fc0*/  @!P0 BRA `(.L_x_1883) ;  /* 0xfffffffc00f08947 */ /* 0x002fea000383ffff */
[----:B------:R-:W-:Y:S05]  /*11fd0*/  BRA `(.L_x_1920) ;  /* 0xfffffff000947947 */ /* 0x000fea000383ffff */
.L_x_1884:
        /* <DEDUP_REMOVED lines=11> */
.L_x_1922:
[----:B------:R-:W-:Y:S05]  /*12090*/  BSYNC B0 ;  /* 0x0000000000007941 */ /* 0x000fea0003800000 */
.L_x_1921:
[----:B------:R-:W-:Y:S05]  /*120a0*/  BRA `(.L_x_1923) ;  /* 0xfffffff0007c7947 */ /* 0x000fea000383ffff */
.L_x_1887:
[----:B------:R-:W-:Y:S01]  /*120b0*/  BSSY B1, `(.L_x_1924) ;  /* 0x0000006000017945 */ /* 0x000fe20003800000 */
[----:B------:R-:W-:-:S07]  /*120c0*/  IMAD.MOV.U32 R15, RZ, RZ, -0x1 ;  /* 0xffffffffff0f7424 */ /* 0x000fce00078e00ff */
[----:B0-----:R-:W-:Y:S05]  /*120d0*/  WARPSYNC.COLLECTIVE R15, `(.L_x_1925) ;  /* 0x000000000f0c7348 */ /* 0x001fea0003c00000 */
[----:B------:R-:W-:Y:S02]  /*120e0*/  ELECT P6, UR62, PT ;  /* 0x00000000003e782f */ /* 0x000fe400038c0000 */
[----:B------:R-:W-:Y:S01]  /*120f0*/  MOV R14, UR62 ;  /* 0x0000003e000e7c02 */ /* 0x000fe20008000f00 */
[----:B0-----:R-:W-:Y:S10]  /*12100*/  ENDCOLLECTIVE ;  /* 0x000000000000791b */ /* 0x001ff40003800000 */
.L_x_1925:
[----:B------:R-:W-:Y:S05]  /*12110*/  BSYNC B1 ;  /* 0x0000000000017941 */ /* 0x000fea0003800000 */
.L_x_1924:
[----:B------:R-:W-:Y:S05]  /*12120*/  BRA `(.L_x_1926) ;  /* 0xfffffff000747947 */ /* 0x000fea000383ffff */
.L_x_1889:
[----:B0-----:R0:W1:Y:S02]  /*12130*/  SYNCS.PHASECHK.TRANS64.TRYWAIT P1, [R5+URZ], R4 ;  /* 0x00000004050075a7 */ /* 0x001064000802017f */
[----:B-1----:R-:W-:Y:S05]  /*12140*/  @!P1 NANOSLEEP.SYNCS 0x989680 ;  /* 0x009896800000995d */ /* 0x002fea0003900000 */
[----:B------:R-:W1:Y:S02]  /*12150*/  @!P1 SYNCS.PHASECHK.TRANS64 P1, [R5+URZ], R4 ;  /* 0x00000004050095a7 */ /* 0x000e64000802007f */
[----:B-1----:R-:W-:Y:S05]  /*12160*/  @!P1 BRA `(.L_x_1889) ;  /* 0xfffffffc00f09947 */ /* 0x002fea000383ffff */
[----:B------:R-:W-:Y:S05]  /*12170*/  BRA `(.L_x_1927) ;  /* 0xfffffff000a87947 */ /* 0x000fea000383ffff */
.L_x_1890:
[----:B-1----:R1:W2:Y:S02]  /*12180*/  SYNCS.PHASECHK.TRANS64.TRYWAIT P1, [R3+URZ], R0 ;  /* 0x00000000030075a7 */ /* 0x0022a4000802017f */
[----:B--2---:R-:W-:Y:S05]  /*12190*/  @!P1 NANOSLEEP.SYNCS 0x989680 ;  /* 0x009896800000995d */ /* 0x004fea0003900000 */
[----:B------:R-:W2:Y:S02]  /*121a0*/  @!P1 SYNCS.PHASECHK.TRANS64 P1, [R3+URZ], R0 ;  /* 0x00000000030095a7 */ /* 0x000ea4000802007f */
[----:B--2---:R-:W-:Y:S05]  /*121b0*/  @!P1 BRA `(.L_x_1890) ;  /* 0xfffffffc00f09947 */ /* 0x004fea000383ffff */
[----:B------:R-:W-:Y:S05]  /*121c0*/  BRA `(.L_x_1928) ;  /* 0xfffffff0009c7947 */ /* 0x000fea000383ffff */
.L_x_1892:
[----:B-1----:R1:W2:Y:S02]  /*121d0*/  SYNCS.PHASECHK.TRANS64.TRYWAIT P1, [R3+URZ+0x19c60], R4 ;  /* 0x019c6004030075a7 */ /* 0x0022a4000802017f */
[----:B--2---:R-:W-:Y:S05]  /*121e0*/  @!P1 NANOSLEEP.SYNCS 0x989680 ;  /* 0x009896800000995d */ /* 0x004fea0003900000 */
[----:B------:R-:W2:Y:S02]  /*121f0*/  @!P1 SYNCS.PHASECHK.TRANS64 P1, [R3+URZ+0x19c60], R4 ;  /* 0x019c6004030095a7 */ /* 0x000ea4000802007f */
[----:B--2---:R-:W-:Y:S05]  /*12200*/  @!P1 BRA `(.L_x_1892) ;  /* 0xfffffffc00f09947 */ /* 0x004fea000383ffff */
[----:B------:R-:W-:Y:S05]  /*12210*/  BRA `(.L_x_1929) ;  /* 0xfffffff0009c7947 */ /* 0x000fea000383ffff */
.L_x_1894:
[----:B0-----:R0:W2:Y:S02]  /*12220*/  SYNCS.PHASECHK.TRANS64.TRYWAIT P1, [R5+URZ+0x19c60], R0 ;  /* 0x019c6000050075a7 */ /* 0x0010a4000802017f */
[----:B--2---:R-:W-:Y:S05]  /*12230*/  @!P1 NANOSLEEP.SYNCS 0x989680 ;  /* 0x009896800000995d */ /* 0x004fea0003900000 */
[----:B------:R-:W2:Y:S02]  /*12240*/  @!P1 SYNCS.PHASECHK.TRANS64 P1, [R5+URZ+0x19c60], R0 ;  /* 0x019c6000050095a7 */ /* 0x000ea4000802007f */
[----:B--2---:R-:W-:Y:S05]  /*12250*/  @!P1 BRA `(.L_x_1894) ;  /* 0xfffffffc00f09947 */ /* 0x004fea000383ffff */
[----:B------:R-:W-:Y:S05]  /*12260*/  BRA `(.L_x_1930) ;  /* 0xfffffff0009c7947 */ /* 0x000fea000383ffff */
.L_x_1896:
[----:B--2---:R2:W3:Y:S02]  /*12270*/  SYNCS.PHASECHK.TRANS64.TRYWAIT P0, [R3+URZ+0x19c80], R4 ;  /* 0x019c8004030075a7 */ /* 0x0044e4000800017f */
[----:B---3--:R-:W-:Y:S05]  /*12280*/  @!P0 NANOSLEEP.SYNCS 0x989680 ;  /* 0x009896800000895d */ /* 0x008fea0003900000 */
[----:B------:R-:W3:Y:S02]  /*12290*/  @!P0 SYNCS.PHASECHK.TRANS64 P0, [R3+URZ+0x19c80], R4 ;  /* 0x019c8004030085a7 */ /* 0x000ee4000800007f */
[----:B---3--:R-:W-:Y:S05]  /*122a0*/  @!P0 BRA `(.L_x_1896) ;  /* 0xfffffffc00f08947 */ /* 0x008fea000383ffff */
[----:B------:R-:W-:Y:S05]  /*122b0*/  BRA `(.L_x_1897) ;  /* 0xfffffff000987947 */ /* 0x000fea000383ffff */
.L_x_1931:
        /* <DEDUP_REMOVED lines=12> */
.L_x_2305:


//--------------------- .text._ZN7cutlass13device_kernelIN5flash11enable_sm90INS1_16FlashAttnFwdSm90INS1_25CollectiveMainloopFwdSm90ILi2EN4cute5tupleIJNS5_1CILi1EEES8_S8_EEENS6_IJNS7_ILi192EEENS7_ILi128EEENS7_ILi96EEEEEELi96ENS_12float_e4m3_tEfNS_4arch4Sm90ELb1ELb0ELb1ELb1ELb0ELb1ELb0ELb1ELb1ELb1ELb0ELb0EEENS1_21CollectiveEpilogueFwdINS6_IJSA_SC_SB_EEES9_NS_10bfloat16_tESG_Li384ELb1ELb1ELb0ELb1EEENS1_36VarlenDynamicPersistentTileSchedulerILi192ELi128ELi384ELi128ELb0ELb1ELb1ELb1ELb1ELb1EEEEEEEEEvNT_6ParamsE --------------------------
	.section	.text._ZN7cutlass13device_kernelIN5flash11enable_sm90INS1_16FlashAttnFwdSm90INS1_25CollectiveMainloopFwdSm90ILi2EN4cute5tupleIJNS5_1CILi1EEES8_S8_EEENS6_IJNS7_ILi192EEENS7_ILi128EEENS7_ILi96EEEEEELi96ENS_12float_e4m3_tEfNS_4arch4Sm90ELb1ELb0ELb1ELb1ELb0ELb1ELb0ELb1ELb1ELb1ELb0ELb0EEENS1_21CollectiveEpilogueFwdINS6_IJSA_SC_SB_EEES9_NS_10bfloat16_tESG_Li384ELb1ELb1ELb0ELb1EEENS1_36VarlenDynamicPersistentTileSchedulerILi192ELi128ELi384ELi128ELb0ELb1ELb1ELb1ELb1ELb1EEEEEEEEEvNT_6ParamsE,"ax",@progbits
	.align	128
.text._ZN7cutlass13device_kernelIN5flash11enable_sm90INS1_16FlashAttnFwdSm90INS1_25CollectiveMainloopFwdSm90ILi2EN4cute5tupleIJNS5_1CILi1EEES8_S8_EEENS6_IJNS7_ILi192EEENS7_ILi128EEENS7_ILi96EEEEEELi96ENS_12float_e4m3_tEfNS_4arch4Sm90ELb1ELb0ELb1ELb1ELb0ELb1ELb0ELb1ELb1ELb1ELb0ELb0EEENS1_21CollectiveEpilogueFwdINS6_IJSA_SC_SB_EEES9_NS_10bfloat16_tESG_Li384ELb1ELb1ELb0ELb1EEENS1_36VarlenDynamicPersistentTileSchedulerILi192ELi128ELi384ELi128ELb0ELb1ELb1ELb1ELb1ELb1EEEEEEEEEvNT_6ParamsE:
        .type           _ZN7cutlass13device_kernelIN5flash11enable_sm90INS1_16FlashAttnFwdSm90INS1_25CollectiveMainloopFwdSm90ILi2EN4cute5tupleIJNS5_1CILi1EEES8_S8_EEENS6_IJNS7_ILi192EEENS7_ILi128EEENS7_ILi96EEEEEELi96ENS_12float_e4m3_tEfNS_4arch4Sm90ELb1ELb0ELb1ELb1ELb0ELb1ELb0ELb1ELb1ELb1ELb0ELb0EEENS1_21CollectiveEpilogueFwdINS6_IJSA_SC_SB_EEES9_NS_10bfloat16_tESG_Li384ELb1ELb1ELb0ELb1EEENS1_36VarlenDynamicPersistentTileSchedulerILi192ELi128ELi384ELi128ELb0ELb1ELb1ELb1ELb1ELb1EEEEEEEEEvNT_6ParamsE,@function
        .size           _ZN7cutlass13device_kernelIN5flash11enable_sm90INS1_16FlashAttnFwdSm90INS1_25CollectiveMainloopFwdSm90ILi2EN4cute5tupleIJNS5_1CILi1EEES8_S8_EEENS6_IJNS7_ILi192EEENS7_ILi128EEENS7_ILi96EEEEEELi96ENS_12float_e4m3_tEfNS_4arch4Sm90ELb1ELb0ELb1ELb1ELb0ELb1ELb0ELb1ELb1ELb1ELb0ELb0EEENS1_21CollectiveEpilogueFwdINS6_IJSA_SC_SB_EEES9_NS_10bfloat16_tESG_Li384ELb1ELb1ELb0ELb1EEENS1_36VarlenDynamicPersistentTileSchedulerILi192ELi128ELi384ELi128ELb0ELb1ELb1ELb1ELb1ELb1EEEEEEEEEvNT_6ParamsE,(.L_x_2306 - _ZN7cutlass13device_kernelIN5flash11enable_sm90INS1_16FlashAttnFwdSm90INS1_25CollectiveMainloopFwdSm90ILi2EN4cute5tupleIJNS5_1CILi1EEES8_S8_EEENS6_IJNS7_ILi192EEENS7_ILi128EEENS7_ILi96EEEEEELi96ENS_12float_e4m3_tEfNS_4arch4Sm90ELb1ELb0ELb1ELb1ELb0ELb1ELb0ELb1ELb1ELb1ELb0ELb0EEENS1_21CollectiveEpilogueFwdINS6_IJSA_SC_SB_EEES9_NS_10bfloat16_tESG_Li384ELb1ELb1ELb0ELb1EEENS1_36VarlenDynamicPersistentTileSchedulerILi192ELi128ELi384ELi128ELb0ELb1ELb1ELb1ELb1ELb1EEEEEEEEEvNT_6ParamsE)
        .other          _ZN7cutlass13device_kernelIN5flash11enable_sm90INS1_16FlashAttnFwdSm90INS1_25CollectiveMainloopFwdSm90ILi2EN4cute5tupleIJNS5_1CILi1EEES8_S8_EEENS6_IJNS7_ILi192EEENS7_ILi128EEENS7_ILi96EEEEEELi96ENS_12float_e4m3_tEfNS_4arch4Sm90ELb1ELb0ELb1ELb1ELb0ELb1ELb0ELb1ELb1ELb1ELb0ELb0EEENS1_21CollectiveEpilogueFwdINS6_IJSA_SC_SB_EEES9_NS_10bfloat16_tESG_Li384ELb1ELb1ELb0ELb1EEENS1_36VarlenDynamicPersistentTileSchedulerILi192ELi128ELi384ELi128ELb0ELb1ELb1ELb1ELb1ELb1EEEEEEEEEvNT_6ParamsE,@"STO_CUDA_ENTRY STV_DEFAULT"
_ZN7cutlass13device_kernelIN5flash11enable_sm90INS1_16FlashAttnFwdSm90INS1_25CollectiveMainloopFwdSm90ILi2EN4cute5tupleIJNS5_1CILi1EEES8_S8_EEENS6_IJNS7_ILi192EEENS7_ILi128EEENS7_ILi96EEEEEELi96ENS_12float_e4m3_tEfNS_4arch4Sm90ELb1ELb0ELb1ELb1ELb0ELb1ELb0ELb1ELb1ELb1ELb0ELb0EEENS1_21CollectiveEpilogueFwdINS6_IJSA_SC_SB_EEES9_NS_10bfloat16_tESG_Li384ELb1ELb1ELb0ELb1EEENS1_36VarlenDynamicPersistentTileSchedulerILi192ELi128ELi384ELi128ELb0ELb1ELb1ELb1ELb1ELb1EEEEEEEEEvNT_6ParamsE:
        /* <DEDUP_REMOVED lines=24> */
.L_x_1933:
[----:B------:R-:W-:Y:S05]  /*0180*/  BSYNC B0 ;  /* 0x0000000000007941 */ /* 0x000fea0003800000 */
.L_x_1932:
        /* <DEDUP_REMOVED lines=41> */
.L_x_1934:
        /* <DEDUP_REMOVED lines=22> */
.L_x_1935:
        /* <DEDUP_REMOVED lines=18> */
.L_x_1936:
        /* <DEDUP_REMOVED lines=22> */
.L_x_1937:
        /* <DEDUP_REMOVED lines=22> */
.L_x_1938:
        /* <DEDUP_REMOVED lines=8> */
.L_x_1941:
        /* <DEDUP_REMOVED lines=36> */
[----:B------:R-:W-:Y:S01]  /*0c20*/  VIADD R25, R154, 0x20 ;  /* 0x000000209a197836 */ /* 0x000fe20000000000 */
[----:B------:R-:W-:Y:S01]  /*0c30*/  LEA.HI R6, R6, R19, RZ, 0x2 ;  /* 0x0000001306067211 */ /* 0x000fe200078f10ff */
[----:B------:R-:W-:Y:S01]  /*0c40*/  IMAD.SHL.U32 R22, R22, 0x10, RZ ;  /* 0x0000001016167824 */ /* 0x000fe200078e00ff */
[----:B------:R-:W-:Y:S01]  /*0c50*/  SHF.R.S32.HI R27, RZ, 0x7, R2 ;  /* 0x00000007ff1b7819 */ /* 0x000fe20000011402 */
[----:B------:R-:W-:Y:S01]  /*0c60*/  IMAD.IADD R21, R18, 0x1, -R8 ;  /* 0x0000000112157824 */ /* 0x000fe200078e0a08 */
[----:B------:R-:W-:Y:S01]  /*0c70*/  SHF.R.S32.HI R2, RZ, 0x4, R3 ;  /* 0x00000004ff027819 */ /* 0x000fe20000011403 */
[----:B------:R-:W-:Y:S01]  /*0c80*/  IMAD.IADD R14, R154, 0x1, R25 ;  /* 0x000000019a0e7824 */ /* 0x000fe200078e0219 */
[----:B------:R-:W-:Y:S01]  /*0c90*/  LOP3.LUT R6, R6, 0x7fffffc, RZ, 0xc0, !PT ;  /* 0x07fffffc06067812 */ /* 0x000fe200078ec0ff */
[----:B------:R-:W-:Y:S01]  /*0ca0*/  STL [R1+0x8], R25 ;  /* 0x0000081901007387 */ /* 0x000fe20000100800 */
[----:B------:R-:W-:-:S02]  /*0cb0*/  SHF.R.S32.HI R8, RZ, 0x1f, R21 ;  /* 0x0000001fff087819 */ /* 0x000fc40000011415 */
[----:B------:R-:W-:Y:S01]  /*0cc0*/  LEA.HI R3, R3, R2, RZ, 0x1 ;  /* 0x0000000203037211 */ /* 0x000fe200078f08ff */
[----:B------:R-:W-:Y:S01]  /*0cd0*/  IMAD.IADD R7, R19, 0x1, -R6 ;  /* 0x0000000113077824 */ /* 0x000fe200078e0a06 */
[----:B------:R-:W-:Y:S02]  /*0ce0*/  LEA.HI R12, R8, R21, RZ, 0x2 ;  /* 0x00000015080c7211 */ /* 0x000fe400078f10ff */
[----:B------:R-:W-:Y:S01]  /*0cf0*/  LEA.HI R5, R0, R18, RZ, 0x3 ;  /* 0x0000001200057211 */ /* 0x000fe200078f18ff */
[----:B------:R-:W-:Y:S01]  /*0d00*/  IMAD R17, R2, 0x8, R7 ;  /* 0x0000000802117824 */ /* 0x000fe200078e0207 */
[--C-:B------:R-:W-:Y:S02]  /*0d10*/  SHF.R.S32.HI R6, RZ, 0x2, R12.reuse ;  /* 0x00000002ff067819 */ /* 0x100fe4000001140c */
[----:B------:R-:W-:Y:S01]  /*0d20*/  SHF.R.S32.HI R13, RZ, 0x1f, R12 ;  /* 0x0000001fff0d7819 */ /* 0x000fe2000001140c */
[----:B------:R-:W-:Y:S01]  /*0d30*/  IMAD.SHL.U32 R20, R17, 0x20, RZ ;  /* 0x0000002011147824 */ /* 0x000fe200078e00ff */
[----:B------:R-:W-:Y:S01]  /*0d40*/  LOP3.LUT R3, R3, 0x1ffffffe, RZ, 0xc0, !PT ;  /* 0x1ffffffe03037812 */ /* 0x000fe200078ec0ff */
[----:B------:R-:W-:Y:S01]  /*0d50*/  IMAD.MOV.U32 R17, RZ, RZ, RZ ;  /* 0x000000ffff117224 */ /* 0x000fe200078e00ff */
[----:B------:R-:W-:-:S02]  /*0d60*/  SHF.R.S32.HI R5, RZ, 0x3, R5 ;  /* 0x00000003ff057819 */ /* 0x000fc40000011405 */
[----:B------:R-:W-:Y:S01]  /*0d70*/  LEA.HI R13, R13, R6, RZ, 0x3 ;  /* 0x000000060d0d7211 */ /* 0x000fe200078f18ff */
[----:B------:R-:W-:Y:S01]  /*0d80*/  IMAD.IADD R3, R2, 0x1, -R3 ;  /* 0x0000000102037824 */ /* 0x000fe200078e0a03 */
[----:B------:R-:W-:Y:S01]  /*0d90*/  SHF.R.S32.HI R7, RZ, 0x1f, R14 ;  /* 0x0000001fff077819 */ /* 0x000fe2000001140e */
[----:B------:R-:W-:Y:S01]  /*0da0*/  IMAD.HI R2, R27, 0x55555556, RZ ;  /* 0x555555561b027827 */ /* 0x000fe200078e02ff */
[----:B------:R-:W-:Y:S02]  /*0db0*/  LOP3.LUT R13, R13, 0xfffffff8, RZ, 0xc0, !PT ;  /* 0xfffffff80d0d7812 */ /* 0x000fe400078ec0ff */
[----:B------:R-:W-:Y:S01]  /*0dc0*/  LEA.HI R8, R8, R21, RZ, 0x5 ;  /* 0x0000001508087211 */ /* 0x000fe200078f28ff */
[----:B------:R-:W-:Y:S01]  /*0dd0*/  IMAD.SHL.U32 R5, R5, 0x80, RZ ;  /* 0x0000008005057824 */ /* 0x000fe200078e00ff */
[CC--:B------:R-:W-:Y:S02]  /*0de0*/  LEA.HI R15, R7.reuse, R14.reuse, RZ, 0x4 ;  /* 0x0000000e070f7211 */ /* 0x0c0fe400078f20ff */
[----:B------:R-:W-:-:S02]  /*0df0*/  LEA.HI R7, R7, R14, RZ, 0x5 ;  /* 0x0000000e07077211 */ /* 0x000fc400078f28ff */
[----:B------:R-:W-:Y:S01]  /*0e00*/  IADD3 R13, R6, -R13, RZ ;  /* 0x8000000d060d7210 */ /* 0x000fe20007ffe0ff */
[----:B------:R-:W-:Y:S01]  /*0e10*/  IMAD R6, R3, 0x8, R4 ;  /* 0x0000000803067824 */ /* 0x000fe200078e0204 */
[----:B------:R-:W-:Y:S02]  /*0e20*/  LEA.HI R2, R2, R2, RZ, 0x1 ;  /* 0x0000000202027211 */ /* 0x000fe400078f08ff */
[----:B------:R-:W-:Y:S02]  /*0e30*/  SHF.R.S32.HI R8, RZ, 0x5, R8 ;  /* 0x00000005ff087819 */ /* 0x000fe40000011408 */
[----:B------:R-:W-:Y:S01]  /*0e40*/  LOP3.LUT R26, R5, 0x80, RZ, 0xc0, !PT ;  /* 0x00000080051a7812 */ /* 0x000fe200078ec0ff */
[----:B------:R-:W-:Y:S01]  /*0e50*/  IMAD R2, R2, -0x3, R27 ;  /* 0xfffffffd02027824 */ /* 0x000fe200078e021b */
[----:B------:R-:W-:Y:S01]  /*0e60*/  SHF.R.S32.HI R7, RZ, 0x5, R7 ;  /* 0x00000005ff077819 */ /* 0x000fe20000011407 */
[----:B------:R-:W-:Y:S01]  /*0e70*/  IMAD R13, R8, 0x10, R13 ;  /* 0x00000010080d7824 */ /* 0x000fe200078e020d */
[----:B------:R-:W-:Y:S01]  /*0e80*/  SHF.R.U32.HI R24, RZ, 0x3, R26 ;  /* 0x00000003ff187819 */ /* 0x000fe2000001161a */
[----:B------:R-:W-:Y:S01]  /*0e90*/  STL [R1], R26 ;  /* 0x0000001a01007387 */ /* 0x000fe20000100800 */
[----:B------:R-:W-:Y:S01]  /*0ea0*/  LOP3.LUT R5, R26, 0x10, R15, 0xf8, !PT ;  /* 0x000000101a057812 */ /* 0x000fe200078ef80f */
[----:B------:R-:W-:Y:S01]  /*0eb0*/  IMAD R7, R7, 0x1800, R20 ;  /* 0x0000180007077824 */ /* 0x000fe200078e0214 */
[----:B------:R-:W-:Y:S01]  /*0ec0*/  LEA.HI R0, R0, R18, RZ, 0x2 ;  /* 0x0000001200007211 */ /* 0x000fe200078f10ff */
[----:B------:R-:W-:Y:S01]  /*0ed0*/  IMAD R3, R2, 0x40, R13 ;  /* 0x0000004002037824 */ /* 0x000fe200078e020d */
[----:B------:R-:W-:Y:S01]  /*0ee0*/  LOP3.LUT R5, R5, R24, RZ, 0x3c, !PT ;  /* 0x0000001805057212 */ /* 0x000fe200078e3cff */
[----:B------:R-:W-:Y:S01]  /*0ef0*/  STL [R1+0xc], R20 ;  /* 0x00000c1401007387 */ /* 0x000fe20000100800 */
[----:B------:R-:W-:-:S02]  /*0f00*/  LOP3.LUT R2, R0, 0xfffffffc, RZ, 0xc0, !PT ;  /* 0xfffffffc00027812 */ /* 0x000fc400078ec0ff */
[----:B------:R-:W-:Y:S01]  /*0f10*/  IADD3 R4, R16, R7, R5 ;  /* 0x0000000710047210 */ /* 0x000fe20007ffe005 */
[----:B------:R-:W-:Y:S01]  /*0f20*/  STL [R1+0x70], R24 ;  /* 0x0000701801007387 */ /* 0x000fe20000100800 */
[----:B------:R-:W-:Y:S01]  /*0f30*/  VIADD R7, R154, 0x10 ;  /* 0x000000109a077836 */ /* 0x000fe20000000000 */
[----:B------:R-:W-:Y:S02]  /*0f40*/  SHF.R.S32.HI R0, RZ, 0x2, R0 ;  /* 0x00000002ff007819 */ /* 0x000fe40000011400 */
[----:B------:R0:W-:Y:S01]  /*0f50*/  STL [R1+0x78], R6 ;  /* 0x0000780601007387 */ /* 0x0001e20000100800 */
[----:B------:R-:W-:Y:S02]  /*0f60*/  LOP3.LUT R12, R12, 0x7ffffffc, RZ, 0xc0, !PT ;  /* 0x7ffffffc0c0c7812 */ /* 0x000fe400078ec0ff */
[----:B------:R-:W-:Y:S01]  /*0f70*/  SHF.R.S32.HI R8, RZ, 0x1f, R7 ;  /* 0x0000001fff087819 */ /* 0x000fe20000011407 */
[----:B------:R1:W-:Y:S04]  /*0f80*/  STL [R1+0x6c], R4 ;  /* 0x00006c0401007387 */ /* 0x0003e80000100800 */
[----:B------:R-:W-:Y:S01]  /*0f90*/  STL [R1+0x24], R9 ;  /* 0x0000240901007387 */ /* 0x000fe20000100800 */
[----:B0-----:R-:W-:Y:S01]  /*0fa0*/  IMAD.IADD R6, R18, 0x1, -R2 ;  /* 0x0000000112067824 */ /* 0x001fe200078e0a02 */
[----:B------:R-:W-:-:S02]  /*0fb0*/  SHF.R.S32.HI R2, RZ, 0x1f, R19 ;  /* 0x0000001fff027819 */ /* 0x000fc40000011413 */
[----:B------:R-:W-:Y:S01]  /*0fc0*/  STL [R1+0x28], R10 ;  /* 0x0000280a01007387 */ /* 0x000fe20000100800 */
[----:B------:R-:W-:Y:S02]  /*0fd0*/  IMAD.MOV.U32 R18, RZ, RZ, RZ ;  /* 0x000000ffff127224 */ /* 0x000fe400078e00ff */
[C---:B-1----:R-:W-:Y:S01]  /*0fe0*/  IMAD.SHL.U32 R4, R6.reuse, 0x8, RZ ;  /* 0x0000000806047824 */ /* 0x042fe200078e00ff */
[----:B------:R-:W-:Y:S01]  /*0ff0*/  STL [R1+0x74], R3 ;  /* 0x0000740301007387 */ /* 0x000fe20000100800 */
[----:B------:R-:W-:Y:S02]  /*1000*/  LEA.HI R0, R6, R6, RZ, 0x1 ;  /* 0x0000000606007211 */ /* 0x000fe400078f08ff */
[----:B------:R-:W-:Y:S01]  /*1010*/  VIADD R5, R4, 0x20 ;  /* 0x0000002004057836 */ /* 0x000fe20000000000 */
[----:B------:R-:W-:Y:S01]  /*1020*/  STL [R1+0x2c], R11 ;  /* 0x00002c0b01007387 */ /* 0x000fe20000100800 */
[----:B------:R-:W-:Y:S02]  /*1030*/  LOP3.LUT R2, R0, 0x1ffffffe, RZ, 0xc0, !PT ;  /* 0x1ffffffe00027812 */ /* 0x000fe400078ec0ff */
[----:B------:R-:W-:Y:S01]  /*1040*/  LOP3.LUT R0, R26, 0x10, R22, 0xf8, !PT ;  /* 0x000000101a007812 */ /* 0x000fe200078ef816 */
[----:B------:R-:W-:Y:S02]  /*1050*/  STL [R1+0x50], RZ ;  /* 0x000050ff01007387 */ /* 0x000fe40000100800 */
[----:B------:R-:W-:Y:S01]  /*1060*/  IMAD.IADD R2, R6, 0x1, -R2 ;  /* 0x0000000106027824 */ /* 0x000fe200078e0a02 */
[----:B------:R-:W-:Y:S01]  /*1070*/  LOP3.LUT R0, R0, R24, RZ, 0x3c, !PT ;  /* 0x0000001800007212 */ /* 0x000fe200078e3cff */
[----:B------:R0:W-:Y:S01]  /*1080*/  STL [R1+0x40], R4 ;  /* 0x0000400401007387 */ /* 0x0001e20000100800 */
[----:B------:R-:W-:-:S03]  /*1090*/  IMAD.IADD R6, R21, 0x1, -R12 ;  /* 0x0000000115067824 */ /* 0x000fc600078e0a0c */
        /* <DEDUP_REMOVED lines=12> */
[----:B------:R-:W-:-:S03]  /*1160*/  LEA R0, R2, R3, 0x3 ;  /* 0x0000000302007211 */ /* 0x000fc600078e18ff */
[----:B------:R1:W-:Y:S04]  /*1170*/  STL [R1+0x34], R6 ;  /* 0x0000340601007387 */ /* 0x0003e80000100800 */
[----:B------:R1:W-:Y:S01]  /*1180*/  STL [R1+0x30], R5 ;  /* 0x0000300501007387 */ /* 0x0003e20000100800 */
[----:B0-----:R-:W-:-:S03]  /*1190*/  SHF.R.S32.HI R4, RZ, 0x4, R15 ;  /* 0x00000004ff047819 */ /* 0x001fc6000001140f */
[----:B------:R1:W-:Y:S04]  /*11a0*/  STL [R1+0x38], R0 ;  /* 0x0000380001007387 */ /* 0x0003e80000100800 */
[----:B------:R1:W-:Y:S02]  /*11b0*/  STL [R1+0x60], R4 ;  /* 0x0000600401007387 */ /* 0x0003e40000100800 */
.L_x_2071:
[----:B-1----:R-:W2:Y:S01]  /*11c0*/  LDL.LU R0, [R1+0x2c] ;  /* 0x00002c0001007983 */ /* 0x002ea20000300800 */
[----:B---34-:R-:W2:Y:S01]  /*11d0*/  LDC.64 R2, c[0x0][0xc88] ;  /* 0x00032200ff027b82 */ /* 0x018ea20000000a00 */
[----:B------:R-:W-:Y:S01]  /*11e0*/  ULDC.64 UR4, c[0x0][0xa28] ;  /* 0x00028a0000047ab9 */ /* 0x000fe20000000a00 */
[----:B------:R-:W-:Y:S01]  /*11f0*/  ULDC.64 UR8, c[0x0][0xa18] ;  /* 0x0002860000087ab9 */ /* 0x000fe20000000a00 */
[----:B------:R-:W-:Y:S01]  /*1200*/  ISETP.NE.U32.AND P2, PT, RZ, UR4, PT ;  /* 0x00000004ff007c0c */ /* 0x000fe2000bf45070 */
[----:B------:R-:W-:Y:S01]  /*1210*/  IMAD.MOV.U32 R9, RZ, RZ, RZ ;  /* 0x000000ffff097224 */ /* 0x000fe200078e00ff */
        /* <DEDUP_REMOVED lines=17> */
[----:B------:R-:W-:Y:S01]  /*1330*/  ULDC UR4, c[0x0][0x288] ;  /* 0x0000a20000047ab9 */ /* 0x000fe20000000800 */
[C---:B------:R-:W-:Y:S02]  /*1340*/  IADD3 R6, P4, R32.reuse, UR6, RZ ;  /* 0x0000000620067c10 */ /* 0x040fe4000ff9e0ff */
[----:B-----5:R1:W5:Y:S01]  /*1350*/  @P2 LDG.E R9, desc[UR42][R2.64] ;  /* 0x0000002a02092981 */ /* 0x020362000c1e1900 */
[----:B------:R-:W-:Y:S01]  /*1360*/  IMAD.U32 R8, RZ, RZ, UR4 ;  /* 0x00000004ff087e24 */ /* 0x000fe2000f8e00ff */
[----:B------:R-:W-:Y:S01]  /*1370*/  IADD3.X R7, R31, UR7, RZ, P4, !PT ;  /* 0x000000071f077c10 */ /* 0x000fe2000a7fe4ff */
[----:B------:R-:W-:Y:S01]  /*1380*/  ULDC.64 UR4, c[0x0][0x418] ;  /* 0x0001060000047ab9 */ /* 0x000fe20000000a00 */
[----:B------:R1:W-:Y:S01]  /*1390*/  STL [R1+0x48], R32 ;  /* 0x0000482001007387 */ /* 0x0003e20000100800 */
[----:B0-----:R-:W-:-:S03]  /*13a0*/  @P1 IADD3 R4, P2, R32, UR8, RZ ;  /* 0x0000000820041c10 */ /* 0x001fc6000ff5e0ff */
[----:B------:R1:W5:Y:S01]  /*13b0*/  @P0 LDG.E R29, desc[UR42][R6.64] ;  /* 0x0000002a061d0981 */ /* 0x000362000c1e1900 */
[----:B------:R-:W-:Y:S01]  /*13c0*/  @P1 IADD3.X R5, R31, UR9, RZ, P2, !PT ;  /* 0x000000091f051c10 */ /* 0x000fe200097fe4ff */
[----:B------:R-:W-:Y:S02]  /*13d0*/  UISETP.NE.U32.AND UP0, UPT, UR4, URZ, UPT ;  /* 0x0000003f0400728c */ /* 0x000fe4000bf05070 */
[----:B------:R1:W-:Y:S01]  /*13e0*/  STL [R1+0x4c], R31 ;  /* 0x00004c1f01007387 */ /* 0x0003e20000100800 */
[----:B------:R-:W-:Y:S01]  /*13f0*/  ULDC.64 UR8, c[0x0][0xa20] ;  /* 0x0002880000087ab9 */ /* 0x000fe20000000a00 */
[----:B------:R-:W-:Y:S02]  /*1400*/  ULDC UR4, c[0x0][0x424] ;  /* 0x0001090000047ab9 */ /* 0x000fe40000000800 */
[----:B------:R-:W2:Y:S01]  /*1410*/  @P1 LDG.E R8, desc[UR42][R4.64] ;  /* 0x0000002a04081981 */ /* 0x000ea2000c1e1900 */
[----:B------:R-:W-:Y:S01]  /*1420*/  UISETP.NE.AND.EX UP0, UPT, UR5, URZ, UPT, UP0 ;  /* 0x0000003f0500728c */ /* 0x000fe2000bf05300 */
[----:B------:R-:W-:-:S02]  /*1430*/  ISETP.NE.U32.AND P2, PT, RZ, UR8, PT ;  /* 0x00000008ff007c0c */ /* 0x000fc4000bf45070 */
[----:B------:R-:W-:Y:S01]  /*1440*/  ULDC UR5, c[0x0][0x2f0] ;  /* 0x0000bc0000057ab9 */ /* 0x000fe20000000800 */
[----:B------:R-:W-:Y:S01]  /*1450*/  USEL UR4, UR4, 0x1, UP0 ;  /* 0x0000000104047887 */ /* 0x000fe20008000000 */
[----:B------:R-:W-:-:S03]  /*1460*/  ISETP.NE.AND.EX P2, PT, RZ, UR9, PT, P2 ;  /* 0x00000009ff007c0c */ /* 0x000fc6000bf45320 */
[----:B------:R-:W-:-:S03]  /*1470*/  UIMAD UR4, UR4, UR5, URZ ;  /* 0x00000005040472a4 */ /* 0x000fc6000f8e023f */
[----:B------:R-:W-:Y:S01]  /*1480*/  ULDC UR5, c[0x0][0x348] ;  /* 0x0000d20000057ab9 */ /* 0x000fe20000000800 */
[----:B------:R-:W-:Y:S01]  /*1490*/  IMAD.MOV.U32 R27, RZ, RZ, R0 ;  /* 0x000000ffff1b7224 */ /* 0x000fe200078e0000 */
[----:B--2---:R1:W-:Y:S04]  /*14a0*/  STL [R1+0x1c], R8 ;  /* 0x00001c0801007387 */ /* 0x0043e80000100800 */
[----:B---3--:R1:W-:Y:S01]  /*14b0*/  STL [R1+0x44], R30 ;  /* 0x0000441e01007387 */ /* 0x0083e20000100800 */
[----:B------:R-:W-:Y:S05]  /*14c0*/  @P1 BRA `(.L_x_1943) ;  /* 0x0000000000281947 */ /* 0x000fea0003800000 */
[----:B------:R-:W-:Y:S02]  /*14d0*/  ULDC.64 UR6, c[0x0][0xa00] ;  /* 0x0002800000067ab9 */ /* 0x000fe40000000a00 */
[----:B------:R-:W-:-:S04]  /*14e0*/  ISETP.NE.U32.AND P1, PT, RZ, UR6, PT ;  /* 0x00000006ff007c0c */ /* 0x000fc8000bf25070 */
[----:B------:R-:W-:-:S13]  /*14f0*/  ISETP.NE.AND.EX P1, PT, RZ, UR7, PT, P1 ;  /* 0x00000007ff007c0c */ /* 0x000fda000bf25310 */
[----:B------:R-:W-:Y:S05]  /*1500*/  @!P1 BRA `(.L_x_1943) ;  /* 0x0000000000189947 */ /* 0x000fea0003800000 */
[----:B-1----:R-:W0:Y:S02]  /*1510*/  LDC.64 R2, c[0x0][0xa00] ;  /* 0x00028000ff027b82 */ /* 0x002e240000000a00 */
[----:B0-----:R-:W-:-:S05]  /*1520*/  IMAD.WIDE R2, R27, 0x4, R2 ;  /* 0x000000041b027825 */ /* 0x001fca00078e0202 */
[----:B------:R-:W2:Y:S04]  /*1530*/  LDG.E R0, desc[UR42][R2.64] ;  /* 0x0000002a02007981 */ /* 0x000ea8000c1e1900 */
[----:B------:R-:W2:Y:S02]  /*1540*/  LDG.E R5, desc[UR42][R2.64+0x4] ;  /* 0x0000042a02057981 */ /* 0x000ea4000c1e1900 */
[----:B--2---:R-:W-:-:S05]  /*1550*/  IMAD.IADD R8, R5, 0x1, -R0 ;  /* 0x0000000105087824 */ /* 0x004fca00078e0a00 */
[----:B------:R0:W-:Y:S02]  /*1560*/  STL [R1+0x1c], R8 ;  /* 0x00001c0801007387 */ /* 0x0001e40000100800 */
.L_x_1943:
[----:B------:R-:W-:Y:S02]  /*1570*/  IMAD.U32 R26, RZ, RZ, UR5 ;  /* 0x00000005ff1a7e24 */ /* 0x000fe4000f8e00ff */
[----:B------:R-:W-:Y:S01]  /*1580*/  IMAD.U32 R28, RZ, RZ, UR4 ;  /* 0x00000004ff1c7e24 */ /* 0x000fe2000f8e00ff */
[----:B------:R-:W-:Y:S06]  /*1590*/  @!P2 BRA `(.L_x_1944) ;  /* 0x000000000010a947 */ /* 0x000fec0003800000 */
[----:B-1----:R-:W-:-:S04]  /*15a0*/  IADD3 R2, P0, R32, UR8, RZ ;  /* 0x0000000820027c10 */ /* 0x002fc8000ff1e0ff */
[----:B------:R-:W-:-:S05]  /*15b0*/  IADD3.X R3, R31, UR9, RZ, P0, !PT ;  /* 0x000000091f037c10 */ /* 0x000fca00087fe4ff */
[----:B------:R2:W5:Y:S01]  /*15c0*/  LDG.E R28, desc[UR42][R2.64] ;  /* 0x0000002a021c7981 */ /* 0x000562000c1e1900 */
[----:B------:R-:W-:Y:S05]  /*15d0*/  BRA `(.L_x_1945) ;  /* 0x0000000000107947 */ /* 0x000fea0003800000 */
.L_x_1944:
[----:B------:R-:W-:Y:S05]  /*15e0*/  @!P0 BRA `(.L_x_1945) ;  /* 0x00000000000c8947 */ /* 0x000fea0003800000 */
[----:B-1----:R-:W2:Y:S04]  /*15f0*/  LDG.E R3, desc[UR42][R6.64] ;  /* 0x0000002a06037981 */ /* 0x002ea8000c1e1900 */
[----:B------:R-:W2:Y:S02]  /*1600*/  LDG.E R28, desc[UR42][R6.64+0x4] ;  /* 0x0000042a061c7981 */ /* 0x000ea4000c1e1900 */
[----:B--2---:R-:W-:-:S07]  /*1610*/  IMAD.IADD R28, R28, 0x1, -R3 ;  /* 0x000000011c1c7824 */ /* 0x004fce00078e0a03 */
.L_x_1945:
[----:B------:R-:W-:Y:S01]  /*1620*/  ULDC.64 UR4, c[0x0][0xa10] ;  /* 0x0002840000047ab9 */ /* 0x000fe20000000a00 */
[----:B------:R-:W3:Y:S01]  /*1630*/  LDL R10, [R1+0x24] ;  /* 0x00002400010a7983 */ /* 0x000ee20000100800 */
[----:B------:R-:W-:Y:S01]  /*1640*/  ISETP.NE.U32.AND P0, PT, RZ, UR4, PT ;  /* 0x00000004ff007c0c */ /* 0x000fe2000bf05070 */
[----:B-1----:R-:W1:Y:S03]  /*1650*/  LDC R6, c[0x0][0x448] ;  /* 0x00011200ff067b82 */ /* 0x002e660000000800 */
[----:B------:R-:W-:Y:S01]  /*1660*/  ISETP.NE.AND.EX P0, PT, RZ, UR5, PT, P0 ;  /* 0x00000005ff007c0c */ /* 0x000fe2000bf05300 */
[----:B------:R-:W-:-:S12]  /*1670*/  ULDC.64 UR4, c[0x0][0xa30] ;  /* 0x00028c0000047ab9 */ /* 0x000fd80000000a00 */
[----:B--2---:R-:W2:Y:S02]  /*1680*/  @P0 LDC.64 R2, c[0x0][0xa10] ;  /* 0x00028400ff020b82 */ /* 0x004ea40000000a00 */
[----:B--2---:R-:W-:-:S05]  /*1690*/  @P0 IMAD.WIDE R2, R27, 0x4, R2 ;  /* 0x000000041b020825 */ /* 0x004fca00078e0202 */
[----:B------:R-:W2:Y:S04]  /*16a0*/  @P0 LDG.E R0, desc[UR42][R2.64] ;  /* 0x0000002a02000981 */ /* 0x000ea8000c1e1900 */
[----:B------:R4:W2:Y:S01]  /*16b0*/  @P0 LDG.E R7, desc[UR42][R2.64+0x4] ;  /* 0x0000042a02070981 */ /* 0x0008a2000c1e1900 */
[----:B------:R-:W-:Y:S01]  /*16c0*/  ISETP.NE.U32.AND P1, PT, RZ, UR4, PT ;  /* 0x00000004ff007c0c */ /* 0x000fe2000bf25070 */
[----:B-----5:R-:W-:-:S03]  /*16d0*/  IMAD.MOV.U32 R24, RZ, RZ, R28 ;  /* 0x000000ffff187224 */ /* 0x020fc600078e001c */
[----:B------:R-:W-:-:S13]  /*16e0*/  ISETP.NE.AND.EX P1, PT, RZ, UR5, PT, P1 ;  /* 0x00000005ff007c0c */ /* 0x000fda000bf25310 */
[----:B------:R-:W-:-:S04]  /*16f0*/  @P1 IADD3 R4, P2, R32, UR4, RZ ;  /* 0x0000000420041c10 */ /* 0x000fc8000ff5e0ff */
[----:B------:R-:W-:-:S05]  /*1700*/  @P1 IADD3.X R5, R31, UR5, RZ, P2, !PT ;  /* 0x000000051f051c10 */ /* 0x000fca00097fe4ff */
[----:B------:R0:W5:Y:S01]  /*1710*/  @P1 LDG.E R24, desc[UR42][R4.64] ;  /* 0x0000002a04181981 */ /* 0x000162000c1e1900 */
[----:B-1----:R-:W-:Y:S01]  /*1720*/  ISETP.NE.AND P1, PT, R6, 0x1, PT ;  /* 0x000000010600780c */ /* 0x002fe20003f25270 */
[----:B------:R-:W-:Y:S01]  /*1730*/  IMAD.IADD R9, R28, 0x1, -R9 ;  /* 0x000000011c097824 */ /* 0x000fe200078e0a09 */
[----:B------:R-:W-:-:S03]  /*1740*/  PLOP3.LUT P3, PT, PT, PT, PT, 0x80, 0x0 ;  /* 0x000000000000781c */ /* 0x000fc60003f6f070 */
[----:B------:R-:W-:-:S05]  /*1750*/  IMAD.MOV R25, RZ, RZ, -R9 ;  /* 0x000000ffff197224 */ /* 0x000fca00078e0a09 */
[----:B------:R-:W-:-:S03]  /*1760*/  VIMNMX R25, RZ, R25, !PT ;  /* 0x00000019ff197248 */ /* 0x000fc60007fe0100 */
[----:B------:R-:W1:Y:S08]  /*1770*/  @P1 LDC R11, c[0x0][0x44c] ;  /* 0x00011300ff0b1b82 */ /* 0x000e700000000800 */
[----:B----4-:R-:W4:Y:S01]  /*1780*/  @P1 LDC R3, c[0x0][0x450] ;  /* 0x00011400ff031b82 */ /* 0x010f220000000800 */
[----:B---3--:R-:W-:-:S04]  /*1790*/  IMAD R10, R10, 0xc0, RZ ;  /* 0x000000c00a0a7824 */ /* 0x008fc800078e02ff */
[----:B------:R-:W-:Y:S01]  /*17a0*/  VIADD R2, R10, 0xbf ;  /* 0x000000bf0a027836 */ /* 0x000fe20000000000 */
[----:B------:R3:W-:Y:S01]  /*17b0*/  STL [R1+0x18], R10 ;  /* 0x0000180a01007387 */ /* 0x0007e20000100800 */
[----:B--2---:R-:W-:Y:S02]  /*17c0*/  @P0 IMAD.IADD R26, R7, 0x1, -R0 ;  /* 0x00000001071a0824 */ /* 0x004fe400078e0a00 */
[----:B-1----:R-:W-:-:S04]  /*17d0*/  @P1 IMAD.HI.U32 R0, R2, R11, RZ ;  /* 0x0000000b02001227 */ /* 0x002fc800078e00ff */
[----:B0-----:R-:W-:Y:S01]  /*17e0*/  IMAD.IADD R4, R9, 0x1, R26 ;  /* 0x0000000109047824 */ /* 0x001fe200078e021a */
[----:B----4-:R-:W-:-:S03]  /*17f0*/  @P1 SHF.R.U32.HI R2, RZ, R3, R0 ;  /* 0x00000003ff021219 */ /* 0x010fc60000011600 */
[C---:B------:R-:W-:Y:S01]  /*1800*/  VIADD R0, R4.reuse, 0x7f ;  /* 0x0000007f04007836 */ /* 0x040fe20000000000 */
[----:B------:R-:W-:Y:S01]  /*1810*/  IADD3 R87, R4, 0x80, -R8 ;  /* 0x0000008004577810 */ /* 0x000fe20007ffe808 */
[----:B------:R3:W-:Y:S03]  /*1820*/  STL [R1+0x20], R4 ;  /* 0x0000200401007387 */ /* 0x0007e60000100800 */
[----:B------:R-:W-:Y:S02]  /*1830*/  IADD3 R2, R87, R2, RZ ;  /* 0x0000000257027210 */ /* 0x000fe40007ffe0ff */
[----:B------:R-:W-:Y:S02]  /*1840*/  SHF.R.S32.HI R3, RZ, 0x1f, R0 ;  /* 0x0000001fff037819 */ /* 0x000fe40000011400 */
[----:B------:R-:W-:Y:S02]  /*1850*/  SHF.R.S32.HI R5, RZ, 0x1f, R2 ;  /* 0x0000001fff057819 */ /* 0x000fe40000011402 */
[----:B------:R-:W-:-:S02]  /*1860*/  LEA.HI R3, R3, R0, RZ, 0x7 ;  /* 0x0000000003037211 */ /* 0x000fc400078f38ff */
[----:B------:R-:W-:Y:S02]  /*1870*/  LEA.HI R5, R5, R2, RZ, 0x7 ;  /* 0x0000000205057211 */ /* 0x000fe400078f38ff */
[----:B------:R-:W-:Y:S02]  /*1880*/  SHF.R.S32.HI R88, RZ, 0x7, R3 ;  /* 0x00000007ff587819 */ /* 0x000fe40000011403 */
[----:B------:R-:W-:-:S04]  /*1890*/  SHF.R.S32.HI R5, RZ, 0x7, R5 ;  /* 0x00000007ff057819 */ /* 0x000fc80000011405 */
[----:B------:R-:W-:-:S05]  /*18a0*/  VIMNMX R5, R88, R5, PT ;  /* 0x0000000558057248 */ /* 0x000fca0003fe0100 */
[----:B------:R-:W-:-:S05]  /*18b0*/  IMAD R5, R5, 0x80, -R9 ;  /* 0x0000008005057824 */ /* 0x000fca00078e0a09 */
[----:B------:R-:W-:-:S04]  /*18c0*/  VIMNMX R0, R5, R26, PT ;  /* 0x0000001a05007248 */ /* 0x000fc80003fe0100 */
[----:B------:R-:W-:Y:S02]  /*18d0*/  ISETP.GT.AND P0, PT, R0, R25, PT ;  /* 0x000000190000720c */ /* 0x000fe40003f04270 */
[----:B------:R-:W-:-:S05]  /*18e0*/  SHF.R.U32.HI R25, RZ, 0x7, R25 ;  /* 0x00000007ff197819 */ /* 0x000fca0000011619 */
[----:B------:R-:W-:-:S06]  /*18f0*/  IMAD.MOV.U32 R2, RZ, RZ, R25 ;  /* 0x000000ffff027224 */ /* 0x000fcc00078e0019 */
[----:B------:R-:W-:-:S05]  /*1900*/  @P0 VIADD R0, R0, 0x7f ;  /* 0x0000007f00000836 */ /* 0x000fca0000000000 */
[----:B------:R-:W-:-:S04]  /*1910*/  @P0 SHF.R.S32.HI R3, RZ, 0x1f, R0 ;  /* 0x0000001fff030819 */ /* 0x000fc80000011400 */
[----:B------:R-:W-:-:S04]  /*1920*/  @P0 LEA.HI R3, R3, R0, RZ, 0x7 ;  /* 0x0000000003030211 */ /* 0x000fc800078f38ff */
[----:B------:R-:W-:-:S04]  /*1930*/  @P0 SHF.R.S32.HI R2, RZ, 0x7, R3 ;  /* 0x00000007ff020819 */ /* 0x000fc80000011403 */
[----:B------:R-:W-:-:S13]  /*1940*/  ISETP.GT.AND P0, PT, R2, R25, PT ;  /* 0x000000190200720c */ /* 0x000fda0003f04270 */
[----:B---3--:R-:W-:Y:S05]  /*1950*/  @!P0 BRA `(.L_x_1946) ;  /* 0x0000004c00408947 */ /* 0x008fea0003800000 */
        /* <DEDUP_REMOVED lines=20> */
.L_x_1948:
[----:B------:R-:W-:Y:S05]  /*1aa0*/  BSYNC B6 ;  /* 0x0000000000067941 */ /* 0x000fea0003800000 */
.L_x_1947:
[----:B------:R-:W-:Y:S01]  /*1ab0*/  VIADD R0, R16, 0x9000 ;  /* 0x0000900010007836 */ /* 0x000fe20000000000 */
[----:B------:R-:W-:Y:S04]  /*1ac0*/  BSSY B6, `(.L_x_1949) ;  /* 0x0000013000067945 */ /* 0x000fe80003800000 */
[----:B------:R-:W-:-:S13]  /*1ad0*/  LOP3.LUT P0, RZ, R0, 0x9f, RZ, 0xc0, !PT ;  /* 0x0000009f00ff7812 */ /* 0x000fda000780c0ff */
[----:B------:R-:W-:Y:S05]  /*1ae0*/  @!P0 BRA `(.L_x_1950) ;  /* 0x0000000000408947 */ /* 0x000fea0003800000 */
[----:B------:R-:W-:Y:S01]  /*1af0*/  MOV R0, 0x0 ;  /* 0x0000000000007802 */ /* 0x000fe20000000f00 */
[----:B------:R-:W-:Y:S01]  /*1b00*/  ULDC.64 UR4, c[0x4][0x98] ;  /* 0x0100260000047ab9 */ /* 0x000fe20000000a00 */
[----:B------:R-:W-:Y:S01]  /*1b10*/  ULDC.64 UR6, c[0x4][0x20] ;  /* 0x0100080000067ab9 */ /* 0x000fe20000000a00 */
[----:B------:R-:W-:Y:S01]  /*1b20*/  MOV R4, UR4 ;  /* 0x0000000400047c02 */ /* 0x000fe20008000f00 */
        /* <DEDUP_REMOVED lines=12> */
.L_x_1950:
[----:B------:R-:W-:Y:S05]  /*1bf0*/  BSYNC B6 ;  /* 0x0000000000067941 */ /* 0x000fea0003800000 */
.L_x_1949:
[----:B------:R-:W-:Y:S01]  /*1c00*/  ULDC.64 UR4, c[0x0][0x9f8] ;  /* 0x00027e0000047ab9 */ /* 0x000fe20000000a00 */
[----:B------:R-:W0:Y:S01]  /*1c10*/  LDC.64 R6, c[0x0][0x300] ;  /* 0x0000c000ff067b82 */ /* 0x000e220000000a00 */
[----:B------:R-:W-:Y:S01]  /*1c20*/  ISETP.NE.U32.AND P0, PT, RZ, UR4, PT ;  /* 0x00000004ff007c0c */ /* 0x000fe2000bf05070 */
[----:B------:R-:W-:Y:S01]  /*1c30*/  IMAD.IADD R46, R29, 0x1, R28 ;  /* 0x000000011d2e7824 */ /* 0x000fe200078e021c */
[----:B------:R-:W-:Y:S01]  /*1c40*/  ULDC.64 UR6, c[0x0][0x330] ;  /* 0x0000cc0000067ab9 */ /* 0x000fe20000000a00 */
[----:B------:R-:W-:Y:S01]  /*1c50*/  SHF.R.S32.HI R23, RZ, 0x1f, R22 ;  /* 0x0000001fff177819 */ /* 0x000fe20000011416 */
[----:B------:R-:W2:Y:S01]  /*1c60*/  LDL R28, [R1+0x70] ;  /* 0x00007000011c7983 */ /* 0x000ea20000100800 */
[----:B------:R-:W-:Y:S01]  /*1c70*/  ISETP.NE.AND.EX P0, PT, RZ, UR5, PT, P0 ;  /* 0x00000005ff007c0c */ /* 0x000fe2000bf05300 */
[----:B------:R-:W-:Y:S01]  /*1c80*/  ULDC.64 UR8, c[0x0][0xa08] ;  /* 0x0002820000087ab9 */ /* 0x000fe20000000a00 */
[----:B------:R-:W1:Y:S01]  /*1c90*/  LDC.64 R62, c[0x0][0x408] ;  /* 0x00010200ff3e7b82 */ /* 0x000e620000000a00 */
[----:B------:R-:W3:Y:S10]  /*1ca0*/  LDL R21, [R1+0xc] ;  /* 0x00000c0001157983 */ /* 0x000ef40000100800 */
[----:B------:R-:W-:-:S04]  /*1cb0*/  @P0 IADD3 R4, P1, R32, UR4, RZ ;  /* 0x0000000420040c10 */ /* 0x000fc8000ff3e0ff */
[----:B------:R-:W-:Y:S01]  /*1cc0*/  @P0 IADD3.X R5, R31, UR5, RZ, P1, !PT ;  /* 0x000000051f050c10 */ /* 0x000fe20008ffe4ff */
[----:B0-----:R-:W-:Y:S01]  /*1cd0*/  IMAD.WIDE.U32 R8, R46, R6, RZ ;  /* 0x000000062e087225 */ /* 0x001fe200078e00ff */
[----:B------:R-:W-:Y:S01]  /*1ce0*/  SHF.R.S32.HI R3, RZ, 0x1f, R46 ;  /* 0x0000001fff037819 */ /* 0x000fe2000001142e */
[----:B------:R-:W-:Y:S02]  /*1cf0*/  ULDC.64 UR4, c[0x0][0x308] ;  /* 0x0000c20000047ab9 */ /* 0x000fe40000000a00 */
[----:B------:R0:W4:Y:S01]  /*1d00*/  @P0 LDG.E R27, desc[UR42][R4.64] ;  /* 0x0000002a041b0981 */ /* 0x000122000c1e1900 */
[----:B------:R-:W-:Y:S01]  /*1d10*/  IMAD.WIDE.U32 R56, R30, UR6, R22 ;  /* 0x000000061e387c25 */ /* 0x000fe2000f8e0016 */
[----:B------:R-:W-:-:S03]  /*1d20*/  ISETP.NE.U32.AND P0, PT, RZ, UR8, PT ;  /* 0x00000008ff007c0c */ /* 0x000fc6000bf05070 */
[----:B------:R-:W-:-:S04]  /*1d30*/  IMAD R0, R3, R6, RZ ;  /* 0x0000000603007224 */ /* 0x000fc800078e02ff */
[----:B------:R-:W-:Y:S01]  /*1d40*/  IMAD R11, R46, R7, R0 ;  /* 0x000000072e0b7224 */ /* 0x000fe200078e0200 */
[----:B------:R-:W-:-:S03]  /*1d50*/  SHF.R.S32.HI R0, RZ, 0x1f, R30 ;  /* 0x0000001fff007819 */ /* 0x000fc6000001141e */
[----:B------:R-:W-:Y:S02]  /*1d60*/  IMAD.IADD R9, R9, 0x1, R11 ;  /* 0x0000000109097824 */ /* 0x000fe400078e020b */
[C---:B0-----:R-:W-:Y:S02]  /*1d70*/  IMAD R4, R0.reuse, UR6, RZ ;  /* 0x0000000600047c24 */ /* 0x041fe4000f8e02ff */
[----:B------:R-:W-:Y:S02]  /*1d80*/  IMAD R0, R0, UR4, RZ ;  /* 0x0000000400007c24 */ /* 0x000fe4000f8e02ff */
[C---:B------:R-:W-:Y:S01]  /*1d90*/  IMAD R11, R30.reuse, UR7, R4 ;  /* 0x000000071e0b7c24 */ /* 0x040fe2000f8e0204 */
[----:B------:R-:W-:Y:S01]  /*1da0*/  ISETP.NE.AND.EX P0, PT, RZ, UR9, PT, P0 ;  /* 0x00000009ff007c0c */ /* 0x000fe2000bf05300 */
[C---:B------:R-:W-:Y:S01]  /*1db0*/  IMAD R59, R30.reuse, UR5, R0 ;  /* 0x000000051e3b7c24 */ /* 0x040fe2000f8e0200 */
[----:B------:R-:W-:Y:S01]  /*1dc0*/  SHF.R.S32.HI R20, RZ, 0x1f, R19 ;  /* 0x0000001fff147819 */ /* 0x000fe20000011413 */
[----:B------:R-:W-:Y:S01]  /*1dd0*/  IMAD.WIDE.U32 R4, R30, UR4, R8 ;  /* 0x000000041e047c25 */ /* 0x000fe2000f8e0008 */
[----:B------:R-:W-:Y:S01]  /*1de0*/  ULDC.64 UR4, c[0x0][0x310] ;  /* 0x0000c40000047ab9 */ /* 0x000fe20000000a00 */
[----:B------:R-:W2:Y:S01]  /*1df0*/  LDL R30, [R1] ;  /* 0x00000000011e7983 */ /* 0x000ea20000100800 */
[----:B------:R-:W-:Y:S01]  /*1e00*/  ULDC.64 UR6, c[0x0][0x338] ;  /* 0x0000ce0000067ab9 */ /* 0x000fe20000000a00 */
[----:B------:R-:W-:-:S02]  /*1e10*/  IMAD.IADD R57, R57, 0x1, R11 ;  /* 0x0000000139397824 */ /* 0x000fc400078e020b */
[----:B------:R-:W-:Y:S02]  /*1e20*/  IMAD.IADD R59, R5, 0x1, R59 ;  /* 0x00000001053b7824 */ /* 0x000fe400078e023b */
[----:B------:R-:W-:Y:S02]  /*1e30*/  IMAD.MOV.U32 R58, RZ, RZ, R4 ;  /* 0x000000ffff3a7224 */ /* 0x000fe400078e0004 */
[----:B------:R-:W0:Y:S01]  /*1e40*/  LDC.64 R4, c[0x0][0x3f8] ;  /* 0x0000fe00ff047b82 */ /* 0x000e220000000a00 */
[-C--:B------:R-:W-:Y:S02]  /*1e50*/  IMAD R14, R20, R6.reuse, RZ ;  /* 0x00000006140e7224 */ /* 0x080fe400078e02ff */
[----:B------:R-:W-:-:S04]  /*1e60*/  IMAD.WIDE.U32 R8, R19, R6, R22 ;  /* 0x0000000613087225 */ /* 0x000fc800078e0016 */
[----:B------:R-:W-:Y:S02]  /*1e70*/  VIADD R80, R22, 0x20 ;  /* 0x0000002016507836 */ /* 0x000fe40000000000 */
[C---:B------:R-:W-:Y:S01]  /*1e80*/  IMAD R73, R19.reuse, R7, R14 ;  /* 0x0000000713497224 */ /* 0x040fe200078e020e */
[----:B------:R-:W-:Y:S01]  /*1e90*/  SHF.R.S32.HI R155, RZ, 0x1f, R154 ;  /* 0x0000001fff9b7819 */ /* 0x000fe2000001149a */
[----:B-1----:R-:W-:-:S04]  /*1ea0*/  IMAD.WIDE.U32 R48, R19, R62, R22 ;  /* 0x0000003e13307225 */ /* 0x002fc800078e0016 */
[----:B------:R-:W-:-:S04]  /*1eb0*/  IMAD.WIDE.U32 R50, R19, R62, R154 ;  /* 0x0000003e13327225 */ /* 0x000fc800078e009a */
[----:B0-----:R-:W-:-:S04]  /*1ec0*/  IMAD.WIDE.U32 R54, R19, R4, R154 ;  /* 0x0000000413367225 */ /* 0x001fc800078e009a */
[----:B------:R-:W-:Y:S01]  /*1ed0*/  IMAD.WIDE.U32 R52, R19, R4, R22 ;  /* 0x0000000413347225 */ /* 0x000fe200078e0016 */
[----:B------:R-:W-:-:S03]  /*1ee0*/  SHF.L.U64.HI R68, R6, 0x7, R7 ;  /* 0x0000000706447819 */ /* 0x000fc60000010207 */
[----:B------:R-:W-:Y:S01]  /*1ef0*/  VIADD R64, R22, 0x40 ;  /* 0x0000004016407836 */ /* 0x000fe20000000000 */
[----:B------:R-:W-:Y:S01]  /*1f00*/  SHF.L.U64.HI R66, R4, 0x7, R5 ;  /* 0x0000000704427819 */ /* 0x000fe20000010205 */
[----:B------:R-:W-:Y:S02]  /*1f10*/  IMAD.SHL.U32 R67, R6, 0x80, RZ ;  /* 0x0000008006437824 */ /* 0x000fe400078e00ff */
[----:B------:R-:W-:Y:S01]  /*1f20*/  IMAD.SHL.U32 R65, R4, 0x80, RZ ;  /* 0x0000008004417824 */ /* 0x000fe200078e00ff */
[----:B----4-:R-:W-:Y:S02]  /*1f30*/  SHF.R.S32.HI R0, RZ, 0x1f, R27 ;  /* 0x0000001fff007819 */ /* 0x010fe4000001141b */
[----:B------:R-:W-:Y:S02]  /*1f40*/  SEL R11, R27, RZ, !P0 ;  /* 0x000000ff1b0b7207 */ /* 0x000fe40004000000 */
[----:B------:R-:W0:Y:S01]  /*1f50*/  LDC R27, c[0x0][0x3f4] ;  /* 0x0000fd00ff1b7b82 */ /* 0x000e220000000800 */
[----:B------:R-:W-:-:S02]  /*1f60*/  SEL R12, R0, RZ, !P0 ;  /* 0x000000ff000c7207 */ /* 0x000fc40004000000 */
[----:B------:R-:W-:-:S04]  /*1f70*/  IMAD.WIDE.U32 R58, R11, UR4, R58 ;  /* 0x000000040b3a7c25 */ /* 0x000fc8000f8e003a */
[----:B------:R-:W-:Y:S01]  /*1f80*/  IMAD R0, R12, UR4, RZ ;  /* 0x000000040c007c24 */ /* 0x000fe2000f8e02ff */
[----:B------:R-:W-:Y:S02]  /*1f90*/  ULDC UR4, c[0x0][0x2f4] ;  /* 0x0000bd0000047ab9 */ /* 0x000fe40000000800 */
[----:B------:R-:W-:Y:S01]  /*1fa0*/  ISETP.GE.AND P0, PT, R22, UR4, PT ;  /* 0x0000000416007c0c */ /* 0x000fe2000bf06270 */
[----:B------:R-:W-:-:S03]  /*1fb0*/  IMAD R13, R11, UR5, R0 ;  /* 0x000000050b0d7c24 */ /* 0x000fc6000f8e0200 */
[----:B------:R-:W-:Y:S02]  /*1fc0*/  SEL R0, RZ, 0x1, P0 ;  /* 0x00000001ff007807 */ /* 0x000fe40000000000 */
[----:B------:R-:W-:Y:S02]  /*1fd0*/  IADD3 R75, P0, R58, R8, RZ ;  /* 0x000000083a4b7210 */ /* 0x000fe40007f1e0ff */
[----:B------:R-:W-:Y:S01]  /*1fe0*/  IADD3 R74, R59, R13, RZ ;  /* 0x0000000d3b4a7210 */ /* 0x000fe20007ffe0ff */
[----:B------:R-:W-:Y:S01]  /*1ff0*/  IMAD R12, R12, UR6, RZ ;  /* 0x000000060c0c7c24 */ /* 0x000fe2000f8e02ff */
[----:B------:R-:W-:Y:S02]  /*2000*/  ISETP.GE.AND P1, PT, R80, UR4, PT ;  /* 0x0000000450007c0c */ /* 0x000fe4000bf26270 */
[----:B------:R-:W-:Y:S02]  /*2010*/  IADD3.X R73, R74, R9, R73, P0, !PT ;  /* 0x000000094a497210 */ /* 0x000fe400007fe449 */
[----:B0-----:R-:W-:-:S02]  /*2020*/  ISETP.GE.AND P0, PT, R22, R27, PT ;  /* 0x0000001b1600720c */ /* 0x001fc40003f06270 */
[----:B------:R-:W-:Y:S01]  /*2030*/  ISETP.GE.AND P2, PT, R80, R27, PT ;  /* 0x0000001b5000720c */ /* 0x000fe20003f46270 */
[----:B------:R-:W-:Y:S01]  /*2040*/  IMAD.WIDE.U32 R56, R11, UR6, R56 ;  /* 0x000000060b387c25 */ /* 0x000fe2000f8e0038 */
[----:B------:R-:W-:Y:S02]  /*2050*/  SEL R10, RZ, 0xffffffff, P1 ;  /* 0xffffffffff0a7807 */ /* 0x000fe40000800000 */
[----:B------:R-:W-:Y:S01]  /*2060*/  SEL R9, R27, RZ, P0 ;  /* 0x000000ff1b097207 */ /* 0x000fe20000000000 */
[----:B------:R-:W-:Y:S01]  /*2070*/  IMAD R29, R11, UR7, R12 ;  /* 0x000000070b1d7c24 */ /* 0x000fe2000f8e020c */
[----:B------:R-:W-:Y:S01]  /*2080*/  SEL R11, R27, RZ, P2 ;  /* 0x000000ff1b0b7207 */ /* 0x000fe20001000000 */
[----:B------:R-:W-:Y:S02]  /*2090*/  IMAD.SHL.U32 R15, R10, 0x2, RZ ;  /* 0x000000020a0f7824 */ /* 0x000fe400078e00ff */
[C---:B------:R-:W-:Y:S02]  /*20a0*/  IMAD R8, R20.reuse, R4, RZ ;  /* 0x0000000414087224 */ /* 0x040fe400078e02ff */
[----:B------:R-:W-:-:S02]  /*20b0*/  IMAD R10, R20, R62, RZ ;  /* 0x0000003e140a7224 */ /* 0x000fc400078e02ff */
[----:B------:R-:W-:Y:S02]  /*20c0*/  IMAD.IADD R9, R22, 0x1, R9 ;  /* 0x0000000116097824 */ /* 0x000fe400078e0209 */
[----:B------:R-:W-:Y:S01]  /*20d0*/  IMAD.IADD R11, R80, 0x1, R11 ;  /* 0x00000001500b7824 */ /* 0x000fe200078e020b */
[----:B------:R-:W-:Y:S01]  /*20e0*/  LOP3.LUT R0, R15, 0x2, R0, 0xe2, !PT ;  /* 0x000000020f007812 */ /* 0x000fe200078ee200 */
[C---:B------:R-:W-:Y:S01]  /*20f0*/  IMAD R13, R19.reuse, R5, R8 ;  /* 0x00000005130d7224 */ /* 0x040fe200078e0208 */
[----:B------:R-:W-:Y:S01]  /*2100*/  SHF.R.S32.HI R8, RZ, 0x1f, R9 ;  /* 0x0000001fff087819 */ /* 0x000fe20000011409 */
[----:B------:R-:W-:Y:S01]  /*2110*/  IMAD R15, R19, R63, R10 ;  /* 0x0000003f130f7224 */ /* 0x000fe200078e020a */
[----:B------:R-:W-:Y:S02]  /*2120*/  SHF.R.S32.HI R10, RZ, 0x1f, R11 ;  /* 0x0000001fff0a7819 */ /* 0x000fe4000001140b */
[----:B------:R-:W-:Y:S02]  /*2130*/  LEA.HI R72, R8, R9, RZ, 0x4 ;  /* 0x0000000908487211 */ /* 0x000fe400078f20ff */
[----:B------:R-:W-:-:S02]  /*2140*/  LEA.HI R71, R10, R11, RZ, 0x4 ;  /* 0x0000000b0a477211 */ /* 0x000fc400078f20ff */
[----:B------:R-:W-:Y:S02]  /*2150*/  LEA.HI R8, R8, R9, RZ, 0x5 ;  /* 0x0000000908087211 */ /* 0x000fe400078f28ff */
[----:B------:R-:W-:-:S03]  /*2160*/  LEA.HI R10, R10, R11, RZ, 0x5 ;  /* 0x0000000b0a0a7211 */ /* 0x000fc600078f28ff */
[----:B------:R-:W-:Y:S01]  /*2170*/  IMAD.SHL.U32 R9, R8, 0x80, RZ ;  /* 0x0000008008097824 */ /* 0x000fe200078e00ff */
[----:B--2---:R-:W-:Y:S01]  /*2180*/  LOP3.LUT R8, R30, 0x10, R72, 0xf8, !PT ;  /* 0x000000101e087812 */ /* 0x004fe200078ef848 */
[----:B------:R-:W-:Y:S01]  /*2190*/  IMAD.SHL.U32 R11, R10, 0x80, RZ ;  /* 0x000000800a0b7824 */ /* 0x000fe200078e00ff */
[----:B------:R-:W-:Y:S02]  /*21a0*/  LOP3.LUT R10, R30, 0x10, R71, 0xf8, !PT ;  /* 0x000000101e0a7812 */ /* 0x000fe400078ef847 */
[----:B------:R-:W0:Y:S01]  /*21b0*/  S2R R30, SR_TID.X ;  /* 0x00000000001e7919 */ /* 0x000e220000002100 */
[----:B------:R-:W-:Y:S01]  /*21c0*/  IMAD.IADD R55, R55, 0x1, R13 ;  /* 0x0000000137377824 */ /* 0x000fe200078e020d */
[----:B------:R-:W-:Y:S01]  /*21d0*/  LOP3.LUT R9, R9, 0xfffff000, RZ, 0xc0, !PT ;  /* 0xfffff00009097812 */ /* 0x000fe200078ec0ff */
[----:B------:R-:W-:Y:S01]  /*21e0*/  IMAD.IADD R53, R13, 0x1, R53 ;  /* 0x000000010d357824 */ /* 0x000fe200078e0235 */
[----:B-----5:R-:W-:Y:S02]  /*21f0*/  SHF.R.S32.HI R13, RZ, 0x1f, R24 ;  /* 0x0000001fff0d7819 */ /* 0x020fe40000011418 */
[----:B------:R-:W-:-:S02]  /*2200*/  LOP3.LUT R8, R8, R28, RZ, 0x3c, !PT ;  /* 0x0000001c08087212 */ /* 0x000fc400078e3cff */
[----:B------:R-:W-:Y:S02]  /*2210*/  P2R R81, PR, RZ, 0x4 ;  /* 0x00000004ff517803 */ /* 0x000fe40000000000 */
[----:B------:R-:W-:Y:S02]  /*2220*/  LOP3.LUT R11, R11, 0xfffff000, RZ, 0xc0, !PT ;  /* 0xfffff0000b0b7812 */ /* 0x000fe400078ec0ff */
[----:B------:R-:W-:Y:S02]  /*2230*/  LOP3.LUT R10, R10, R28, RZ, 0x3c, !PT ;  /* 0x0000001c0a0a7212 */ /* 0x000fe400078e3cff */
[----:B---3--:R-:W-:Y:S01]  /*2240*/  IADD3 R70, R8, R9, R21 ;  /* 0x0000000908467210 */ /* 0x008fe20007ffe015 */
[----:B------:R-:W-:Y:S01]  /*2250*/  IMAD R8, R13, R4, RZ ;  /* 0x000000040d087224 */ /* 0x000fe200078e02ff */
[----:B------:R-:W-:Y:S01]  /*2260*/  IADD3 R46, P2, R19, R46, RZ ;  /* 0x0000002e132e7210 */ /* 0x000fe20007f5e0ff */
[----:B------:R-:W-:Y:S01]  /*2270*/  IMAD.IADD R51, R51, 0x1, R15 ;  /* 0x0000000133337824 */ /* 0x000fe200078e020f */
[----:B------:R-:W-:Y:S01]  /*2280*/  IADD3 R69, R10, R11, R21 ;  /* 0x0000000b0a457210 */ /* 0x000fe20007ffe015 */
[----:B------:R-:W-:-:S02]  /*2290*/  IMAD.IADD R49, R15, 0x1, R49 ;  /* 0x000000010f317824 */ /* 0x000fc400078e0231 */
[----:B------:R-:W-:Y:S02]  /*22a0*/  IMAD R13, R13, R62, RZ ;  /* 0x0000003e0d0d7224 */ /* 0x000fe400078e02ff */
[C---:B------:R-:W-:Y:S02]  /*22b0*/  IMAD R21, R24.reuse, R5, R8 ;  /* 0x0000000518157224 */ /* 0x040fe400078e0208 */
[----:B------:R-:W-:Y:S01]  /*22c0*/  IMAD.WIDE.U32 R54, R24, R4, R54 ;  /* 0x0000000418367225 */ /* 0x000fe200078e0036 */
[----:B------:R-:W-:-:S03]  /*22d0*/  LOP3.LUT R7, R71, 0xfffffff0, RZ, 0xc0, !PT ;  /* 0xfffffff047077812 */ /* 0x000fc600078ec0ff */
[----:B------:R-:W-:Y:S01]  /*22e0*/  IMAD.X R47, R20, 0x1, R3, P2 ;  /* 0x00000001142f7824 */ /* 0x000fe200010e0603 */
[----:B------:R-:W-:Y:S01]  /*22f0*/  LOP3.LUT R20, R72, 0xfffffff0, RZ, 0xc0, !PT ;  /* 0xfffffff048147812 */ /* 0x000fe200078ec0ff */
[----:B------:R-:W-:Y:S01]  /*2300*/  IMAD.WIDE.U32 R52, R24, R4, R52 ;  /* 0x0000000418347225 */ /* 0x000fe200078e0034 */
[----:B0-----:R-:W-:-:S03]  /*2310*/  SHF.R.U32.HI R28, RZ, 0x7, R30 ;  /* 0x00000007ff1c7819 */ /* 0x001fc6000001161e */
[C---:B------:R-:W-:Y:S02]  /*2320*/  IMAD R13, R24.reuse, R63, R13 ;  /* 0x0000003f180d7224 */ /* 0x040fe400078e020d */
[----:B------:R-:W-:Y:S01]  /*2330*/  IMAD.WIDE.U32 R50, R24, R62, R50 ;  /* 0x0000003e18327225 */ /* 0x000fe200078e0032 */
[----:B------:R-:W-:-:S03]  /*2340*/  SHF.L.U64.HI R63, R62, 0x7, R63 ;  /* 0x000000073e3f7819 */ /* 0x000fc6000001023f */
[----:B------:R-:W-:Y:S01]  /*2350*/  IMAD.WIDE.U32 R48, R24, R62, R48 ;  /* 0x0000003e18307225 */ /* 0x000fe200078e0030 */
[C---:B------:R-:W-:Y:S02]  /*2360*/  LOP3.LUT R45, R0.reuse, 0x1, RZ, 0xc0, !PT ;  /* 0x00000001002d7812 */ /* 0x040fe400078ec0ff */
[----:B------:R-:W-:Y:S01]  /*2370*/  LOP3.LUT R44, R0, 0x2, RZ, 0xc0, !PT ;  /* 0x00000002002c7812 */ /* 0x000fe200078ec0ff */
[----:B------:R-:W-:Y:S01]  /*2380*/  IMAD.SHL.U32 R60, R27, 0x2, RZ ;  /* 0x000000021b3c7824 */ /* 0x000fe200078e00ff */
[----:B------:R-:W-:Y:S01]  /*2390*/  IADD3 R27, R55, R21, RZ ;  /* 0x00000015371b7210 */ /* 0x000fe20007ffe0ff */
[----:B------:R-:W-:Y:S01]  /*23a0*/  IMAD.SHL.U32 R62, R62, 0x80, RZ ;  /* 0x000000803e3e7824 */ /* 0x000fe200078e00ff */
[----:B------:R-:W-:Y:S01]  /*23b0*/  ISETP.GE.AND P1, PT, R64, UR4, PT ;  /* 0x0000000440007c0c */ /* 0x000fe2000bf26270 */
[----:B------:R-:W-:Y:S01]  /*23c0*/  VIADD R61, R28, 0x8 ;  /* 0x000000081c3d7836 */ /* 0x000fe20000000000 */
[----:B------:R-:W-:Y:S01]  /*23d0*/  SHF.R.S32.HI R4, RZ, 0x1f, R20 ;  /* 0x0000001fff047819 */ /* 0x000fe20000011414 */
[----:B------:R-:W-:Y:S01]  /*23e0*/  IMAD.IADD R21, R21, 0x1, R53 ;  /* 0x0000000115157824 */ /* 0x000fe200078e0235 */
[----:B------:R-:W-:Y:S01]  /*23f0*/  SHF.R.S32.HI R3, RZ, 0x1f, R7 ;  /* 0x0000001fff037819 */ /* 0x000fe20000011407 */
[----:B------:R-:W-:-:S02]  /*2400*/  IMAD.IADD R6, R51, 0x1, R13 ;  /* 0x0000000133067824 */ /* 0x000fc400078e020d */
[----:B------:R-:W-:Y:S02]  /*2410*/  IMAD.IADD R5, R13, 0x1, R49 ;  /* 0x000000010d057824 */ /* 0x000fe400078e0231 */
[----:B------:R-:W-:-:S07]  /*2420*/  IMAD.IADD R0, R57, 0x1, R29 ;  /* 0x0000000139007824 */ /* 0x000fce00078e021d */
.L_x_1990:
[----:B------:R-:W2:Y:S01]  /*2430*/  LDL R8, [R1+0x30] ;  /* 0x0000300001087983 */ /* 0x000ea20000100800 */
[----:B------:R-:W0:Y:S01]  /*2440*/  LDC R86, c[0x0][0x3f4] ;  /* 0x0000fd00ff567b82 */ /* 0x000e220000000800 */
[----:B------:R-:W-:Y:S01]  /*2450*/  VIADD R10, R2, 0xffffffff ;  /* 0xffffffff020a7836 */ /* 0x000fe20000000000 */
[----:B------:R-:W-:Y:S05]  /*2460*/  YIELD ;  /* 0x0000000000007946 */ /* 0x000fea0003800000 */
[----:B----4-:R-:W-:Y:S01]  /*2470*/  SHF.R.S32.HI R12, RZ, 0x1f, R10 ;  /* 0x0000001fff0c7819 */ /* 0x010fe2000001140a */
[----:B------:R-:W1:Y:S01]  /*2480*/  LDC.64 R76, c[0x0][0x2e8] ;  /* 0x0000ba00ff4c7b82 */ /* 0x000e620000000a00 */
[-C--:B------:R-:W-:Y:S01]  /*2490*/  IMAD R2, R68, R10.reuse, RZ ;  /* 0x0000000a44027224 */ /* 0x080fe200078e02ff */
[----:B------:R-:W-:Y:S01]  /*24a0*/  BSSY B0, `(.L_x_1951) ;  /* 0x00003dc000007945 */ /* 0x000fe20003800000 */
[----:B------:R-:W-:Y:S01]  /*24b0*/  IMAD.WIDE.U32 R36, R67, R10, RZ ;  /* 0x0000000a43247225 */ /* 0x000fe200078e00ff */
[----:B------:R-:W-:-:S03]  /*24c0*/  ISETP.GT.AND P2, PT, R10, R25, PT ;  /* 0x000000190a00720c */ /* 0x000fc60003f44270 */
[----:B------:R-:W-:Y:S02]  /*24d0*/  IMAD R9, R12, R67, R2 ;  /* 0x000000430c097224 */ /* 0x000fe400078e0202 */
[----:B------:R-:W-:Y:S02]  /*24e0*/  IMAD.MOV.U32 R2, RZ, RZ, R10 ;  /* 0x000000ffff027224 */ /* 0x000fe400078e000a */
        /* <DEDUP_REMOVED lines=31> */
[----:B------:R-:W-:Y:S02]  /*26e0*/  ULDC.64 UR6, c[0x0][0x400] ;  /* 0x0001000000067ab9 */ /* 0x000fe40000000a00 */
[----:B------:R-:W3:Y:S01]  /*26f0*/  LDL R78, [R1+0x8] ;  /* 0x00000800014e7983 */ /* 0x000ee20000100800 */
[----:B------:R-:W-:Y:S02]  /*2700*/  IADD3 R40, P3, P5, R54, UR4, R40 ;  /* 0x0000000436287c10 */ /* 0x000fe4000fd7e028 */
[----:B------:R-:W-:Y:S02]  /*2710*/  CS2R R34, SRZ ;  /* 0x0000000000227805 */ /* 0x000fe4000001ff00 */
[----:B------:R-:W-:Y:S02]  /*2720*/  CS2R R36, SRZ ;  /* 0x0000000000247805 */ /* 0x000fe4000001ff00 */
[----:B------:R-:W-:-:S02]  /*2730*/  IADD3.X R41, R27, UR5, R42, P3, P5 ;  /* 0x000000051b297c10 */ /* 0x000fc40009fea42a */
[----:B------:R-:W-:-:S04]  /*2740*/  IADD3 R38, P3, P5, R50, UR6, R38 ;  /* 0x0000000632267c10 */ /* 0x000fc8000fd7e026 */
[----:B------:R-:W-:Y:S02]  /*2750*/  IADD3.X R39, R6, UR7, R43, P3, P5 ;  /* 0x0000000706277c10 */ /* 0x000fe40009fea42b */
[----:B------:R-:W-:Y:S02]  /*2760*/  ISETP.GE.AND P5, PT, R154, R86, PT ;  /* 0x000000569a00720c */ /* 0x000fe40003fa6270 */
[----:B------:R-:W-:Y:S02]  /*2770*/  CS2R R28, SRZ ;  /* 0x00000000001c7805 */ /* 0x000fe4000001ff00 */
[----:B------:R-:W-:Y:S02]  /*2780*/  CS2R R12, SRZ ;  /* 0x00000000000c7805 */ /* 0x000fe4000001ff00 */
[----:B------:R-:W-:Y:S02]  /*2790*/  CS2R R30, SRZ ;  /* 0x00000000001e7805 */ /* 0x000fe4000001ff00 */
[----:B------:R-:W-:-:S05]  /*27a0*/  CS2R R14, SRZ ;  /* 0x00000000000e7805 */ /* 0x000fca000001ff00 */
[----:B------:R0:W5:Y:S04]  /*27b0*/  @!P5 LDG.E.64 R34, desc[UR42][R40.64] ;  /* 0x0000002a2822d981 */ /* 0x000168000c1e1b00 */
[----:B------:R0:W5:Y:S01]  /*27c0*/  @!P5 LDG.E.64 R36, desc[UR42][R38.64] ;  /* 0x0000002a2624d981 */ /* 0x000162000c1e1b00 */
[-C--:B--2---:R-:W-:Y:S02]  /*27d0*/  ISETP.GE.AND P3, PT, R82, R86.reuse, PT ;  /* 0x000000565200720c */ /* 0x084fe40003f66270 */
[----:B---3--:R-:W-:-:S11]  /*27e0*/  ISETP.GE.AND P5, PT, R78, R86, PT ;  /* 0x000000564e00720c */ /* 0x008fd60003fa6270 */
[----:B------:R0:W5:Y:S04]  /*27f0*/  @!P3 LDG.E.64 R28, desc[UR42][R40.64+0x10] ;  /* 0x0000102a281cb981 */ /* 0x000168000c1e1b00 */
[----:B------:R0:W5:Y:S04]  /*2800*/  @!P5 LDG.E.64 R12, desc[UR42][R40.64+0x20] ;  /* 0x0000202a280cd981 */ /* 0x000168000c1e1b00 */
[----:B------:R0:W5:Y:S04]  /*2810*/  @!P3 LDG.E.64 R30, desc[UR42][R38.64+0x10] ;  /* 0x0000102a261eb981 */ /* 0x000168000c1e1b00 */
[----:B------:R0:W5:Y:S02]  /*2820*/  @!P5 LDG.E.64 R14, desc[UR42][R38.64+0x20] ;  /* 0x0000202a260ed981 */ /* 0x000164000c1e1b00 */
.L_x_1955:
[----:B------:R-:W-:Y:S05]  /*2830*/  BSYNC B1 ;  /* 0x0000000000017941 */ /* 0x000fea0003800000 */
.L_x_1954:
[----:B------:R-:W-:Y:S01]  /*2840*/  UISETP.NE.AND UP0, UPT, UR36, 0x3, UPT ;  /* 0x000000032400788c */ /* 0x000fe2000bf05270 */
[----:B0----5:R-:W-:Y:S01]  /*2850*/  IMAD.MOV.U32 R38, RZ, RZ, R12 ;  /* 0x000000ffff267224 */ /* 0x021fe200078e000c */
[----:B------:R-:W-:Y:S01]  /*2860*/  MOV R43, R36 ;  /* 0x00000024002b7202 */ /* 0x000fe20000000f00 */
[----:B------:R-:W-:Y:S02]  /*2870*/  IMAD.MOV.U32 R40, RZ, RZ, R28 ;  /* 0x000000ffff287224 */ /* 0x000fe400078e001c */
[----:B------:R-:W-:Y:S01]  /*2880*/  IMAD.MOV.U32 R42, RZ, RZ, R34 ;  /* 0x000000ffff2a7224 */ /* 0x000fe200078e0022 */
[----:B------:R-:W-:Y:S01]  /*2890*/  PLOP3.LUT P3, PT, PT, PT, UP0, 0x80, 0x0 ;  /* 0x000000000000781c */ /* 0x000fe20003f6f008 */
[----:B------:R-:W-:Y:S02]  /*28a0*/  IMAD.MOV.U32 R39, RZ, RZ, R14 ;  /* 0x000000ffff277224 */ /* 0x000fe400078e000e */
[----:B------:R-:W-:-:S10]  /*28b0*/  IMAD.MOV.U32 R41, RZ, RZ, R30 ;  /* 0x000000ffff297224 */ /* 0x000fd400078e001e */
[----:B------:R-:W-:Y:S05]  /*28c0*/  @!P3 BRA `(.L_x_1956) ;  /* 0x000000000004b947 */ /* 0x000fea0003800000 */
[----:B------:R-:W-:Y:S01]  /*28d0*/  BPT.TRAP 0x1 ;  /* 0x000000040000795c */ /* 0x000fe20000300000 */
.L_x_1956:
[----:B------:R-:W-:Y:S01]  /*28e0*/  IMAD R82, R17, 0x8, R16 ;  /* 0x0000000811527824 */ /* 0x000fe200078e0210 */
[----:B------:R-:W-:Y:S01]  /*28f0*/  SHF.L.U32 R85, R153, 0x1f, RZ ;  /* 0x0000001f99557819 */ /* 0x000fe200000006ff */
[----:B------:R-:W-:Y:S03]  /*2900*/  BSSY B1, `(.L_x_1957) ;  /* 0x0000003000017945 */ /* 0x000fe60003800000 */
[----:B------:R-:W0:Y:S02]  /*2910*/  SYNCS.PHASECHK.TRANS64.TRYWAIT P5, [R82+URZ+0x19c90], R85 ;  /* 0x019c9055520075a7 */ /* 0x000e2400080a017f */
[----:B0-----:R-:W-:Y:S05]  /*2920*/  @!P5 BRA `(.L_x_1958) ;  /* 0x000001a000f8d947 */ /* 0x001fea0003800000 */
.L_x_2212:
[----:B------:R-:W-:Y:S05]  /*2930*/  BSYNC B1 ;  /* 0x0000000000017941 */ /* 0x000fea0003800000 */
.L_x_1957:
        /* <DEDUP_REMOVED lines=35> */
[--C-:B------:R-:W-:Y:S01]  /*2b70*/  HADD2.F32 R79, -RZ, R78.reuse.H0_H0 ;  /* 0x2000004eff4f7230 */ /* 0x100fe20000004100 */
[----:B------:R-:W-:Y:S01]  /*2b80*/  F2FP.F16.E4M3.UNPACK_B R93, R35.H1 ;  /* 0x00000023ff5d723e */ /* 0x000fe200030006ff */
[----:B------:R-:W-:Y:S02]  /*2b90*/  HADD2.F32 R76, -RZ, R9.H0_H0 ;  /* 0x20000009ff4c7230 */ /* 0x000fe40000004100 */
[----:B------:R-:W-:Y:S01]  /*2ba0*/  FMUL.FTZ R89, R77, R90 ;  /* 0x0000005a4d597220 */ /* 0x000fe20000410000 */
[----:B------:R-:W-:Y:S02]  /*2bb0*/  HADD2.F32 R78, -RZ, R78.H1_H1 ;  /* 0x3000004eff4e7230 */ /* 0x000fe40000004100 */
[-C--:B------:R-:W-:Y:S01]  /*2bc0*/  FFMA.FTZ R9, R37, R79.reuse, R92 ;  /* 0x0000004f25097223 */ /* 0x080fe2000001005c */
[----:B------:R-:W-:Y:S01]  /*2bd0*/  F2FP.F16.E4M3.UNPACK_B R37, R36.H1 ;  /* 0x00000024ff25723e */ /* 0x000fe200030006ff */
[----:B------:R-:W-:Y:S01]  /*2be0*/  FMUL.FTZ R90, R76, R90 ;  /* 0x0000005a4c5a7220 */ /* 0x000fe20000410000 */
[----:B------:R-:W-:Y:S01]  /*2bf0*/  FFMA.FTZ R8, R8, R79, -R91 ;  /* 0x0000004f08087223 */ /* 0x000fe2000001085b */
        /* <DEDUP_REMOVED lines=8> */
[--C-:B------:R-:W-:Y:S02]  /*2c80*/  HADD2.F32 R37, -RZ, R36.reuse.H0_H0 ;  /* 0x20000024ff257230 */ /* 0x100fe40000004100 */
[-C--:B------:R-:W-:Y:S01]  /*2c90*/  FMUL.FTZ R89, R43, R79.reuse ;  /* 0x0000004f2b597220 */ /* 0x080fe20000410000 */
[----:B------:R-:W-:Y:S02]  /*2ca0*/  HADD2.F32 R42, -RZ, R36.H1_H1 ;  /* 0x30000024ff2a7230 */ /* 0x000fe40000004100 */
[----:B------:R-:W-:Y:S01]  /*2cb0*/  FMUL.FTZ R92, R76, R79 ;  /* 0x0000004f4c5c7220 */ /* 0x000fe20000410000 */
[----:B------:R-:W-:-:S02]  /*2cc0*/  HADD2.F32 R36, -RZ, R77.H1_H1 ;  /* 0x3000004dff247230 */ /* 0x000fc40000004100 */
[-C--:B------:R-:W-:Y:S01]  /*2cd0*/  FMUL.FTZ R79, R37, R78.reuse ;  /* 0x0000004e254f7220 */ /* 0x080fe20000410000 */
[----:B------:R-:W-:Y:S02]  /*2ce0*/  HADD2.F32 R77, -RZ, R77.H0_H0 ;  /* 0x2000004dff4d7230 */ /* 0x000fe40000004100 */
[----:B------:R-:W-:Y:S01]  /*2cf0*/  FMUL.FTZ R90, R42, R78 ;  /* 0x0000004e2a5a7220 */ /* 0x000fe20000410000 */
[-C--:B------:R-:W-:Y:S01]  /*2d00*/  FFMA.FTZ R43, R43, R36.reuse, -R92 ;  /* 0x000000242b2b7223 */ /* 0x080fe2000001085c */
[----:B------:R-:W-:Y:S01]  /*2d10*/  FFMA.FTZ R78, R76, R36, R89 ;  /* 0x000000244c4e7223 */ /* 0x000fe20000010059 */
[----:B------:R-:W-:Y:S01]  /*2d20*/  F2FP.F16.E4M3.UNPACK_B R76, R11.H1 ;  /* 0x0000000bff4c723e */ /* 0x000fe200030006ff */
[-C--:B------:R-:W-:Y:S01]  /*2d30*/  FFMA.FTZ R36, R37, R77.reuse, -R90 ;  /* 0x0000004d25247223 */ /* 0x080fe2000001085a */
[----:B------:R-:W-:Y:S01]  /*2d40*/  FFMA.FTZ R37, R42, R77, R79 ;  /* 0x0000004d2a257223 */ /* 0x000fe2000001004f */
[----:B------:R-:W-:Y:S01]  /*2d50*/  F2FP.F16.E4M3.UNPACK_B R77, R10.H1 ;  /* 0x0000000aff4d723e */ /* 0x000fe200030006ff */
[----:B------:R-:W-:Y:S01]  /*2d60*/  HADD2.F32 R90, -RZ, R93.H1_H1 ;  /* 0x3000005dff5a7230 */ /* 0x000fe20000004100 */
[----:B------:R-:W-:Y:S01]  /*2d70*/  F2FP.SATFINITE.E4M3.F32.PACK_AB_MERGE_C R43, R78, R43, RZ ;  /* 0x0000002b4e2b723e */ /* 0x000fe200048070ff */
[--C-:B------:R-:W-:Y:S01]  /*2d80*/  HADD2.F32 R78, -RZ, R76.reuse.H0_H0 ;  /* 0x2000004cff4e7230 */ /* 0x100fe20000004100 */
[----:B------:R-:W-:Y:S01]  /*2d90*/  F2FP.F16.E4M3.UNPACK_B R92, R35 ;  /* 0x00000023ff5c723e */ /* 0x000fe200020006ff */
[----:B------:R-:W-:Y:S01]  /*2da0*/  HADD2.F32 R79, -RZ, R76.H1_H1 ;  /* 0x3000004cff4f7230 */ /* 0x000fe20000004100 */
[-C--:B------:R-:W-:Y:S01]  /*2db0*/  F2FP.F16.E4M3.UNPACK_B R76, R34.reuse.H1 ;  /* 0x00000022ff4c723e */ /* 0x080fe200030006ff */
[----:B------:R-:W-:Y:S01]  /*2dc0*/  HADD2.F32 R35, -RZ, R77.H1_H1 ;  /* 0x3000004dff237230 */ /* 0x000fe20000004100 */
[----:B------:R-:W-:Y:S01]  /*2dd0*/  F2FP.SATFINITE.E4M3.F32.PACK_AB_MERGE_C R42, R94, R91, RZ ;  /* 0x0000005b5e2a723e */ /* 0x000fe200048070ff */
[----:B------:R-:W-:Y:S01]  /*2de0*/  HADD2.F32 R94, -RZ, R92.H1_H1 ;  /* 0x3000005cff5e7230 */ /* 0x000fe20000004100 */
[----:B------:R-:W-:Y:S01]  /*2df0*/  F2FP.F16.E4M3.UNPACK_B R89, R34 ;  /* 0x00000022ff59723e */ /* 0x000fe200020006ff */
[----:B------:R-:W-:-:S02]  /*2e00*/  HADD2.F32 R91, -RZ, R76.H1_H1 ;  /* 0x3000004cff5b7230 */ /* 0x000fc40000004100 */
[-C--:B------:R-:W-:Y:S01]  /*2e10*/  FMUL.FTZ R95, R79, R90.reuse ;  /* 0x0000005a4f5f7220 */ /* 0x080fe20000410000 */
[----:B------:R-:W-:Y:S02]  /*2e20*/  HADD2.F32 R77, -RZ, R77.H0_H0 ;  /* 0x2000004dff4d7230 */ /* 0x000fe40000004100 */
[C---:B------:R-:W-:Y:S01]  /*2e30*/  FMUL.FTZ R98, R78.reuse, R90 ;  /* 0x0000005a4e627220 */ /* 0x040fe20000410000 */
[----:B------:R-:W-:Y:S02]  /*2e40*/  HADD2.F32 R90, -RZ, R89.H1_H1 ;  /* 0x30000059ff5a7230 */ /* 0x000fe40000004100 */
[----:B------:R-:W-:Y:S01]  /*2e50*/  FFMA.FTZ R34, R78, R91, -R95 ;  /* 0x0000005b4e227223 */ /* 0x000fe2000001085f */
[-C--:B------:R-:W-:Y:S01]  /*2e60*/  FMUL.FTZ R96, R35, R94.reuse ;  /* 0x0000005e23607220 */ /* 0x080fe20000410000 */
[----:B------:R-:W-:Y:S01]  /*2e70*/  F2FP.F16.E4M3.UNPACK_B R78, R11 ;  /* 0x0000000bff4e723e */ /* 0x000fe200020006ff */
[----:B------:R-:W-:Y:S01]  /*2e80*/  FMUL.FTZ R94, R77, R94 ;  /* 0x0000005e4d5e7220 */ /* 0x000fe20000410000 */
[----:B------:R-:W-:Y:S01]  /*2e90*/  F2FP.F16.E4M3.UNPACK_B R10, R10 ;  /* 0x0000000aff0a723e */ /* 0x000fe200020006ff */
[----:B------:R-:W-:Y:S01]  /*2ea0*/  FFMA.FTZ R11, R79, R91, R98 ;  /* 0x0000005b4f0b7223 */ /* 0x000fe20000010062 */
[-C--:B------:R-:W-:Y:S01]  /*2eb0*/  FFMA.FTZ R96, R77, R90.reuse, -R96 ;  /* 0x0000005a4d607223 */ /* 0x080fe20000010860 */
[----:B------:R-:W-:Y:S01]  /*2ec0*/  FFMA.FTZ R91, R35, R90, R94 ;  /* 0x0000005a235b7223 */ /* 0x000fe2000001005e */
[--C-:B------:R-:W-:Y:S01]  /*2ed0*/  HADD2.F32 R77, -RZ, R78.reuse.H0_H0 ;  /* 0x2000004eff4d7230 */ /* 0x100fe20000004100 */
[----:B------:R-:W-:Y:S01]  /*2ee0*/  F2FP.SATFINITE.E4M3.F32.PACK_AB_MERGE_C R9, R9, R8, R42 ;  /* 0x000000080909723e */ /* 0x000fe2000480702a */
[----:B------:R-:W-:Y:S01]  /*2ef0*/  HADD2.F32 R78, -RZ, R78.H1_H1 ;  /* 0x3000004eff4e7230 */ /* 0x000fe20000004100 */
[----:B------:R-:W-:Y:S01]  /*2f00*/  F2FP.SATFINITE.E4M3.F32.PACK_AB_MERGE_C R11, R11, R34, RZ ;  /* 0x000000220b0b723e */ /* 0x000fe200048070ff */
[----:B------:R-:W-:Y:S01]  /*2f10*/  HADD2.F32 R93, -RZ, R93.H0_H0 ;  /* 0x2000005dff5d7230 */ /* 0x000fe20000004100 */
[----:B------:R-:W-:Y:S01]  /*2f20*/  F2FP.SATFINITE.E4M3.F32.PACK_AB_MERGE_C R91, R91, R96, RZ ;  /* 0x000000605b5b723e */ /* 0x000fe200048070ff */
[--C-:B------:R-:W-:Y:S01]  /*2f30*/  HADD2.F32 R35, -RZ, R10.reuse.H0_H0 ;  /* 0x2000000aff237230 */ /* 0x100fe20000004100 */
[----:B------:R-:W-:Y:S01]  /*2f40*/  F2FP.SATFINITE.E4M3.F32.PACK_AB_MERGE_C R8, R37, R36, R43 ;  /* 0x000000242508723e */ /* 0x000fe2000480702b */
[----:B------:R-:W-:-:S02]  /*2f50*/  HADD2.F32 R10, -RZ, R10.H1_H1 ;  /* 0x3000000aff0a7230 */ /* 0x000fc40000004100 */
[-C--:B------:R-:W-:Y:S01]  /*2f60*/  FMUL.FTZ R94, R78, R93.reuse ;  /* 0x0000005d4e5e7220 */ /* 0x080fe20000410000 */
[----:B------:R-:W-:Y:S02]  /*2f70*/  HADD2.F32 R92, -RZ, R92.H0_H0 ;  /* 0x2000005cff5c7230 */ /* 0x000fe40000004100 */
[----:B------:R-:W-:Y:S01]  /*2f80*/  FMUL.FTZ R93, R77, R93 ;  /* 0x0000005d4d5d7220 */ /* 0x000fe20000410000 */
[----:B------:R-:W-:Y:S02]  /*2f90*/  HADD2.F32 R76, -RZ, R76.H0_H0 ;  /* 0x2000004cff4c7230 */ /* 0x000fe40000004100 */
[----:B------:R-:W-:Y:S02]  /*2fa0*/  HADD2.F32 R89, -RZ, R89.H0_H0 ;  /* 0x20000059ff597230 */ /* 0x000fe40000004100 */
[-C--:B------:R-:W-:Y:S01]  /*2fb0*/  FMUL.FTZ R90, R10, R92.reuse ;  /* 0x0000005c0a5a7220 */ /* 0x080fe20000410000 */
[----:B------:R-:W-:Y:S01]  /*2fc0*/  FMUL.FTZ R79, R35, R92 ;  /* 0x0000005c234f7220 */ /* 0x000fe20000410000 */
[-C--:B------:R-:W-:Y:S01]  /*2fd0*/  FFMA.FTZ R94, R77, R76.reuse, -R94 ;  /* 0x0000004c4d5e7223 */ /* 0x080fe2000001085e */
[----:B------:R-:W-:Y:S01]  /*2fe0*/  FFMA.FTZ R93, R78, R76, R93 ;  /* 0x0000004c4e5d7223 */ /* 0x000fe2000001005d */
[-C--:B------:R-:W-:Y:S01]  /*2ff0*/  FFMA.FTZ R90, R35, R89.reuse, -R90 ;  /* 0x00000059235a7223 */ /* 0x080fe2000001085a */
[----:B------:R-:W-:-:S03]  /*3000*/  FFMA.FTZ R79, R10, R89, R79 ;  /* 0x000000590a4f7223 */ /* 0x000fc6000001004f */
[----:B------:R-:W-:Y:S02]  /*3010*/  F2FP.SATFINITE.E4M3.F32.PACK_AB_MERGE_C R11, R93, R94, R11 ;  /* 0x0000005e5d0b723e */ /* 0x000fe4000480700b */
[----:B------:R-:W-:-:S07]  /*3020*/  F2FP.SATFINITE.E4M3.F32.PACK_AB_MERGE_C R10, R79, R90, R91 ;  /* 0x0000005a4f0a723e */ /* 0x000fce000480705b */
.L_x_1963:
[----:B------:R-:W-:Y:S05]  /*3030*/  BSYNC B2 ;  /* 0x0000000000027941 */ /* 0x000fea0003800000 */
.L_x_1962:
[----:B--2---:R1:W-:Y:S02]  /*3040*/  STG.E.128 desc[UR42][R32.64], R8 ;  /* 0x0000000820007986 */ /* 0x0043e4000c101d2a */
.L_x_1961:
[----:B------:R-:W-:Y:S05]  /*3050*/  BSYNC B1 ;  /* 0x0000000000017941 */ /* 0x000fea0003800000 */
.L_x_1960:
        /* <DEDUP_REMOVED lines=111> */
.L_x_1967:
[----:B------:R-:W-:Y:S05]  /*3750*/  BSYNC B2 ;  /* 0x0000000000027941 */ /* 0x000fea0003800000 */
.L_x_1966:
[----:B------:R2:W-:Y:S02]  /*3760*/  STG.E.128 desc[UR42][R32.64+0x20], R8 ;  /* 0x0000200820007986 */ /* 0x0005e4000c101d2a */
.L_x_1965:
[----:B------:R-:W-:Y:S05]  /*3770*/  BSYNC B1 ;  /* 0x0000000000017941 */ /* 0x000fea0003800000 */
.L_x_1964:
        /* <DEDUP_REMOVED lines=10> */
[----:B------:R-:W-:Y:S02]  /*3820*/  LOP3.LUT R13, R13, 0xff0000ff, RZ, 0xc0, !PT ;  /* 0xff0000ff0d0d7812 */ /* 0x000fe400078ec0ff */
[----:B------:R-:W-:Y:S02]  /*3830*/  SHF.R.U32.HI R29, RZ, 0x10, R15 ;  /* 0x00000010ff1d7819 */ /* 0x000fe4000001160f */
[----:B------:R-:W-:Y:S01]  /*3840*/  LOP3.LUT R28, R15, 0xff0000ff, RZ, 0xc0, !PT ;  /* 0xff0000ff0f1c7812 */ /* 0x000fe200078ec0ff */
[----:B------:R-:W-:Y:S01]  /*3850*/  IMAD.SHL.U32 R15, R14, 0x100, RZ ;  /* 0x000001000e0f7824 */ /* 0x000fe200078e00ff */
[----:B------:R-:W-:Y:S01]  /*3860*/  LOP3.LUT R13, R13, 0xff00, R12, 0xf8, !PT ;  /* 0x0000ff000d0d7812 */ /* 0x000fe200078ef80c */
[----:B------:R-:W-:-:S02]  /*3870*/  IMAD.U32 R12, R31, 0x10000, RZ ;  /* 0x000100001f0c7824 */ /* 0x000fc400078e00ff */
[----:B------:R-:W-:Y:S01]  /*3880*/  IMAD.MOV.U32 R14, RZ, RZ, R8 ;  /* 0x000000ffff0e7224 */ /* 0x000fe200078e0008 */
[----:B------:R-:W-:Y:S02]  /*3890*/  LOP3.LUT R30, R28, 0xff00, R15, 0xf8, !PT ;  /* 0x0000ff001c1e7812 */ /* 0x000fe400078ef80f */
[----:B------:R-:W-:Y:S02]  /*38a0*/  SHF.L.U32 R15, R29, 0x10, RZ ;  /* 0x000000101d0f7819 */ /* 0x000fe400000006ff */
        /* <DEDUP_REMOVED lines=28> */
[----:B------:R-:W-:Y:S01]  /*3a70*/  HADD2.F32 R29, -RZ, R15.H0_H0 ;  /* 0x2000000fff1d7230 */ /* 0x000fe20000004100 */
[----:B------:R-:W-:Y:S01]  /*3a80*/  F2FP.F16.E4M3.UNPACK_B R35, R12 ;  /* 0x0000000cff23723e */ /* 0x000fe200020006ff */
        /* <DEDUP_REMOVED lines=60> */
.L_x_1969:
[----:B------:R-:W-:Y:S05]  /*3e50*/  BSYNC B1 ;  /* 0x0000000000017941 */ /* 0x000fea0003800000 */
.L_x_1968:
[----:B------:R3:W-:Y:S01]  /*3e60*/  STG.E.128 desc[UR42][R32.64+0x40], R8 ;  /* 0x0000400820007986 */ /* 0x0007e2000c101d2a */
[----:B------:R-:W-:Y:S05]  /*3e70*/  BRA `(.L_x_1959) ;  /* 0x0000002000f87947 */ /* 0x000fea0003800000 */
.L_x_1953:
        /* <DEDUP_REMOVED lines=27> */
.L_x_1971:
[----:B------:R-:W-:Y:S05]  /*4030*/  BSYNC B1 ;  /* 0x0000000000017941 */ /* 0x000fea0003800000 */
.L_x_1970:
        /* <DEDUP_REMOVED lines=12> */
.L_x_1972:
[----:B------:R-:W-:Y:S01]  /*4100*/  IMAD R82, R17, 0x8, R16 ;  /* 0x0000000811527824 */ /* 0x000fe200078e0210 */
[----:B------:R-:W-:Y:S01]  /*4110*/  SHF.L.U32 R85, R153, 0x1f, RZ ;  /* 0x0000001f99557819 */ /* 0x000fe200000006ff */
[----:B------:R-:W-:Y:S03]  /*4120*/  BSSY B1, `(.L_x_1973) ;  /* 0x0000003000017945 */ /* 0x000fe60003800000 */
[----:B------:R-:W1:Y:S02]  /*4130*/  SYNCS.PHASECHK.TRANS64.TRYWAIT P5, [R82+URZ+0x19c90], R85 ;  /* 0x019c9055520075a7 */ /* 0x000e6400080a017f */
[----:B-1----:R-:W-:Y:S05]  /*4140*/  @!P5 BRA `(.L_x_1974) ;  /* 0x0000018c0004d947 */ /* 0x002fea0003800000 */
.L_x_2213:
[----:B------:R-:W-:Y:S05]  /*4150*/  BSYNC B1 ;  /* 0x0000000000017941 */ /* 0x000fea0003800000 */
.L_x_1973:
        /* <DEDUP_REMOVED lines=13> */
[----:B------:R-:W2:Y:S04]  /*4230*/  LDL R41, [R1] ;  /* 0x0000000001297983 */ /* 0x000ea80000100800 */
[----:B------:R-:W3:Y:S04]  /*4240*/  LDL R40, [R1+0x70] ;  /* 0x0000700001287983 */ /* 0x000ee80000100800 */
[----:B------:R-:W4:Y:S01]  /*4250*/  LDL R39, [R1+0xc] ;  /* 0x00000c0001277983 */ /* 0x000f220000100800 */
[----:B------:R-:W-:Y:S01]  /*4260*/  SEL R36, R60, R95, !P0 ;  /* 0x0000005f3c247207 */ /* 0x000fe20004000000 */
[----:B------:R-:W-:Y:S01]  /*4270*/  BSSY B2, `(.L_x_1977) ;  /* 0x00000e5000027945 */ /* 0x000fe20003800000 */
[----:B------:R-:W-:-:S02]  /*4280*/  ISETP.GE.AND P6, PT, R22, R86, PT ;  /* 0x000000561600720c */ /* 0x000fc40003fc6270 */
[----:B------:R-:W-:Y:S02]  /*4290*/  SHF.R.S32.HI R37, RZ, 0x1f, R36 ;  /* 0x0000001fff257819 */ /* 0x000fe40000011424 */
[----:B------:R-:W-:Y:S02]  /*42a0*/  IADD3 R101, P4, P5, R58, R78, R20 ;  /* 0x0000004e3a657210 */ /* 0x000fe40007d9e014 */
[----:B------:R-:W-:-:S04]  /*42b0*/  LEA.HI R37, R37, R36, RZ, 0x5 ;  /* 0x0000002425257211 */ /* 0x000fc800078f28ff */
[----:B------:R-:W-:-:S04]  /*42c0*/  SHF.R.S32.HI R37, RZ, 0x5, R37 ;  /* 0x00000005ff257819 */ /* 0x000fc80000011425 */
[----:B------:R-:W-:-:S04]  /*42d0*/  LEA.HI.SX32 R37, R72, R37, 0x1c ;  /* 0x0000002548257211 */ /* 0x000fc800078fe2ff */
        /* <DEDUP_REMOVED lines=9> */
[----:B------:R-:W-:-:S03]  /*4370*/  IMAD.IADD R37, R16, 0x1, R37 ;  /* 0x0000000110257824 */ /* 0x000fc600078e0225 */
[----:B------:R-:W-:-:S03]  /*4380*/  IADD3 R40, R16, R39, RZ ;  /* 0x0000002710287210 */ /* 0x000fc60007ffe0ff */
[----:B------:R-:W0:Y:S04]  /*4390*/  LDS.128 R36, [R37+0x13800] ;  /* 0x0138000025247984 */ /* 0x000e280000000c00 */
[----:B------:R-:W2:Y:S01]  /*43a0*/  LDS.128 R40, [R40+0x13800] ;  /* 0x0138000028287984 */ /* 0x000ea20000000c00 */
[----:B------:R-:W-:Y:S05]  /*43b0*/  @P6 BRA `(.L_x_1978) ;  /* 0x0000000c00406947 */ /* 0x000fea0003800000 */
[----:B------:R-:W-:Y:S02]  /*43c0*/  SHF.R.U32.HI R14, RZ, 0x8, R33 ;  /* 0x00000008ff0e7819 */ /* 0x000fe40000011621 */
[----:B------:R-:W-:Y:S02]  /*43d0*/  SHF.R.U32.HI R12, RZ, 0x8, R13 ;  /* 0x00000008ff0c7819 */ /* 0x000fe4000001160d */
[----:B------:R-:W-:Y:S01]  /*43e0*/  SHF.R.U32.HI R34, RZ, 0x10, R33 ;  /* 0x00000010ff227819 */ /* 0x000fe20000011621 */
[----:B------:R-:W-:Y:S01]  /*43f0*/  IMAD.SHL.U32 R14, R14, 0x100, RZ ;  /* 0x000001000e0e7824 */ /* 0x000fe200078e00ff */
[----:B------:R-:W-:Y:S01]  /*4400*/  LOP3.LUT R33, R33, 0xff0000ff, RZ, 0xc0, !PT ;  /* 0xff0000ff21217812 */ /* 0x000fe200078ec0ff */
[----:B------:R-:W-:Y:S01]  /*4410*/  IMAD.SHL.U32 R12, R12, 0x100, RZ ;  /* 0x000001000c0c7824 */ /* 0x000fe200078e00ff */
[----:B------:R-:W-:Y:S01]  /*4420*/  SHF.R.U32.HI R32, RZ, 0x10, R13 ;  /* 0x00000010ff207819 */ /* 0x000fe2000001160d */
[----:B------:R-:W-:Y:S01]  /*4430*/  IMAD.U32 R34, R34, 0x10000, RZ ;  /* 0x0001000022227824 */ /* 0x000fe200078e00ff */
[----:B------:R-:W-:-:S02]  /*4440*/  LOP3.LUT R13, R13, 0xff0000ff, RZ, 0xc0, !PT ;  /* 0xff0000ff0d0d7812 */ /* 0x000fc400078ec0ff */
[----:B------:R-:W-:Y:S02]  /*4450*/  LOP3.LUT R33, R33, 0xff00, R14, 0xf8, !PT ;  /* 0x0000ff0021217812 */ /* 0x000fe400078ef80e */
[----:B------:R-:W-:Y:S01]  /*4460*/  LOP3.LUT R13, R13, 0xff00, R12, 0xf8, !PT ;  /* 0x0000ff000d0d7812 */ /* 0x000fe200078ef80c */
[----:B------:R-:W-:Y:S01]  /*4470*/  IMAD.U32 R12, R32, 0x10000, RZ ;  /* 0x00010000200c7824 */ /* 0x000fe200078e00ff */
[----:B------:R-:W-:Y:S02]  /*4480*/  LOP3.LUT R34, R33, 0xff0000, R34, 0xf8, !PT ;  /* 0x00ff000021227812 */ /* 0x000fe400078ef822 */
[----:B--2---:R-:W-:Y:S02]  /*4490*/  F2FP.F16.E4M3.UNPACK_B R103, R41 ;  /* 0x00000029ff67723e */ /* 0x004fe400020006ff */
[----:B------:R-:W-:Y:S02]  /*44a0*/  F2FP.F16.E4M3.UNPACK_B R102, R34 ;  /* 0x00000022ff66723e */ /* 0x000fe400020006ff */
[----:B------:R-:W-:Y:S01]  /*44b0*/  LOP3.LUT R12, R13, 0xff0000, R12, 0xf8, !PT ;  /* 0x00ff00000d0c7812 */ /* 0x000fe200078ef80c */
[--C-:B------:R-:W-:Y:S01]  /*44c0*/  HADD2.F32 R14, -RZ, R103.reuse.H0_H0 ;  /* 0x20000067ff0e7230 */ /* 0x100fe20000004100 */
[----:B0-----:R-:W-:Y:S01]  /*44d0*/  F2FP.F16.E4M3.UNPACK_B R32, R37 ;  /* 0x00000025ff20723e */ /* 0x001fe200020006ff */
[----:B------:R-:W-:Y:S01]  /*44e0*/  HADD2.F32 R105, -RZ, R102.H0_H0 ;  /* 0x20000066ff697230 */ /* 0x000fe20000004100 */
[----:B------:R-:W-:Y:S01]  /*44f0*/  F2FP.F16.E4M3.UNPACK_B R13, R12 ;  /* 0x0000000cff0d723e */ /* 0x000fe200020006ff */
[----:B------:R-:W-:Y:S01]  /*4500*/  HADD2.F32 R103, -RZ, R103.H1_H1 ;  /* 0x30000067ff677230 */ /* 0x000fe20000004100 */
[----:B------:R-:W-:Y:S01]  /*4510*/  F2FP.F16.E4M3.UNPACK_B R41, R41.H1 ;  /* 0x00000029ff29723e */ /* 0x000fe200030006ff */
[----:B------:R-:W-:-:S02]  /*4520*/  HADD2.F32 R33, -RZ, R32.H0_H0 ;  /* 0x20000020ff217230 */ /* 0x000fc40000004100 */
[CC--:B------:R-:W-:Y:S01]  /*4530*/  FMUL.FTZ R106, R14.reuse, R105.reuse ;  /* 0x000000690e6a7220 */ /* 0x0c0fe20000410000 */
[--C-:B------:R-:W-:Y:S01]  /*4540*/  HADD2.F32 R104, -RZ, R13.reuse.H0_H0 ;  /* 0x2000000dff687230 */ /* 0x100fe20000004100 */
[----:B------:R-:W-:Y:S01]  /*4550*/  F2FP.F16.E4M3.UNPACK_B R34, R34.H1 ;  /* 0x00000022ff22723e */ /* 0x000fe200030006ff */
[----:B------:R-:W-:Y:S02]  /*4560*/  HADD2.F32 R102, -RZ, R102.H1_H1 ;  /* 0x30000066ff667230 */ /* 0x000fe40000004100 */
[C---:B------:R-:W-:Y:S01]  /*4570*/  FMUL.FTZ R105, R33.reuse, R105 ;  /* 0x0000006921697220 */ /* 0x040fe20000410000 */
[----:B------:R-:W-:Y:S02]  /*4580*/  HADD2.F32 R32, -RZ, R32.H1_H1 ;  /* 0x30000020ff207230 */ /* 0x000fe40000004100 */
[-C--:B------:R-:W-:Y:S01]  /*4590*/  FFMA.FTZ R33, R33, R104.reuse, -R106 ;  /* 0x0000006821217223 */ /* 0x080fe2000001086a */
[----:B------:R-:W-:Y:S02]  /*45a0*/  HADD2.F32 R13, -RZ, R13.H1_H1 ;  /* 0x3000000dff0d7230 */ /* 0x000fe40000004100 */
[----:B------:R-:W-:Y:S01]  /*45b0*/  FFMA.FTZ R14, R14, R104, R105 ;  /* 0x000000680e0e7223 */ /* 0x000fe20000010069 */
[-C--:B------:R-:W-:Y:S01]  /*45c0*/  FMUL.FTZ R105, R103, R102.reuse ;  /* 0x0000006667697220 */ /* 0x080fe20000410000 */
[----:B------:R-:W-:-:S03]  /*45d0*/  FMUL.FTZ R102, R32, R102 ;  /* 0x0000006620667220 */ /* 0x000fc60000410000 */
[-C--:B------:R-:W-:Y:S01]  /*45e0*/  FFMA.FTZ R32, R32, R13.reuse, -R105 ;  /* 0x0000000d20207223 */ /* 0x080fe20000010869 */
[----:B------:R-:W-:Y:S01]  /*45f0*/  FFMA.FTZ R13, R103, R13, R102 ;  /* 0x0000000d670d7223 */ /* 0x000fe20000010066 */
[----:B------:R-:W-:Y:S01]  /*4600*/  F2FP.F16.E4M3.UNPACK_B R103, R37.H1 ;  /* 0x00000025ff67723e */ /* 0x000fe200030006ff */
[----:B------:R-:W-:Y:S01]  /*4610*/  HADD2.F32 R105, -RZ, R34.H0_H0 ;  /* 0x20000022ff697230 */ /* 0x000fe20000004100 */
[----:B------:R-:W-:Y:S01]  /*4620*/  F2FP.F16.E4M3.UNPACK_B R102, R12.H1 ;  /* 0x0000000cff66723e */ /* 0x000fe200030006ff */
[----:B------:R-:W-:Y:S02]  /*4630*/  HADD2.F32 R12, -RZ, R41.H0_H0 ;  /* 0x20000029ff0c7230 */ /* 0x000fe40000004100 */
[----:B------:R-:W-:Y:S02]  /*4640*/  HADD2.F32 R37, -RZ, R103.H0_H0 ;  /* 0x20000067ff257230 */ /* 0x000fe40000004100 */
        /* <DEDUP_REMOVED lines=8> */
[----:B------:R-:W-:Y:S02]  /*46d0*/  HADD2.F32 R104, -RZ, R41.H1_H1 ;  /* 0x30000029ff687230 */ /* 0x000fe40000004100 */
[----:B------:R-:W-:-:S03]  /*46e0*/  FMUL.FTZ R105, R103, R34 ;  /* 0x0000002267697220 */ /* 0x000fc60000410000 */
[C---:B------:R-:W-:Y:S01]  /*46f0*/  FMUL.FTZ R106, R104.reuse, R34 ;  /* 0x00000022686a7220 */ /* 0x040fe20000410000 */
[-C--:B------:R-:W-:Y:S01]  /*4700*/  FFMA.FTZ R34, R104, R102.reuse, R105 ;  /* 0x0000006668227223 */ /* 0x080fe20000010069 */
[----:B------:R-:W-:Y:S02]  /*4710*/  SHF.R.U32.HI R105, RZ, 0x8, R15 ;  /* 0x00000008ff697819 */ /* 0x000fe4000001160f */
[----:B------:R-:W-:Y:S01]  /*4720*/  FFMA.FTZ R41, R103, R102, -R106 ;  /* 0x0000006667297223 */ /* 0x000fe2000001086a */
[----:B------:R-:W-:Y:S02]  /*4730*/  SHF.R.U32.HI R103, RZ, 0x8, R35 ;  /* 0x00000008ff677819 */ /* 0x000fe40000011623 */
[----:B------:R-:W-:Y:S02]  /*4740*/  SHF.R.U32.HI R102, RZ, 0x10, R15 ;  /* 0x00000010ff667819 */ /* 0x000fe4000001160f */
[----:B------:R-:W-:Y:S01]  /*4750*/  LOP3.LUT R104, R15, 0xff0000ff, RZ, 0xc0, !PT ;  /* 0xff0000ff0f687812 */ /* 0x000fe200078ec0ff */
[----:B------:R-:W-:Y:S01]  /*4760*/  IMAD.SHL.U32 R103, R103, 0x100, RZ ;  /* 0x0000010067677824 */ /* 0x000fe200078e00ff */
[----:B------:R-:W-:Y:S01]  /*4770*/  SHF.R.U32.HI R15, RZ, 0x10, R35 ;  /* 0x00000010ff0f7819 */ /* 0x000fe20000011623 */
[----:B------:R-:W-:Y:S01]  /*4780*/  IMAD.U32 R102, R102, 0x10000, RZ ;  /* 0x0001000066667824 */ /* 0x000fe200078e00ff */
[----:B------:R-:W-:Y:S01]  /*4790*/  LOP3.LUT R106, R35, 0xff0000ff, RZ, 0xc0, !PT ;  /* 0xff0000ff236a7812 */ /* 0x000fe200078ec0ff */
[----:B------:R-:W-:Y:S01]  /*47a0*/  IMAD.SHL.U32 R35, R105, 0x100, RZ ;  /* 0x0000010069237824 */ /* 0x000fe200078e00ff */
[----:B------:R-:W-:-:S02]  /*47b0*/  F2FP.SATFINITE.E4M3.F32.PACK_AB_MERGE_C R37, R41, R37, RZ ;  /* 0x000000252925723e */ /* 0x000fc400048070ff */
[----:B------:R-:W-:Y:S01]  /*47c0*/  LOP3.LUT R106, R106, 0xff00, R103, 0xf8, !PT ;  /* 0x0000ff006a6a7812 */ /* 0x000fe200078ef867 */
[----:B------:R-:W-:Y:S01]  /*47d0*/  IMAD.U32 R103, R15, 0x10000, RZ ;  /* 0x000100000f677824 */ /* 0x000fe200078e00ff */
[----:B------:R-:W-:Y:S02]  /*47e0*/  LOP3.LUT R35, R104, 0xff00, R35, 0xf8, !PT ;  /* 0x0000ff0068237812 */ /* 0x000fe400078ef823 */
[----:B------:R-:W-:Y:S02]  /*47f0*/  F2FP.F16.E4M3.UNPACK_B R41, R36.H1 ;  /* 0x00000024ff29723e */ /* 0x000fe400030006ff */
[----:B------:R-:W-:Y:S02]  /*4800*/  LOP3.LUT R15, R35, 0xff0000, R102, 0xf8, !PT ;  /* 0x00ff0000230f7812 */ /* 0x000fe400078ef866 */
[----:B------:R-:W-:Y:S01]  /*4810*/  LOP3.LUT R35, R106, 0xff0000, R103, 0xf8, !PT ;  /* 0x00ff00006a237812 */ /* 0x000fe200078ef867 */
[----:B------:R-:W-:Y:S01]  /*4820*/  IMAD.MOV.U32 R103, RZ, RZ, R39 ;  /* 0x000000ffff677224 */ /* 0x000fe200078e0027 */
[----:B------:R-:W-:-:S02]  /*4830*/  F2FP.F16.E4M3.UNPACK_B R39, R43 ;  /* 0x0000002bff27723e */ /* 0x000fc400020006ff */
        /* <DEDUP_REMOVED lines=40> */
[-C--:B------:R-:W-:Y:S01]  /*4ac0*/  FFMA.FTZ R35, R103, R15.reuse, -R104 ;  /* 0x0000000f67237223 */ /* 0x080fe20000010868 */
[----:B------:R-:W-:Y:S01]  /*4ad0*/  F2FP.F16.E4M3.UNPACK_B R104, R96.H1 ;  /* 0x00000060ff68723e */ /* 0x000fe200030006ff */
[----:B------:R-:W-:Y:S01]  /*4ae0*/  FFMA.FTZ R15, R43, R15, R105 ;  /* 0x0000000f2b0f7223 */ /* 0x000fe20000010069 */
[-C--:B------:R-:W-:Y:S01]  /*4af0*/  F2FP.F16.E4M3.UNPACK_B R43, R40.reuse.H1 ;  /* 0x00000028ff2b723e */ /* 0x080fe200030006ff */
        /* <DEDUP_REMOVED lines=54> */
[CC--:B------:R-:W-:Y:S01]  /*4e60*/  FMUL.FTZ R111, R96.reuse, R113.reuse ;  /* 0x00000071606f7220 */ /* 0x0c0fe20000410000 */
[----:B------:R-:W-:Y:S02]  /*4e70*/  HADD2.F32 R43, -RZ, R43.H1_H1 ;  /* 0x3000002bff2b7230 */ /* 0x000fe40000004100 */
[C---:B------:R-:W-:Y:S01]  /*4e80*/  FMUL.FTZ R113, R103.reuse, R113 ;  /* 0x0000007167717220 */ /* 0x040fe20000410000 */
[----:B------:R-:W-:Y:S02]  /*4e90*/  HADD2.F32 R41, -RZ, R41.H1_H1 ;  /* 0x30000029ff297230 */ /* 0x000fe40000004100 */
[----:B------:R-:W-:Y:S01]  /*4ea0*/  FFMA.FTZ R111, R103, R104, -R111 ;  /* 0x00000068676f7223 */ /* 0x000fe2000001086f */
        /* <DEDUP_REMOVED lines=9> */
[----:B------:R-:W-:Y:S02]  /*4f40*/  HADD2.F32 R104, -RZ, R98.H0_H0 ;  /* 0x20000062ff687230 */ /* 0x000fe40000004100 */
[----:B------:R-:W-:Y:S01]  /*4f50*/  HADD2.F32 R43, -RZ, R42.H0_H0 ;  /* 0x2000002aff2b7230 */ /* 0x000fe20000004100 */
[----:B------:R-:W-:Y:S01]  /*4f60*/  F2FP.SATFINITE.E4M3.F32.PACK_AB_MERGE_C R41, R41, R111, RZ ;  /* 0x0000006f2929723e */ /* 0x000fe200048070ff */
[----:B------:R-:W-:Y:S01]  /*4f70*/  HADD2.F32 R96, -RZ, R99.H0_H0 ;  /* 0x20000063ff607230 */ /* 0x000fe20000004100 */
[----:B------:R-:W-:Y:S01]  /*4f80*/  F2FP.SATFINITE.E4M3.F32.PACK_AB_MERGE_C R113, R38, R113, RZ ;  /* 0x000000712671723e */ /* 0x000fe200048070ff */
[----:B------:R-:W-:Y:S02]  /*4f90*/  HADD2.F32 R98, -RZ, R98.H1_H1 ;  /* 0x30000062ff627230 */ /* 0x000fe40000004100 */
[-C--:B------:R-:W-:Y:S01]  /*4fa0*/  FMUL.FTZ R103, R43, R104.reuse ;  /* 0x000000682b677220 */ /* 0x080fe20000410000 */
[----:B------:R-:W-:-:S03]  /*4fb0*/  FMUL.FTZ R104, R97, R104 ;  /* 0x0000006861687220 */ /* 0x000fc60000410000 */
[-C--:B------:R-:W-:Y:S01]  /*4fc0*/  FFMA.FTZ R103, R97, R96.reuse, -R103 ;  /* 0x0000006061677223 */ /* 0x080fe20000010867 */
[----:B------:R-:W-:Y:S01]  /*4fd0*/  FFMA.FTZ R104, R43, R96, R104 ;  /* 0x000000602b687223 */ /* 0x000fe20000010068 */
[----:B------:R-:W-:Y:S02]  /*4fe0*/  HADD2.F32 R43, -RZ, R42.H1_H1 ;  /* 0x3000002aff2b7230 */ /* 0x000fe40000004100 */
[----:B------:R-:W-:Y:S02]  /*4ff0*/  HADD2.F32 R97, -RZ, R40.H1_H1 ;  /* 0x30000028ff617230 */ /* 0x000fe40000004100 */
[----:B------:R-:W-:Y:S02]  /*5000*/  HADD2.F32 R40, -RZ, R99.H1_H1 ;  /* 0x30000063ff287230 */ /* 0x000fe40000004100 */
        /* <DEDUP_REMOVED lines=8> */
[----:B------:R-:W-:Y:S01]  /*5090*/  F2FP.SATFINITE.E4M3.F32.PACK_AB_MERGE_C R43, R39, R108, R15 ;  /* 0x0000006c272b723e */ /* 0x000fe2000480700f */
[----:B------:R-:W-:Y:S01]  /*50a0*/  IMAD.MOV.U32 R39, RZ, RZ, R109 ;  /* 0x000000ffff277224 */ /* 0x000fe200078e006d */
[----:B------:R-:W-:-:S07]  /*50b0*/  F2FP.SATFINITE.E4M3.F32.PACK_AB_MERGE_C R41, R13, R14, R12 ;  /* 0x0000000e0d29723e */ /* 0x000fce000480700c */
.L_x_1978:
[----:B------:R-:W-:Y:S05]  /*50c0*/  BSYNC B2 ;  /* 0x0000000000027941 */ /* 0x000fea0003800000 */
.L_x_1977:
[----:B------:R-:W-:Y:S02]  /*50d0*/  IADD3.X R14, R74, R94, R4, P4, P5 ;  /* 0x0000005e4a0e7210 */ /* 0x000fe400027ea404 */
[----:B------:R-:W-:-:S13]  /*50e0*/  ISETP.GE.AND P4, PT, R100, R93, PT ;  /* 0x0000005d6400720c */ /* 0x000fda0003f86270 */
        /* <DEDUP_REMOVED lines=9> */
.L_x_1976:
[----:B------:R-:W-:Y:S05]  /*5180*/  BSYNC B1 ;  /* 0x0000000000017941 */ /* 0x000fea0003800000 */
.L_x_1975:
[----:B------:R-:W-:-:S13]  /*5190*/  ISETP.NE.AND P4, PT, R44, RZ, PT ;  /* 0x000000ff2c00720c */ /* 0x000fda0003f85270 */
[----:B------:R-:W-:Y:S05]  /*51a0*/  @!P4 BRA `(.L_x_1959) ;  /* 0x00000010002cc947 */ /* 0x000fea0003800000 */
[----:B------:R-:W2:Y:S04]  /*51b0*/  LDL R32, [R1] ;  /* 0x0000000001207983 */ /* 0x000ea80000100800 */
[----:B0-----:R-:W3:Y:S04]  /*51c0*/  LDL R15, [R1+0x70] ;  /* 0x00007000010f7983 */ /* 0x001ee80000100800 */
        /* <DEDUP_REMOVED lines=14> */
[----:B------:R-:W-:-:S03]  /*52b0*/  IMAD.SHL.U32 R39, R12, 0x10, RZ ;  /* 0x000000100c277824 */ /* 0x000fc600078e00ff */
[----:B------:R-:W-:-:S04]  /*52c0*/  SHF.L.U32 R13, R13, 0xb, RZ ;  /* 0x0000000b0d0d7819 */ /* 0x000fc800000006ff */
        /* <DEDUP_REMOVED lines=88> */
[--C-:B------:R-:W-:Y:S02]  /*5850*/  HADD2.F32 R40, -RZ, R38.reuse.H0_H0 ;  /* 0x20000026ff287230 */ /* 0x100fe40000004100 */
[-C--:B------:R-:W-:Y:S01]  /*5860*/  FMUL.FTZ R99, R86, R97.reuse ;  /* 0x0000006156637220 */ /* 0x080fe20000410000 */
[----:B------:R-:W-:Y:S01]  /*5870*/  HADD2.F32 R91, -RZ, R95.H0_H0 ;  /* 0x2000005fff5b7230 */ /* 0x000fe20000004100 */
[----:B------:R-:W-:Y:S01]  /*5880*/  F2FP.F16.E4M3.UNPACK_B R14, R14 ;  /* 0x0000000eff0e723e */ /* 0x000fe200020006ff */
[----:B------:R-:W-:Y:S02]  /*5890*/  HADD2.F32 R89, -RZ, R38.H1_H1 ;  /* 0x30000026ff597230 */ /* 0x000fe40000004100 */
[----:B------:R-:W-:Y:S01]  /*58a0*/  FMUL.FTZ R97, R40, R97 ;  /* 0x0000006128617220 */ /* 0x000fe20000410000 */
[----:B------:R-:W-:-:S02]  /*58b0*/  HADD2.F32 R42, -RZ, R42.H1_H1 ;  /* 0x3000002aff2a7230 */ /* 0x000fc40000004100 */
[-C--:B------:R-:W-:Y:S01]  /*58c0*/  FFMA.FTZ R38, R40, R91.reuse, -R99 ;  /* 0x0000005b28267223 */ /* 0x080fe20000010863 */
[----:B------:R-:W-:Y:S02]  /*58d0*/  HADD2.F32 R95, -RZ, R95.H1_H1 ;  /* 0x3000005fff5f7230 */ /* 0x000fe40000004100 */
[CC--:B------:R-:W-:Y:S01]  /*58e0*/  FMUL.FTZ R99, R89.reuse, R96.reuse ;  /* 0x0000006059637220 */ /* 0x0c0fe20000410000 */
[----:B------:R-:W-:Y:S01]  /*58f0*/  FFMA.FTZ R40, R86, R91, R97 ;  /* 0x0000005b56287223 */ /* 0x000fe20000010061 */
[C---:B------:R-:W-:Y:S01]  /*5900*/  FMUL.FTZ R98, R42.reuse, R96 ;  /* 0x000000602a627220 */ /* 0x040fe20000410000 */
[----:B------:R-:W-:Y:S01]  /*5910*/  F2FP.F16.E4M3.UNPACK_B R92, R92 ;  /* 0x0000005cff5c723e */ /* 0x000fe200020006ff */
[-C--:B------:R-:W-:Y:S01]  /*5920*/  FFMA.FTZ R91, R42, R95.reuse, R99 ;  /* 0x0000005f2a5b7223 */ /* 0x080fe20000010063 */
[----:B------:R-:W-:Y:S01]  /*5930*/  F2FP.F16.E4M3.UNPACK_B R42, R34 ;  /* 0x00000022ff2a723e */ /* 0x000fe200020006ff */
[--C-:B------:R-:W-:Y:S02]  /*5940*/  HADD2.F32 R99, -RZ, R90.reuse.H0_H0 ;  /* 0x2000005aff637230 */ /* 0x100fe40000004100 */
[----:B------:R-:W-:Y:S01]  /*5950*/  FFMA.FTZ R89, R89, R95, -R98 ;  /* 0x0000005f59597223 */ /* 0x000fe20000010862 */
[----:B------:R-:W-:Y:S01]  /*5960*/  HADD2.F32 R101, -RZ, R90.H1_H1 ;  /* 0x3000005aff657230 */ /* 0x000fe20000004100 */
[----:B------:R-:W-:Y:S01]  /*5970*/  F2FP.SATFINITE.E4M3.F32.PACK_AB_MERGE_C R12, R29, R12, RZ ;  /* 0x0000000c1d0c723e */ /* 0x000fe200048070ff */
[--C-:B------:R-:W-:Y:S01]  /*5980*/  HADD2.F32 R86, -RZ, R42.reuse.H0_H0 ;  /* 0x2000002aff567230 */ /* 0x100fe20000004100 */
[----:B------:R-:W-:Y:S01]  /*5990*/  F2FP.SATFINITE.E4M3.F32.PACK_AB_MERGE_C R29, R31, R28, RZ ;  /* 0x0000001c1f1d723e */ /* 0x000fe200048070ff */
[----:B------:R-:W-:Y:S01]  /*59a0*/  HADD2.F32 R42, -RZ, R42.H1_H1 ;  /* 0x3000002aff2a7230 */ /* 0x000fe20000004100 */
[----:B------:R-:W-:Y:S01]  /*59b0*/  F2FP.SATFINITE.E4M3.F32.PACK_AB_MERGE_C R12, R41, R30, R12 ;  /* 0x0000001e290c723e */ /* 0x000fe2000480700c */
[----:B------:R-:W-:-:S02]  /*59c0*/  HADD2.F32 R34, -RZ, R14.H0_H0 ;  /* 0x2000000eff227230 */ /* 0x000fc40000004100 */
[----:B------:R-:W-:Y:S01]  /*59d0*/  FMUL.FTZ R103, R86, R99 ;  /* 0x0000006356677220 */ /* 0x000fe20000410000 */
[----:B------:R-:W-:Y:S02]  /*59e0*/  HADD2.F32 R14, -RZ, R14.H1_H1 ;  /* 0x3000000eff0e7230 */ /* 0x000fe40000004100 */
        /* <DEDUP_REMOVED lines=40> */
[-C--:B------:R-:W-:Y:S01]  /*5c70*/  F2FP.F16.E4M3.UNPACK_B R96, R9.reuse.H1 ;  /* 0x00000009ff60723e */ /* 0x080fe200030006ff */
[----:B------:R-:W-:Y:S01]  /*5c80*/  HADD2.F32 R11, -RZ, R31.H0_H0 ;  /* 0x2000001fff0b7230 */ /* 0x000fe20000004100 */
[----:B------:R-:W-:Y:S01]  /*5c90*/  F2FP.F16.E4M3.UNPACK_B R95, R9 ;  /* 0x00000009ff5f723e */ /* 0x000fe200020006ff */
[----:B------:R-:W-:-:S02]  /*5ca0*/  HADD2.F32 R40, -RZ, R33.H1_H1 ;  /* 0x30000021ff287230 */ /* 0x000fc40000004100 */
[-C--:B------:R-:W-:Y:S01]  /*5cb0*/  FMUL.FTZ R86, R38, R41.reuse ;  /* 0x0000002926567220 */ /* 0x080fe20000410000 */
[----:B------:R-:W-:Y:S02]  /*5cc0*/  HADD2.F32 R33, -RZ, R10.H0_H0 ;  /* 0x2000000aff217230 */ /* 0x000fe40000004100 */
[C---:B------:R-:W-:Y:S01]  /*5cd0*/  FMUL.FTZ R41, R11.reuse, R41 ;  /* 0x000000290b297220 */ /* 0x040fe20000410000 */
[----:B------:R-:W-:Y:S01]  /*5ce0*/  HADD2.F32 R43, -RZ, R42.H1_H1 ;  /* 0x3000002aff2b7230 */ /* 0x000fe20000004100 */
[----:B------:R-:W-:Y:S01]  /*5cf0*/  F2FP.F16.E4M3.UNPACK_B R89, R8 ;  /* 0x00000008ff59723e */ /* 0x000fe200020006ff */
[----:B------:R-:W-:Y:S02]  /*5d00*/  HADD2.F32 R31, -RZ, R31.H1_H1 ;  /* 0x3000001fff1f7230 */ /* 0x000fe40000004100 */
[----:B------:R-:W-:Y:S02]  /*5d10*/  HADD2.F32 R42, -RZ, R10.H1_H1 ;  /* 0x3000000aff2a7230 */ /* 0x000fe40000004100 */
[----:B------:R-:W-:Y:S01]  /*5d20*/  FFMA.FTZ R10, R11, R33, -R86 ;  /* 0x000000210b0a7223 */ /* 0x000fe20000010856 */
[----:B------:R-:W-:Y:S01]  /*5d30*/  FMUL.FTZ R90, R40, R43 ;  /* 0x0000002b285a7220 */ /* 0x000fe20000410000 */
[----:B------:R-:W-:Y:S01]  /*5d40*/  FFMA.FTZ R11, R38, R33, R41 ;  /* 0x00000021260b7223 */ /* 0x000fe20000010029 */
[C---:B------:R-:W-:Y:S01]  /*5d50*/  FMUL.FTZ R43, R31.reuse, R43 ;  /* 0x0000002b1f2b7220 */ /* 0x040fe20000410000 */
[-C--:B------:R-:W-:Y:S01]  /*5d60*/  F2FP.F16.E4M3.UNPACK_B R33, R15.reuse ;  /* 0x0000000fff21723e */ /* 0x080fe200020006ff */
[-C--:B------:R-:W-:Y:S01]  /*5d70*/  FFMA.FTZ R31, R31, R42.reuse, -R90 ;  /* 0x0000002a1f1f7223 */ /* 0x080fe2000001085a */
[----:B------:R-:W-:Y:S01]  /*5d80*/  F2FP.F16.E4M3.UNPACK_B R15, R15.H1 ;  /* 0x0000000fff0f723e */ /* 0x000fe200030006ff */
[----:B------:R-:W-:Y:S01]  /*5d90*/  FFMA.FTZ R38, R40, R42, R43 ;  /* 0x0000002a28267223 */ /* 0x000fe2000001002b */
[-C--:B------:R-:W-:Y:S01]  /*5da0*/  F2FP.F16.E4M3.UNPACK_B R41, R35.reuse ;  /* 0x00000023ff29723e */ /* 0x080fe200020006ff */
[----:B------:R-:W-:Y:S01]  /*5db0*/  HADD2.F32 R9, -RZ, R96.H0_H0 ;  /* 0x20000060ff097230 */ /* 0x000fe20000004100 */
[----:B------:R-:W-:Y:S01]  /*5dc0*/  F2FP.F16.E4M3.UNPACK_B R42, R35.H1 ;  /* 0x00000023ff2a723e */ /* 0x000fe200030006ff */
[----:B------:R-:W-:Y:S01]  /*5dd0*/  HADD2.F32 R40, -RZ, R15.H0_H0 ;  /* 0x2000000fff287230 */ /* 0x000fe20000004100 */
[----:B------:R-:W-:Y:S01]  /*5de0*/  F2FP.F16.E4M3.UNPACK_B R90, R8.H1 ;  /* 0x00000008ff5a723e */ /* 0x000fe200030006ff */
[----:B------:R-:W-:Y:S01]  /*5df0*/  HADD2.F32 R43, -RZ, R41.H0_H0 ;  /* 0x20000029ff2b7230 */ /* 0x000fe20000004100 */
[----:B------:R-:W-:Y:S01]  /*5e00*/  F2FP.SATFINITE.E4M3.F32.PACK_AB_MERGE_C R10, R31, R10, RZ ;  /* 0x0000000a1f0a723e */ /* 0x000fe200048070ff */
[----:B------:R-:W-:-:S02]  /*5e10*/  HADD2.F32 R8, -RZ, R95.H0_H0 ;  /* 0x2000005fff087230 */ /* 0x000fc40000004100 */
[----:B------:R-:W-:Y:S01]  /*5e20*/  FMUL.FTZ R99, R40, R9 ;  /* 0x0000000928637220 */ /* 0x000fe20000410000 */
[----:B------:R-:W-:Y:S01]  /*5e30*/  HADD2.F32 R35, -RZ, R33.H0_H0 ;  /* 0x20000021ff237230 */ /* 0x000fe20000004100 */
[----:B------:R-:W-:Y:S01]  /*5e40*/  F2FP.SATFINITE.E4M3.F32.PACK_AB_MERGE_C R11, R38, R11, RZ ;  /* 0x0000000b260b723e */ /* 0x000fe200048070ff */
[----:B------:R-:W-:Y:S02]  /*5e50*/  HADD2.F32 R86, -RZ, R42.H0_H0 ;  /* 0x2000002aff567230 */ /* 0x000fe40000004100 */
[-C--:B------:R-:W-:Y:S01]  /*5e60*/  FMUL.FTZ R98, R43, R8.reuse ;  /* 0x000000082b627220 */ /* 0x080fe20000410000 */
[----:B------:R-:W-:Y:S02]  /*5e70*/  HADD2.F32 R91, -RZ, R90.H0_H0 ;  /* 0x2000005aff5b7230 */ /* 0x000fe40000004100 */
[----:B------:R-:W-:Y:S01]  /*5e80*/  FMUL.FTZ R100, R35, R8 ;  /* 0x0000000823647220 */ /* 0x000fe20000410000 */
[----:B------:R-:W-:Y:S02]  /*5e90*/  HADD2.F32 R92, -RZ, R89.H0_H0 ;  /* 0x20000059ff5c7230 */ /* 0x000fe40000004100 */
[----:B------:R-:W-:Y:S01]  /*5ea0*/  FMUL.FTZ R97, R86, R9 ;  /* 0x0000000956617220 */ /* 0x000fe20000410000 */
[----:B------:R-:W-:-:S02]  /*5eb0*/  HADD2.F32 R42, -RZ, R42.H1_H1 ;  /* 0x3000002aff2a7230 */ /* 0x000fc40000004100 */
[-C--:B------:R-:W-:Y:S01]  /*5ec0*/  FFMA.FTZ R99, R86, R91.reuse, R99 ;  /* 0x0000005b56637223 */ /* 0x080fe20000010063 */
[----:B------:R-:W-:Y:S02]  /*5ed0*/  HADD2.F32 R96, -RZ, R96.H1_H1 ;  /* 0x30000060ff607230 */ /* 0x000fe40000004100 */
[----:B------:R-:W-:Y:S01]  /*5ee0*/  FFMA.FTZ R8, R35, R92, -R98 ;  /* 0x0000005c23087223 */ /* 0x000fe20000010862 */
[----:B------:R-:W-:Y:S02]  /*5ef0*/  HADD2.F32 R15, -RZ, R15.H1_H1 ;  /* 0x3000000fff0f7230 */ /* 0x000fe40000004100 */
[----:B------:R-:W-:Y:S01]  /*5f00*/  FFMA.FTZ R97, R40, R91, -R97 ;  /* 0x0000005b28617223 */ /* 0x000fe20000010861 */
[----:B------:R-:W-:Y:S02]  /*5f10*/  HADD2.F32 R41, -RZ, R41.H1_H1 ;  /* 0x30000029ff297230 */ /* 0x000fe40000004100 */
[----:B------:R-:W-:Y:S01]  /*5f20*/  FMUL.FTZ R98, R42, R96 ;  /* 0x000000602a627220 */ /* 0x000fe20000410000 */
[----:B------:R-:W-:-:S02]  /*5f30*/  HADD2.F32 R86, -RZ, R95.H1_H1 ;  /* 0x3000005fff567230 */ /* 0x000fc40000004100 */
[----:B------:R-:W-:Y:S01]  /*5f40*/  FMUL.FTZ R35, R15, R96 ;  /* 0x000000600f237220 */ /* 0x000fe20000410000 */
[----:B------:R-:W-:Y:S02]  /*5f50*/  HADD2.F32 R90, -RZ, R90.H1_H1 ;  /* 0x3000005aff5a7230 */ /* 0x000fe40000004100 */
[----:B------:R-:W-:Y:S01]  /*5f60*/  FFMA.FTZ R9, R43, R92, R100 ;  /* 0x0000005c2b097223 */ /* 0x000fe20000010064 */
[----:B------:R-:W-:Y:S02]  /*5f70*/  HADD2.F32 R33, -RZ, R33.H1_H1 ;  /* 0x30000021ff217230 */ /* 0x000fe40000004100 */
[----:B------:R-:W-:Y:S01]  /*5f80*/  FMUL.FTZ R92, R41, R86 ;  /* 0x00000056295c7220 */ /* 0x000fe20000410000 */
[----:B------:R-:W-:Y:S02]  /*5f90*/  HADD2.F32 R40, -RZ, R89.H1_H1 ;  /* 0x30000059ff287230 */ /* 0x000fe40000004100 */
[-C--:B------:R-:W-:Y:S01]  /*5fa0*/  FFMA.FTZ R98, R15, R90.reuse, -R98 ;  /* 0x0000005a0f627223 */ /* 0x080fe20000010862 */
[----:B------:R-:W-:Y:S01]  /*5fb0*/  FFMA.FTZ R42, R42, R90, R35 ;  /* 0x0000005a2a2a7223 */ /* 0x000fe20000010023 */
[----:B------:R-:W-:Y:S01]  /*5fc0*/  FMUL.FTZ R86, R33, R86 ;  /* 0x0000005621567220 */ /* 0x000fe20000410000 */
[----:B------:R-:W-:Y:S01]  /*5fd0*/  F2FP.SATFINITE.E4M3.F32.PACK_AB_MERGE_C R13, R13, R28, R10 ;  /* 0x0000001c0d0d723e */ /* 0x000fe2000480700a */
[-C--:B------:R-:W-:Y:S01]  /*5fe0*/  FFMA.FTZ R33, R33, R40.reuse, -R92 ;  /* 0x0000002821217223 */ /* 0x080fe2000001085c */
[----:B------:R-:W-:Y:S01]  /*5ff0*/  F2FP.SATFINITE.E4M3.F32.PACK_AB_MERGE_C R97, R98, R97, RZ ;  /* 0x000000616261723e */ /* 0x000fe200048070ff */
[----:B------:R-:W-:Y:S01]  /*6000*/  FFMA.FTZ R86, R41, R40, R86 ;  /* 0x0000002829567223 */ /* 0x000fe20000010056 */
[----:B------:R-:W-:-:S02]  /*6010*/  F2FP.SATFINITE.E4M3.F32.PACK_AB_MERGE_C R42, R42, R99, RZ ;  /* 0x000000632a2a723e */ /* 0x000fc400048070ff */
[----:B------:R-:W-:Y:S02]  /*6020*/  F2FP.SATFINITE.E4M3.F32.PACK_AB_MERGE_C R15, R33, R8, R97 ;  /* 0x00000008210f723e */ /* 0x000fe40004807061 */
[----:B------:R-:W-:Y:S02]  /*6030*/  F2FP.SATFINITE.E4M3.F32.PACK_AB_MERGE_C R33, R30, R29, R11 ;  /* 0x0000001d1e21723e */ /* 0x000fe4000480700b */
[----:B------:R-:W-:-:S07]  /*6040*/  F2FP.SATFINITE.E4M3.F32.PACK_AB_MERGE_C R35, R86, R9, R42 ;  /* 0x000000095623723e */ /* 0x000fce000480702a */
.L_x_1980:
[----:B------:R-:W-:Y:S05]  /*6050*/  BSYNC B1 ;  /* 0x0000000000017941 */ /* 0x000fea0003800000 */
.L_x_1979:
        /* <DEDUP_REMOVED lines=10> */
.L_x_1952:
[----:B------:R-:W-:-:S06]  /*6100*/  UISETP.NE.AND UP0, UPT, UR36, 0x3, UPT ;  /* 0x000000032400788c */ /* 0x000fcc000bf05270 */
[----:B------:R-:W-:-:S13]  /*6110*/  PLOP3.LUT P3, PT, PT, PT, UP0, 0x80, 0x0 ;  /* 0x000000000000781c */ /* 0x000fda0003f6f008 */
[----:B------:R-:W-:Y:S05]  /*6120*/  @!P3 BRA `(.L_x_1981) ;  /* 0x000000000004b947 */ /* 0x000fea0003800000 */
[----:B------:R-:W-:Y:S01]  /*6130*/  BPT.TRAP 0x1 ;  /* 0x000000040000795c */ /* 0x000fe20000300000 */
.L_x_1981:
        /* <DEDUP_REMOVED lines=8> */
.L_x_2214:
[----:B------:R-:W-:Y:S05]  /*61c0*/  BSYNC B1 ;  /* 0x0000000000017941 */ /* 0x000fea0003800000 */
.L_x_1982:
        /* <DEDUP_REMOVED lines=9> */
.L_x_1959:
[----:B------:R-:W-:Y:S05]  /*6260*/  BSYNC B0 ;  /* 0x0000000000007941 */ /* 0x000fea0003800000 */
.L_x_1951:
        /* <DEDUP_REMOVED lines=17> */
.L_x_1985:
[----:B------:R-:W-:Y:S05]  /*6380*/  BSYNC B0 ;  /* 0x0000000000007941 */ /* 0x000fea0003800000 */
.L_x_1984:
[----:B------:R-:W2:Y:S01]  /*6390*/  SYNCS.PHASECHK.TRANS64.TRYWAIT P5, [R82+URZ+0x19cb0], R85 ;  /* 0x019cb055520075a7 */ /* 0x000ea200080a017f */
[----:B------:R-:W-:Y:S01]  /*63a0*/  BSSY B0, `(.L_x_1986) ;  /* 0x0000003000007945 */ /* 0x000fe20003800000 */
[----:B------:R-:W-:-:S03]  /*63b0*/  ISETP.GE.AND P3, PT, R19, R84, PT ;  /* 0x000000541300720c */ /* 0x000fc60003f66270 */
[----:B--2---:R-:W-:Y:S10]  /*63c0*/  @!P5 BRA `(.L_x_1987) ;  /* 0x00000168008cd947 */ /* 0x004ff40003800000 */
.L_x_2215:
[----:B------:R-:W-:Y:S05]  /*63d0*/  BSYNC B0 ;  /* 0x0000000000007941 */ /* 0x000fea0003800000 */
.L_x_1986:
        /* <DEDUP_REMOVED lines=22> */
.L_x_1989:
[----:B------:R-:W-:Y:S05]  /*6540*/  BSYNC B0 ;  /* 0x0000000000007941 */ /* 0x000fea0003800000 */
.L_x_1988:
        /* <DEDUP_REMOVED lines=17> */
.L_x_1946:
[----:B------:R-:W2:Y:S01]  /*6660*/  LDL R8, [R1+0x18] ;  /* 0x0000180001087983 */ /* 0x000ea20000100800 */
[----:B------:R-:W0:Y:S01]  /*6670*/  LDC R0, c[0x0][0x448] ;  /* 0x00011200ff007b82 */ /* 0x000e220000000800 */
[----:B------:R-:W-:Y:S01]  /*6680*/  BSSY B0, `(.L_x_1991) ;  /* 0x000002c000007945 */ /* 0x000fe20003800000 */
[----:B------:R-:W-:Y:S02]  /*6690*/  CS2R R134, SRZ ;  /* 0x0000000000867805 */ /* 0x000fe4000001ff00 */
[----:B------:R-:W-:Y:S02]  /*66a0*/  CS2R R26, SRZ ;  /* 0x00000000001a7805 */ /* 0x000fe4000001ff00 */
[----:B----4-:R-:W-:Y:S02]  /*66b0*/  CS2R R12, SRZ ;  /* 0x00000000000c7805 */ /* 0x010fe4000001ff00 */
[----:B------:R-:W-:Y:S02]  /*66c0*/  CS2R R128, SRZ ;  /* 0x0000000000807805 */ /* 0x000fe4000001ff00 */
[----:B------:R-:W-:-:S02]  /*66d0*/  CS2R R20, SRZ ;  /* 0x0000000000147805 */ /* 0x000fc4000001ff00 */
[----:B------:R-:W-:Y:S02]  /*66e0*/  CS2R R10, SRZ ;  /* 0x00000000000a7805 */ /* 0x000fe4000001ff00 */
[----:B------:R-:W-:Y:S02]  /*66f0*/  CS2R R126, SRZ ;  /* 0x00000000007e7805 */ /* 0x000fe4000001ff00 */
[----:B------:R-:W-:Y:S02]  /*6700*/  CS2R R28, SRZ ;  /* 0x00000000001c7805 */ /* 0x000fe4000001ff00 */
[----:B------:R-:W-:Y:S01]  /*6710*/  CS2R R120, SRZ ;  /* 0x0000000000787805 */ /* 0x000fe2000001ff00 */
[----:B------:R-:W-:Y:S01]  /*6720*/  IMAD.MOV.U32 R25, RZ, RZ, RZ ;  /* 0x000000ffff197224 */ /* 0x000fe200078e00ff */
        /* <DEDUP_REMOVED lines=9> */
[----:B------:R-:W-:Y:S01]  /*67c0*/  IMAD.MOV.U32 R34, RZ, RZ, RZ ;  /* 0x000000ffff227224 */ /* 0x000fe200078e00ff */
[----:B------:R-:W-:Y:S02]  /*67d0*/  CS2R R96, SRZ ;  /* 0x0000000000607805 */ /* 0x000fe4000001ff00 */
[----:B------:R-:W-:Y:S02]  /*67e0*/  CS2R R94, SRZ ;  /* 0x00000000005e7805 */ /* 0x000fe4000001ff00 */
[----:B0-----:R-:W-:Y:S01]  /*67f0*/  ISETP.NE.AND P0, PT, R0, 0x1, PT ;  /* 0x000000010000780c */ /* 0x001fe20003f05270 */
[----:B------:R-:W-:Y:S02]  /*6800*/  IMAD.MOV.U32 R36, RZ, RZ, RZ ;  /* 0x000000ffff247224 */ /* 0x000fe400078e00ff */
[----:B------:R-:W-:-:S10]  /*6810*/  IMAD.MOV.U32 R89, RZ, RZ, RZ ;  /* 0x000000ffff597224 */ /* 0x000fd400078e00ff */
[----:B------:R-:W0:Y:S08]  /*6820*/  @P0 LDC R3, c[0x0][0x44c] ;  /* 0x00011300ff030b82 */ /* 0x000e300000000800 */
[----:B------:R-:W1:Y:S01]  /*6830*/  @P0 LDC R2, c[0x0][0x450] ;  /* 0x00011400ff020b82 */ /* 0x000e620000000800 */
[----:B--2---:R-:W-:Y:S01]  /*6840*/  VIADD R0, R8, 0xbf ;  /* 0x000000bf08007836 */ /* 0x004fe20000000000 */
[----:B------:R-:W-:-:S03]  /*6850*/  CS2R R8, SRZ ;  /* 0x0000000000087805 */ /* 0x000fc6000001ff00 */
[----:B0-----:R-:W-:-:S05]  /*6860*/  @P0 IMAD.HI.U32 R3, R0, R3, RZ ;  /* 0x0000000300030227 */ /* 0x001fca00078e00ff */
[----:B-1----:R-:W-:Y:S01]  /*6870*/  @P0 SHF.R.U32.HI R0, RZ, R2, R3 ;  /* 0x00000002ff000219 */ /* 0x002fe20000011603 */
[----:B------:R-:W-:Y:S01]  /*6880*/  IMAD.MOV.U32 R2, RZ, RZ, RZ ;  /* 0x000000ffff027224 */ /* 0x000fe200078e00ff */
[----:B------:R-:W-:-:S03]  /*6890*/  PLOP3.LUT P0, PT, PT, PT, PT, 0x80, 0x0 ;  /* 0x000000000000781c */ /* 0x000fc60003f0f070 */
[----:B------:R-:W-:-:S05]  /*68a0*/  IMAD.IADD R0, R87, 0x1, R0 ;  /* 0x0000000157007824 */ /* 0x000fca00078e0200 */
[----:B------:R-:W-:-:S04]  /*68b0*/  SHF.R.S32.HI R3, RZ, 0x1f, R0 ;  /* 0x0000001fff037819 */ /* 0x000fc80000011400 */
[----:B------:R-:W-:Y:S01]  /*68c0*/  LEA.HI R3, R3, R0, RZ, 0x7 ;  /* 0x0000000003037211 */ /* 0x000fe200078f38ff */
[----:B------:R-:W-:-:S03]  /*68d0*/  IMAD.MOV.U32 R0, RZ, RZ, RZ ;  /* 0x000000ffff007224 */ /* 0x000fc600078e00ff */
[----:B------:R-:W-:-:S04]  /*68e0*/  SHF.R.S32.HI R3, RZ, 0x7, R3 ;  /* 0x00000007ff037819 */ /* 0x000fc80000011403 */
[----:B------:R-:W-:-:S04]  /*68f0*/  VIMNMX R88, R88, R3, PT ;  /* 0x0000000358587248 */ /* 0x000fc80003fe0100 */
[----:B------:R-:W-:Y:S01]  /*6900*/  ISETP.GE.AND P1, PT, R88, 0x1, PT ;  /* 0x000000015800780c */ /* 0x000fe20003f26270 */
[----:B------:R-:W-:-:S12]  /*6910*/  @P3 BRA `(.L_x_1992) ;  /* 0x0000000000083947 */ /* 0x000fd80003800000 */
[----:B------:R-:W0:Y:S02]  /*6920*/  FENCE.VIEW.ASYNC.G ;  /* 0x00000000000073c6 */ /* 0x000e240000000100 */
[----:B0-----:R-:W-:Y:S06]  /*6930*/  BAR.ARV 0xc, 0x200 ;  /* 0x0308000000007b1d */ /* 0x001fec0000002000 */
.L_x_1992:
[----:B------:R-:W-:Y:S05]  /*6940*/  BSYNC B0 ;  /* 0x0000000000007941 */ /* 0x000fea0003800000 */
.L_x_1991:
[----:B------:R-:W-:Y:S02]  /*6950*/  IMAD.MOV.U32 R92, RZ, RZ, RZ ;  /* 0x000000ffff5c7224 */ /* 0x000fe400078e00ff */
[----:B------:R-:W-:Y:S01]  /*6960*/  IMAD.MOV.U32 R3, RZ, RZ, RZ ;  /* 0x000000ffff037224 */ /* 0x000fe200078e00ff */
[----:B------:R-:W-:Y:S06]  /*6970*/  @!P1 BRA `(.L_x_1993) ;  /* 0x000000d400289947 */ /* 0x000fec0003800000 */
        /* <DEDUP_REMOVED lines=11> */
[----:B------:R-:W-:-:S05]  /*6a30*/  IMAD R3, R3, -0x3, R0 ;  /* 0xfffffffd03037824 */ /* 0x000fca00078e0200 */
[----:B------:R-:W-:-:S04]  /*6a40*/  LEA R3, R3, R26, 0xb ;  /* 0x0000001a03037211 */ /* 0x000fc800078e58ff */
        /* <DEDUP_REMOVED lines=19> */
.L_x_1995:
[----:B------:R-:W-:Y:S05]  /*6b80*/  BSYNC B6 ;  /* 0x0000000000067941 */ /* 0x000fea0003800000 */
.L_x_1994:
        /* <DEDUP_REMOVED lines=47> */
[----:B------:R-:W-:-:S04]  /*6e80*/  LOP3.LUT R0, R0, 0xfffffffe, RZ, 0xc0, !PT ;  /* 0xfffffffe00007812 */ /* 0x000fc800078ec0ff */
[----:B------:R-:W-:-:S04]  /*6e90*/  IADD3 R0, R14, -R0, RZ ;  /* 0x800000000e007210 */ /* 0x000fc80007ffe0ff */
[----:B------:R-:W-:-:S04]  /*6ea0*/  SHF.L.U32 R3, R0, 0x1f, RZ ;  /* 0x0000001f00037819 */ /* 0x000fc800000006ff */
[----:B------:R0:W1:Y:S03]  /*6eb0*/  SYNCS.PHASECHK.TRANS64.TRYWAIT P0, [R16+URZ+0x19c00], R3 ;  /* 0x019c0003100075a7 */ /* 0x000066000800017f */
[----:B-1----:R-:W-:Y:S05]  /*6ec0*/  @!P0 NANOSLEEP.SYNCS 0x989680 ;  /* 0x009896800000895d */ /* 0x002fea0003900000 */
[----:B------:R-:W1:Y:S01]  /*6ed0*/  @!P0 SYNCS.PHASECHK.TRANS64 P0, [R16+URZ+0x19c00], R3 ;  /* 0x019c0003100085a7 */ /* 0x000e62000800007f */
[----:B------:R-:W-:Y:S04]  /*6ee0*/  BSSY B0, `(.L_x_1997) ;  /* 0x0000006000007945 */ /* 0x000fe80003800000 */
[----:B-1----:R-:W-:Y:S05]  /*6ef0*/  @P0 BRA `(.L_x_1998) ;  /* 0x0000000000100947 */ /* 0x002fea0003800000 */
.L_x_1999:
[----:B-1----:R1:W2:Y:S02]  /*6f00*/  SYNCS.PHASECHK.TRANS64.TRYWAIT P0, [R16+URZ+0x19c00], R3 ;  /* 0x019c0003100075a7 */ /* 0x0022a4000800017f */
[----:B--2---:R-:W-:Y:S05]  /*6f10*/  @!P0 NANOSLEEP.SYNCS 0x989680 ;  /* 0x009896800000895d */ /* 0x004fea0003900000 */
[----:B------:R-:W2:Y:S02]  /*6f20*/  @!P0 SYNCS.PHASECHK.TRANS64 P0, [R16+URZ+0x19c00], R3 ;  /* 0x019c0003100085a7 */ /* 0x000ea4000800007f */
[----:B--2---:R-:W-:Y:S05]  /*6f30*/  @!P0 BRA `(.L_x_1999) ;  /* 0xfffffffc00f08947 */ /* 0x004fea000383ffff */
.L_x_1998:
[----:B------:R-:W-:Y:S05]  /*6f40*/  BSYNC B0 ;  /* 0x0000000000007941 */ /* 0x000fea0003800000 */
.L_x_1997:
[----:B------:R-:W-:Y:S05]  /*6f50*/  BRA `(.L_x_2000) ;  /* 0x0000004400647947 */ /* 0x000fea0003800000 */
.L_x_1996:
        /* <DEDUP_REMOVED lines=30> */
.L_x_2002:
[----:B------:R-:W-:Y:S05]  /*7140*/  BSYNC B6 ;  /* 0x0000000000067941 */ /* 0x000fea0003800000 */
.L_x_2001:
        /* <DEDUP_REMOVED lines=10> */
[----:B------:R-:W-:Y:S01]  /*71f0*/  MOV R7, R29 ;  /* 0x0000001d00077202 */ /* 0x000fe20000000f00 */
[----:B------:R-:W-:Y:S01]  /*7200*/  IMAD.MOV.U32 R8, RZ, RZ, R24 ;  /* 0x000000ffff087224 */ /* 0x000fe200078e0018 */
[----:B------:R-:W-:Y:S01]  /*7210*/  ULDC.64 UR4, c[0x0][0x3f8] ;  /* 0x0000fe0000047ab9 */ /* 0x000fe20000000a00 */
[----:B------:R-:W-:Y:S01]  /*7220*/  IMAD.MOV.U32 R9, RZ, RZ, R31 ;  /* 0x000000ffff097224 */ /* 0x000fe200078e001f */
[----:B------:R-:W-:Y:S01]  /*7230*/  ULDC.64 UR6, c[0x0][0x408] ;  /* 0x0001020000067ab9 */ /* 0x000fe20000000a00 */
[----:B------:R-:W-:Y:S01]  /*7240*/  IMAD.MOV.U32 R6, RZ, RZ, R26 ;  /* 0x000000ffff067224 */ /* 0x000fe200078e001a */
[----:B------:R-:W-:Y:S01]  /*7250*/  ULDC.64 UR8, c[0x0][0x400] ;  /* 0x0001000000087ab9 */ /* 0x000fe20000000a00 */
[----:B0-----:R-:W-:-:S13]  /*7260*/  ISETP.NE.AND P0, PT, R39, 0x1, PT ;  /* 0x000000012700780c */ /* 0x001fda0003f05270 */
[----:B------:R-:W0:Y:S08]  /*7270*/  @P0 LDC R3, c[0x0][0x44c] ;  /* 0x00011300ff030b82 */ /* 0x000e300000000800 */
[----:B------:R-:W1:Y:S01]  /*7280*/  @P0 LDC R5, c[0x0][0x450] ;  /* 0x00011400ff050b82 */ /* 0x000e620000000800 */
[----:B0-----:R-:W-:-:S05]  /*7290*/  @P0 IMAD.HI.U32 R0, R10, R3, RZ ;  /* 0x000000030a000227 */ /* 0x001fca00078e00ff */
[----:B-1----:R-:W-:-:S04]  /*72a0*/  @P0 SHF.R.U32.HI R11, RZ, R5, R0 ;  /* 0x00000005ff0b0219 */ /* 0x002fc80000011600 */
[----:B------:R-:W-:Y:S01]  /*72b0*/  SHF.R.S32.HI R0, RZ, 0x1f, R11 ;  /* 0x0000001fff007819 */ /* 0x000fe2000001140b */
[----:B------:R-:W-:-:S04]  /*72c0*/  IMAD.WIDE.U32 R8, R11, UR6, R8 ;  /* 0x000000060b087c25 */ /* 0x000fc8000f8e0008 */
[----:B------:R-:W-:Y:S01]  /*72d0*/  IMAD R4, R0, UR4, RZ ;  /* 0x0000000400047c24 */ /* 0x000fe2000f8e02ff */
[----:B------:R-:W-:Y:S01]  /*72e0*/  IADD3 R5, P1, R8, UR8, RZ ;  /* 0x0000000808057c10 */ /* 0x000fe2000ff3e0ff */
[----:B------:R-:W-:-:S04]  /*72f0*/  IMAD.WIDE.U32 R6, R11, UR4, R6 ;  /* 0x000000040b067c25 */ /* 0x000fc8000f8e0006 */
[----:B------:R-:W-:Y:S02]  /*7300*/  IMAD R0, R0, UR6, RZ ;  /* 0x0000000600007c24 */ /* 0x000fe4000f8e02ff */
        /* <DEDUP_REMOVED lines=11> */
[----:B------:R0:W4:Y:S02]  /*73c0*/  SHFL.IDX PT, R14, R5, RZ, 0x1e1f ;  /* 0x001e1fff050e7589 */ /* 0x00012400000e0000 */
.L_x_2221:
[----:B0-----:R-:W5:Y:S04]  /*73d0*/  LDL R5, [R1+0x1c] ;  /* 0x00001c0001057983 */ /* 0x001f680000100800 */
[----:B------:R-:W2:Y:S01]  /*73e0*/  LDL R6, [R1+0x50] ;  /* 0x0000500001067983 */ /* 0x000ea20000100800 */
[----:B------:R-:W-:Y:S01]  /*73f0*/  BSSY B1, `(.L_x_2006) ;  /* 0x000002f000017945 */ /* 0x000fe20003800000 */
[----:B------:R-:W-:Y:S02]  /*7400*/  CS2R R26, SRZ ;  /* 0x00000000001a7805 */ /* 0x000fe4000001ff00 */
[----:B------:R-:W-:Y:S02]  /*7410*/  CS2R R20, SRZ ;  /* 0x0000000000147805 */ /* 0x000fe4000001ff00 */
[----:B------:R-:W-:-:S02]  /*7420*/  CS2R R8, SRZ ;  /* 0x0000000000087805 */ /* 0x000fc4000001ff00 */
[----:B------:R-:W-:Y:S02]  /*7430*/  CS2R R24, SRZ ;  /* 0x0000000000187805 */ /* 0x000fe4000001ff00 */
[----:B------:R-:W-:Y:S01]  /*7440*/  CS2R R12, SRZ ;  /* 0x00000000000c7805 */ /* 0x000fe2000001ff00 */
[----:B-----5:R-:W-:Y:S01]  /*7450*/  IMAD R39, R5, R39, RZ ;  /* 0x0000002705277224 */ /* 0x020fe200078e02ff */
[----:B--2---:R-:W-:-:S04]  /*7460*/  LEA.HI R5, R6, R6, RZ, 0x1 ;  /* 0x0000000606057211 */ /* 0x004fc800078f08ff */
[----:B------:R-:W-:Y:S02]  /*7470*/  ISETP.GE.AND P0, PT, R10, R39, PT ;  /* 0x000000270a00720c */ /* 0x000fe40003f06270 */
[----:B------:R-:W-:Y:S02]  /*7480*/  CS2R R10, SRZ ;  /* 0x00000000000a7805 */ /* 0x000fe4000001ff00 */
[----:B------:R-:W-:-:S05]  /*7490*/  LOP3.LUT R5, R5, 0xfffffffe, RZ, 0xc0, !PT ;  /* 0xfffffffe05057812 */ /* 0x000fca00078ec0ff */
[----:B------:R-:W-:-:S05]  /*74a0*/  IMAD.IADD R5, R6, 0x1, -R5 ;  /* 0x0000000106057824 */ /* 0x000fca00078e0a05 */
[----:B------:R-:W-:Y:S01]  /*74b0*/  SHF.L.U32 R5, R5, 0x1f, RZ ;  /* 0x0000001f05057819 */ /* 0x000fe200000006ff */
[----:B------:R-:W-:Y:S06]  /*74c0*/  @P0 BRA `(.L_x_2007) ;  /* 0x0000000000840947 */ /* 0x000fec0003800000 */
[----:B------:R-:W2:Y:S01]  /*74d0*/  LDL R32, [R1+0x4] ;  /* 0x0000040001207983 */ /* 0x000ea20000100800 */
[----:B------:R-:W-:-:S03]  /*74e0*/  ULDC UR4, c[0x0][0x3f4] ;  /* 0x0000fd0000047ab9 */ /* 0x000fc60000000800 */
[----:B------:R-:W2:Y:S04]  /*74f0*/  LDL R15, [R1+0x8] ;  /* 0x00000800010f7983 */ /* 0x000ea80000100800 */
[----:B------:R-:W2:Y:S04]  /*7500*/  LDL R40, [R1+0x68] ;  /* 0x0000680001287983 */ /* 0x000ea80000100800 */
[----:B------:R-:W2:Y:S01]  /*7510*/  LDL R38, [R1+0x64] ;  /* 0x0000640001267983 */ /* 0x000ea20000100800 */
[----:B------:R-:W-:Y:S02]  /*7520*/  ISETP.GE.AND P5, PT, R154, UR4, PT ;  /* 0x000000049a007c0c */ /* 0x000fe4000bfa6270 */
[----:B------:R-:W-:-:S02]  /*7530*/  CS2R R24, SRZ ;  /* 0x0000000000187805 */ /* 0x000fc4000001ff00 */
[----:B------:R-:W-:Y:S02]  /*7540*/  CS2R R26, SRZ ;  /* 0x00000000001a7805 */ /* 0x000fe4000001ff00 */
[----:B------:R-:W-:-:S07]  /*7550*/  CS2R R12, SRZ ;  /* 0x00000000000c7805 */ /* 0x000fce000001ff00 */
[----:B------:R-:W-:Y:S02]  /*7560*/  @!P5 SHF.R.S32.HI R9, RZ, 0x1f, R154 ;  /* 0x0000001fff09d819 */ /* 0x000fe4000001149a */
[C---:B------:R-:W-:Y:S02]  /*7570*/  @!P5 IADD3 R6, P2, R154.reuse, R3, RZ ;  /* 0x000000039a06d210 */ /* 0x040fe40007f5e0ff */
[----:B----4-:R-:W-:-:S03]  /*7580*/  @!P5 IADD3 R28, P3, R154, R14, RZ ;  /* 0x0000000e9a1cd210 */ /* 0x010fc60007f7e0ff */
[--C-:B-1----:R-:W-:Y:S02]  /*7590*/  @!P5 IMAD.X R7, R0, 0x1, R9.reuse, P2 ;  /* 0x000000010007d824 */ /* 0x102fe400010e0609 */
[----:B---3--:R-:W-:Y:S01]  /*75a0*/  @!P5 IMAD.X R29, R4, 0x1, R9, P3 ;  /* 0x00000001041dd824 */ /* 0x008fe200018e0609 */
[----:B------:R-:W-:Y:S02]  /*75b0*/  CS2R R20, SRZ ;  /* 0x0000000000147805 */ /* 0x000fe4000001ff00 */
[----:B------:R-:W-:Y:S02]  /*75c0*/  CS2R R10, SRZ ;  /* 0x00000000000a7805 */ /* 0x000fe4000001ff00 */
[----:B------:R-:W-:Y:S01]  /*75d0*/  CS2R R8, SRZ ;  /* 0x0000000000087805 */ /* 0x000fe2000001ff00 */
[----:B------:R0:W5:Y:S04]  /*75e0*/  @!P5 LD.E.64 R24, desc[UR42][R6.64] ;  /* 0x0000002a0618d980 */ /* 0x000168000c101b00 */
[----:B------:R0:W5:Y:S01]  /*75f0*/  @!P5 LD.E.64 R26, desc[UR42][R28.64] ;  /* 0x0000002a1c1ad980 */ /* 0x000162000c101b00 */
[----:B--2---:R-:W-:-:S02]  /*7600*/  ISETP.GE.AND P1, PT, R32, UR4, PT ;  /* 0x0000000420007c0c */ /* 0x004fc4000bf26270 */
[----:B------:R-:W-:-:S11]  /*7610*/  ISETP.GE.AND P0, PT, R15, UR4, PT ;  /* 0x000000040f007c0c */ /* 0x000fd6000bf06270 */
[CC--:B------:R-:W-:Y:S02]  /*7620*/  @!P1 IADD3 R30, P4, R32.reuse, R3.reuse, RZ ;  /* 0x00000003201e9210 */ /* 0x0c0fe40007f9e0ff */
[-C--:B------:R-:W-:Y:S02]  /*7630*/  @!P1 IADD3 R32, P2, R32, R14.reuse, RZ ;  /* 0x0000000e20209210 */ /* 0x080fe40007f5e0ff */
[C---:B------:R-:W-:Y:S01]  /*7640*/  @!P0 IADD3 R34, P3, R15.reuse, R3, RZ ;  /* 0x000000030f228210 */ /* 0x040fe20007f7e0ff */
[--C-:B------:R-:W-:Y:S01]  /*7650*/  @!P1 IMAD.X R31, R0, 0x1, R40.reuse, P4 ;  /* 0x00000001001f9824 */ /* 0x100fe200020e0628 */
[----:B------:R-:W-:Y:S01]  /*7660*/  @!P0 IADD3 R14, P4, R15, R14, RZ ;  /* 0x0000000e0f0e8210 */ /* 0x000fe20007f9e0ff */
[----:B------:R-:W-:Y:S02]  /*7670*/  @!P1 IMAD.X R33, R4, 0x1, R40, P2 ;  /* 0x0000000104219824 */ /* 0x000fe400010e0628 */
[--C-:B------:R-:W-:Y:S01]  /*7680*/  @!P0 IMAD.X R35, R0, 0x1, R38.reuse, P3 ;  /* 0x0000000100238824 */ /* 0x100fe200018e0626 */
[----:B------:R0:W5:Y:S01]  /*7690*/  @!P1 LD.E.64 R12, desc[UR42][R30.64] ;  /* 0x0000002a1e0c9980 */ /* 0x000162000c101b00 */
[----:B------:R-:W-:-:S03]  /*76a0*/  @!P0 IMAD.X R15, R4, 0x1, R38, P4 ;  /* 0x00000001040f8824 */ /* 0x000fc600020e0626 */
[----:B------:R0:W5:Y:S04]  /*76b0*/  @!P1 LD.E.64 R20, desc[UR42][R32.64] ;  /* 0x0000002a20149980 */ /* 0x000168000c101b00 */
[----:B------:R0:W5:Y:S04]  /*76c0*/  @!P0 LD.E.64 R10, desc[UR42][R34.64] ;  /* 0x0000002a220a8980 */ /* 0x000168000c101b00 */
[----:B------:R0:W5:Y:S02]  /*76d0*/  @!P0 LD.E.64 R8, desc[UR42][R14.64] ;  /* 0x0000002a0e088980 */ /* 0x000164000c101b00 */
.L_x_2007:
[----:B------:R-:W-:Y:S05]  /*76e0*/  BSYNC B1 ;  /* 0x0000000000017941 */ /* 0x000fea0003800000 */
.L_x_2006:
[----:B-1----:R-:W2:Y:S01]  /*76f0*/  LDL.LU R0, [R1+0x24] ;  /* 0x0000240001007983 */ /* 0x002ea20000300800 */
[----:B------:R-:W1:Y:S01]  /*7700*/  SYNCS.PHASECHK.TRANS64.TRYWAIT P0, [R16+URZ+0x19c00], R5 ;  /* 0x019c0005100075a7 */ /* 0x000e62000800017f */
[----:B------:R-:W-:Y:S01]  /*7710*/  BSSY B1, `(.L_x_2008) ;  /* 0x0000005000017945 */ /* 0x000fe20003800000 */
[----:B--2---:R-:W-:-:S05]  /*7720*/  IMAD R0, R0, -0xc0, R39 ;  /* 0xffffff4000007824 */ /* 0x004fca00078e0227 */
[----:B------:R-:W-:-:S04]  /*7730*/  VIMNMX R0, R0, 0xc0, PT ;  /* 0x000000c000007848 */ /* 0x000fc80003fe0100 */
[----:B------:R-:W-:Y:S01]  /*7740*/  ISETP.GE.AND P1, PT, R19, R0, PT ;  /* 0x000000001300720c */ /* 0x000fe20003f26270 */
[----:B-1----:R-:W-:-:S12]  /*7750*/  @!P0 BRA `(.L_x_2009) ;  /* 0x0000015800288947 */ /* 0x002fd80003800000 */
.L_x_2222:
[----:B------:R-:W-:Y:S05]  /*7760*/  BSYNC B1 ;  /* 0x0000000000017941 */ /* 0x000fea0003800000 */
.L_x_2008:
[----:B------:R-:W-:Y:S05]  /*7770*/  @P1 BRA `(.L_x_2010) ;  /* 0x0000003c00381947 */ /* 0x000fea0003800000 */
[----:B---3--:R-:W2:Y:S01]  /*7780*/  LDL R4, [R1+0x4] ;  /* 0x0000040001047983 */ /* 0x008ea20000100800 */
[----:B------:R-:W3:Y:S03]  /*7790*/  LDC R3, c[0x0][0x3f4] ;  /* 0x0000fd00ff037b82 */ /* 0x000ee60000000800 */
[----:B------:R-:W4:Y:S01]  /*77a0*/  LDL R0, [R1+0x8] ;  /* 0x0000080001007983 */ /* 0x000f220000100800 */
[----:B------:R-:W-:Y:S01]  /*77b0*/  BSSY B1, `(.L_x_2011) ;  /* 0x000007b000017945 */ /* 0x000fe20003800000 */
[-C--:B---3--:R-:W-:Y:S02]  /*77c0*/  ISETP.GE.AND P0, PT, R154, R3.reuse, PT ;  /* 0x000000039a00720c */ /* 0x088fe40003f06270 */
[-C--:B--2---:R-:W-:Y:S02]  /*77d0*/  ISETP.GE.AND P1, PT, R4, R3.reuse, PT ;  /* 0x000000030400720c */ /* 0x084fe40003f26270 */
[----:B----4-:R-:W-:-:S09]  /*77e0*/  ISETP.GE.AND P2, PT, R0, R3, PT ;  /* 0x000000030000720c */ /* 0x010fd20003f46270 */
[----:B------:R-:W-:Y:S05]  /*77f0*/  @P0 BRA `(.L_x_2012) ;  /* 0x0000000400d80947 */ /* 0x000fea0003800000 */
[----:B01----:R-:W0:Y:S01]  /*7800*/  LDS.128 R4, [R37+0xf000] ;  /* 0x00f0000025047984 */ /* 0x003e220000000c00 */
        /* <DEDUP_REMOVED lines=117> */
.L_x_2012:
[----:B------:R-:W-:Y:S05]  /*7f60*/  BSYNC B1 ;  /* 0x0000000000017941 */ /* 0x000fea0003800000 */
.L_x_2011:
[----:B------:R-:W-:Y:S04]  /*7f70*/  BSSY B1, `(.L_x_2013) ;  /* 0x000007c000017945 */ /* 0x000fe80003800000 */
[----:B------:R-:W-:Y:S05]  /*7f80*/  @P1 BRA `(.L_x_2014) ;  /* 0x0000000400e81947 */ /* 0x000fea0003800000 */
[----:B012---:R-:W0:Y:S01]  /*7f90*/  LDS.128 R4, [R37+0x10800] ;  /* 0x0108000025047984 */ /* 0x007e220000000c00 */
        /* <DEDUP_REMOVED lines=121> */
.L_x_2014:
[----:B------:R-:W-:Y:S05]  /*8730*/  BSYNC B1 ;  /* 0x0000000000017941 */ /* 0x000fea0003800000 */
.L_x_2013:
[----:B------:R-:W-:Y:S05]  /*8740*/  @P2 BRA `(.L_x_2010) ;  /* 0x0000002c00442947 */ /* 0x000fea0003800000 */
[----:B0123--:R-:W0:Y:S01]  /*8750*/  LDS.128 R4, [R37+0x12000] ;  /* 0x0120000025047984 */ /* 0x00fe220000000c00 */
        /* <DEDUP_REMOVED lines=118> */
.L_x_2004:
        /* <DEDUP_REMOVED lines=32> */
.L_x_2228:
[----:B------:R-:W5:Y:S04]  /*90c0*/  LDL R4, [R1+0x1c] ;  /* 0x00001c0001047983 */ /* 0x000f680000100800 */
[----:B------:R-:W2:Y:S01]  /*90d0*/  LDL R13, [R1+0x50] ;  /* 0x00005000010d7983 */ /* 0x000ea20000100800 */
[----:B------:R-:W-:Y:S01]  /*90e0*/  BSSY B1, `(.L_x_2016) ;  /* 0x000002c000017945 */ /* 0x000fe20003800000 */
[----:B------:R-:W-:Y:S02]  /*90f0*/  CS2R R8, SRZ ;  /* 0x0000000000087805 */ /* 0x000fe4000001ff00 */
[----:B------:R-:W-:Y:S02]  /*9100*/  CS2R R14, SRZ ;  /* 0x00000000000e7805 */ /* 0x000fe4000001ff00 */
[----:B------:R-:W-:Y:S01]  /*9110*/  CS2R R26, SRZ ;  /* 0x00000000001a7805 */ /* 0x000fe2000001ff00 */
[----:B-----5:R-:W-:Y:S01]  /*9120*/  IMAD R41, R4, R25, RZ ;  /* 0x0000001904297224 */ /* 0x020fe200078e02ff */
[----:B------:R-:W-:-:S02]  /*9130*/  CS2R R4, SRZ ;  /* 0x0000000000047805 */ /* 0x000fc4000001ff00 */
[----:B------:R-:W-:Y:S02]  /*9140*/  CS2R R24, SRZ ;  /* 0x0000000000187805 */ /* 0x000fe4000001ff00 */
[----:B--2---:R-:W-:Y:S02]  /*9150*/  LEA.HI R6, R13, R13, RZ, 0x1 ;  /* 0x0000000d0d067211 */ /* 0x004fe400078f08ff */
[----:B------:R-:W-:Y:S02]  /*9160*/  ISETP.GE.AND P0, PT, R10, R41, PT ;  /* 0x000000290a00720c */ /* 0x000fe40003f06270 */
[----:B------:R-:W-:Y:S02]  /*9170*/  CS2R R10, SRZ ;  /* 0x00000000000a7805 */ /* 0x000fe4000001ff00 */
        /* <DEDUP_REMOVED lines=34> */
.L_x_2017:
[----:B------:R-:W-:Y:S05]  /*93a0*/  BSYNC B1 ;  /* 0x0000000000017941 */ /* 0x000fea0003800000 */
.L_x_2016:
[----:B-1----:R-:W2:Y:S01]  /*93b0*/  LDL.LU R0, [R1+0x24] ;  /* 0x0000240001007983 */ /* 0x002ea20000300800 */
[----:B------:R-:W1:Y:S01]  /*93c0*/  SYNCS.PHASECHK.TRANS64.TRYWAIT P0, [R16+URZ+0x19c00], R39 ;  /* 0x019c0027100075a7 */ /* 0x000e62000800017f */
[----:B------:R-:W-:Y:S01]  /*93d0*/  BSSY B1, `(.L_x_2018) ;  /* 0x0000005000017945 */ /* 0x000fe20003800000 */
[----:B--2---:R-:W-:-:S05]  /*93e0*/  IMAD R0, R0, -0xc0, R41 ;  /* 0xffffff4000007824 */ /* 0x004fca00078e0229 */
[----:B------:R-:W-:-:S04]  /*93f0*/  VIMNMX R0, R0, 0xc0, PT ;  /* 0x000000c000007848 */ /* 0x000fc80003fe0100 */
[----:B------:R-:W-:Y:S01]  /*9400*/  ISETP.GE.AND P1, PT, R19, R0, PT ;  /* 0x000000001300720c */ /* 0x000fe20003f26270 */
[----:B-1----:R-:W-:-:S12]  /*9410*/  @!P0 BRA `(.L_x_2019) ;  /* 0x0000013c007c8947 */ /* 0x002fd80003800000 */
.L_x_2229:
[----:B------:R-:W-:Y:S05]  /*9420*/  BSYNC B1 ;  /* 0x0000000000017941 */ /* 0x000fea0003800000 */
.L_x_2018:
[----:B------:R-:W-:Y:S05]  /*9430*/  @P1 BRA `(.L_x_2010) ;  /* 0x0000002000081947 */ /* 0x000fea0003800000 */
[----:B------:R2:W5:Y:S01]  /*9440*/  LDL R62, [R1] ;  /* 0x00000000013e7983 */ /* 0x0005620000100800 */
        /* <DEDUP_REMOVED lines=22> */
[----:B------:R-:W-:Y:S02]  /*95b0*/  SHF.R.U32.HI R47, RZ, 0x8, R7 ;  /* 0x00000008ff2f7819 */ /* 0x000fe40000011607 */
[----:B------:R-:W-:Y:S02]  /*95c0*/  LOP3.LUT R42, R6, 0xff, RZ, 0xc0, !PT ;  /* 0x000000ff062a7812 */ /* 0x000fe400078ec0ff */
        /* <DEDUP_REMOVED lines=8> */
[----:B------:R-:W-:Y:S01]  /*9650*/  LOP3.LUT R44, R7, 0xff, RZ, 0xc0, !PT ;  /* 0x000000ff072c7812 */ /* 0x000fe200078ec0ff */
        /* <DEDUP_REMOVED lines=19> */
[----:B------:R-:W-:Y:S02]  /*9790*/  PRMT R40, R40, 0x7604, R21 ;  /* 0x0000760428287816 */ /* 0x000fe40000000015 */
[----:B------:R-:W-:Y:S02]  /*97a0*/  SHF.R.U32.HI R21, RZ, 0x10, R13 ;  /* 0x00000010ff157819 */ /* 0x000fe4000001160d */
[----:B------:R-:W-:Y:S02]  /*97b0*/  PRMT R49, R43, 0x7604, R42 ;  /* 0x000076042b317816 */ /* 0x000fe4000000002a */
[----:B------:R-:W-:Y:S01]  /*97c0*/  PRMT R44, R47, 0x7604, R44 ;  /* 0x000076042f2c7816 */ /* 0x000fe2000000002c */
[----:B------:R-:W-:Y:S01]  /*97d0*/  IMAD.U32 R21, R21, 0x10000, RZ ;  /* 0x0001000015157824 */ /* 0x000fe200078e00ff */
[----:B------:R-:W-:-:S02]  /*97e0*/  SHF.R.U32.HI R43, RZ, 0x10, R15 ;  /* 0x00000010ff2b7819 */ /* 0x000fc4000001160f */
[----:B------:R-:W-:Y:S02]  /*97f0*/  SHF.R.U32.HI R47, RZ, 0x10, R5 ;  /* 0x00000010ff2f7819 */ /* 0x000fe40000011605 */
[----:B------:R-:W-:Y:S01]  /*9800*/  LOP3.LUT R21, R38, 0xff0000, R21, 0xf8, !PT ;  /* 0x00ff000026157812 */ /* 0x000fe200078ef815 */
[----:B------:R-:W-:Y:S01]  /*9810*/  IMAD.U32 R43, R43, 0x10000, RZ ;  /* 0x000100002b2b7824 */ /* 0x000fe200078e00ff */
[----:B------:R-:W-:Y:S02]  /*9820*/  SHF.L.U32 R47, R47, 0x10, RZ ;  /* 0x000000102f2f7819 */ /* 0x000fe400000006ff */
[----:B------:R-:W-:Y:S02]  /*9830*/  LOP3.LUT R39, R39, 0xff0000, R12, 0xf8, !PT ;  /* 0x00ff000027277812 */ /* 0x000fe400078ef80c */
[----:B------:R-:W-:Y:S02]  /*9840*/  LOP3.LUT R47, R40, 0xff0000, R47, 0xf8, !PT ;  /* 0x00ff0000282f7812 */ /* 0x000fe400078ef82f */
[----:B------:R-:W-:-:S02]  /*9850*/  LOP3.LUT R43, R20, 0xff0000, R43, 0xf8, !PT ;  /* 0x00ff0000142b7812 */ /* 0x000fc400078ef82b */
[----:B------:R-:W-:Y:S02]  /*9860*/  LOP3.LUT R40, R21, 0xff000000, R13, 0xf8, !PT ;  /* 0xff00000015287812 */ /* 0x000fe400078ef80d */
[----:B------:R-:W-:Y:S02]  /*9870*/  LOP3.LUT R41, R41, 0xff0000, R14, 0xf8, !PT ;  /* 0x00ff000029297812 */ /* 0x000fe400078ef80e */
[----:B------:R-:W-:Y:S02]  /*9880*/  LOP3.LUT R13, R45, 0xff0000, R4, 0xf8, !PT ;  /* 0x00ff00002d0d7812 */ /* 0x000fe400078ef804 */
[----:B------:R-:W-:Y:S02]  /*9890*/  SHF.R.U32.HI R51, RZ, 0x10, R7 ;  /* 0x00000010ff337819 */ /* 0x000fe40000011607 */
[----:B------:R-:W-:Y:S02]  /*98a0*/  LOP3.LUT R49, R49, 0xff0000, R6, 0xf8, !PT ;  /* 0x00ff000031317812 */ /* 0x000fe400078ef806 */
[----:B------:R-:W-:Y:S01]  /*98b0*/  LOP3.LUT R48, R47, 0xff000000, R5, 0xf8, !PT ;  /* 0xff0000002f307812 */ /* 0x000fe200078ef805 */
[----:B------:R-:W-:Y:S01]  /*98c0*/  IMAD.U32 R51, R51, 0x10000, RZ ;  /* 0x0001000033337824 */ /* 0x000fe200078e00ff */
        /* <DEDUP_REMOVED lines=9> */
[----:B------:R-:W-:Y:S02]  /*9960*/  F2FP.F16.E4M3.UNPACK_B R49, R48 ;  /* 0x00000030ff31723e */ /* 0x000fe400020006ff */
[----:B-1----:R-:W-:Y:S02]  /*9970*/  F2FP.F16.E4M3.UNPACK_B R31, R33 ;  /* 0x00000021ff1f723e */ /* 0x002fe400020006ff */
[----:B------:R-:W-:Y:S01]  /*9980*/  F2FP.F16.E4M3.UNPACK_B R28, R40 ;  /* 0x00000028ff1c723e */ /* 0x000fe200020006ff */
[----:B------:R-:W-:Y:S01]  /*9990*/  HADD2.F32 R50, -RZ, R49.H0_H0 ;  /* 0x20000031ff327230 */ /* 0x000fe20000004100 */
[-C--:B------:R-:W-:Y:S01]  /*99a0*/  F2FP.F16.E4M3.UNPACK_B R21, R29.reuse ;  /* 0x0000001dff15723e */ /* 0x080fe200020006ff */
[----:B------:R-:W-:Y:S01]  /*99b0*/  HADD2.F32 R6, -RZ, R31.H0_H0 ;  /* 0x2000001fff067230 */ /* 0x000fe20000004100 */
[----:B------:R-:W-:Y:S01]  /*99c0*/  LOP3.LUT R51, R44, 0xff0000, R51, 0xf8, !PT ;  /* 0x00ff00002c337812 */ /* 0x000fe200078ef833 */
[--C-:B------:R-:W-:Y:S01]  /*99d0*/  HADD2.F32 R44, -RZ, R28.reuse.H0_H0 ;  /* 0x2000001cff2c7230 */ /* 0x100fe20000004100 */
[----:B------:R-:W-:Y:S01]  /*99e0*/  F2FP.F16.E4M3.UNPACK_B R39, R29.H1 ;  /* 0x0000001dff27723e */ /* 0x000fe200030006ff */
[----:B------:R-:W-:Y:S01]  /*99f0*/  HADD2.F32 R13, -RZ, R21.H0_H0 ;  /* 0x20000015ff0d7230 */ /* 0x000fe20000004100 */
[-C--:B------:R-:W-:Y:S01]  /*9a00*/  F2FP.F16.E4M3.UNPACK_B R29, R32.reuse ;  /* 0x00000020ff1d723e */ /* 0x080fe200020006ff */
[----:B------:R-:W-:Y:S01]  /*9a10*/  HADD2.F32 R49, -RZ, R49.H1_H1 ;  /* 0x30000031ff317230 */ /* 0x000fe20000004100 */
[----:B------:R-:W-:Y:S01]  /*9a20*/  F2FP.F16.E4M3.UNPACK_B R43, R32.H1 ;  /* 0x00000020ff2b723e */ /* 0x000fe200030006ff */
[C---:B------:R-:W-:Y:S01]  /*9a30*/  FMUL.FTZ R32, R6.reuse, R50 ;  /* 0x0000003206207220 */ /* 0x040fe20000410000 */
[-C--:B------:R-:W-:Y:S01]  /*9a40*/  F2FP.F16.E4M3.UNPACK_B R42, R35.reuse ;  /* 0x00000023ff2a723e */ /* 0x080fe200020006ff */
[----:B------:R-:W-:Y:S01]  /*9a50*/  HADD2.F32 R31, -RZ, R31.H1_H1 ;  /* 0x3000001fff1f7230 */ /* 0x000fe20000004100 */
[----:B------:R-:W-:Y:S01]  /*9a60*/  F2FP.F16.E4M3.UNPACK_B R47, R35.H1 ;  /* 0x00000023ff2f723e */ /* 0x000fe200030006ff */
[-C--:B------:R-:W-:Y:S01]  /*9a70*/  FMUL.FTZ R35, R6, R44.reuse ;  /* 0x0000002c06237220 */ /* 0x080fe20000410000 */
[----:B------:R-:W-:Y:S01]  /*9a80*/  F2FP.F16.E4M3.UNPACK_B R33, R33.H1 ;  /* 0x00000021ff21723e */ /* 0x000fe200030006ff */
[C---:B------:R-:W-:Y:S01]  /*9a90*/  FFMA.FTZ R6, R13.reuse, R44, -R32 ;  /* 0x0000002c0d067223 */ /* 0x040fe20000010820 */
[----:B------:R-:W-:Y:S01]  /*9aa0*/  F2FP.F16.E4M3.UNPACK_B R48, R48.H1 ;  /* 0x00000030ff30723e */ /* 0x000fe200030006ff */
[----:B------:R-:W-:Y:S01]  /*9ab0*/  FFMA.FTZ R13, R13, R50, R35 ;  /* 0x000000320d0d7223 */ /* 0x000fe20000010023 */
[----:B------:R-:W-:Y:S01]  /*9ac0*/  F2FP.F16.E4M3.UNPACK_B R40, R40.H1 ;  /* 0x00000028ff28723e */ /* 0x000fe200030006ff */
[----:B------:R-:W-:-:S02]  /*9ad0*/  HADD2.F32 R35, -RZ, R28.H1_H1 ;  /* 0x3000001cff237230 */ /* 0x000fc40000004100 */
[----:B------:R-:W-:Y:S01]  /*9ae0*/  FMUL.FTZ R53, R31, R49 ;  /* 0x000000311f357220 */ /* 0x000fe20000410000 */
[----:B------:R-:W-:Y:S01]  /*9af0*/  HADD2.F32 R28, -RZ, R21.H1_H1 ;  /* 0x30000015ff1c7230 */ /* 0x000fe20000004100 */
[----:B------:R-:W-:Y:S01]  /*9b00*/  LOP3.LUT R51, R51, 0xff000000, R7, 0xf8, !PT ;  /* 0xff00000033337812 */ /* 0x000fe200078ef807 */
[----:B------:R-:W-:Y:S02]  /*9b10*/  HADD2.F32 R50, -RZ, R48.H0_H0 ;  /* 0x20000030ff327230 */ /* 0x000fe40000004100 */
[----:B------:R-:W-:Y:S01]  /*9b20*/  FMUL.FTZ R52, R31, R35 ;  /* 0x000000231f347220 */ /* 0x000fe20000410000 */
[----:B------:R-:W-:Y:S01]  /*9b30*/  HADD2.F32 R21, -RZ, R33.H0_H0 ;  /* 0x20000021ff157230 */ /* 0x000fe20000004100 */
[-C--:B------:R-:W-:Y:S01]  /*9b40*/  F2FP.F16.E4M3.UNPACK_B R7, R34.reuse ;  /* 0x00000022ff07723e */ /* 0x080fe200020006ff */
[----:B------:R-:W-:Y:S01]  /*9b50*/  HADD2.F32 R44, -RZ, R40.H0_H0 ;  /* 0x20000028ff2c7230 */ /* 0x000fe20000004100 */
[----:B------:R-:W-:Y:S01]  /*9b60*/  F2FP.F16.E4M3.UNPACK_B R34, R34.H1 ;  /* 0x00000022ff22723e */ /* 0x000fe200030006ff */
[----:B------:R-:W-:-:S02]  /*9b70*/  HADD2.F32 R32, -RZ, R39.H0_H0 ;  /* 0x20000027ff207230 */ /* 0x000fc40000004100 */
[C---:B------:R-:W-:Y:S01]  /*9b80*/  FMUL.FTZ R31, R21.reuse, R50 ;  /* 0x00000032151f7220 */ /* 0x040fe20000410000 */
[----:B------:R-:W-:Y:S02]  /*9b90*/  HADD2.F32 R39, -RZ, R39.H1_H1 ;  /* 0x30000027ff277230 */ /* 0x000fe40000004100 */
[-C--:B------:R-:W-:Y:S01]  /*9ba0*/  FMUL.FTZ R55, R21, R44.reuse ;  /* 0x0000002c15377220 */ /* 0x080fe20000410000 */
[----:B------:R-:W-:Y:S01]  /*9bb0*/  FFMA.FTZ R21, R28, R35, -R53 ;  /* 0x000000231c157223 */ /* 0x000fe20000010835 */
[----:B------:R-:W-:Y:S01]  /*9bc0*/  FFMA.FTZ R31, R32, R44, -R31 ;  /* 0x0000002c201f7223 */ /* 0x000fe2000001081f */
[----:B------:R-:W-:Y:S01]  /*9bd0*/  FFMA.FTZ R28, R28, R49, R52 ;  /* 0x000000311c1c7223 */ /* 0x000fe20000010034 */
[----:B------:R-:W-:Y:S01]  /*9be0*/  FFMA.FTZ R32, R32, R50, R55 ;  /* 0x0000003220207223 */ /* 0x000fe20000010037 */
[----:B------:R-:W-:Y:S01]  /*9bf0*/  F2FP.F16.E4M3.UNPACK_B R52, R51 ;  /* 0x00000033ff34723e */ /* 0x000fe200020006ff */
[----:B------:R-:W-:Y:S01]  /*9c00*/  HADD2.F32 R50, -RZ, R48.H1_H1 ;  /* 0x30000030ff327230 */ /* 0x000fe20000004100 */
[----:B------:R-:W-:Y:S01]  /*9c10*/  F2FP.F16.E4M3.UNPACK_B R48, R45 ;  /* 0x0000002dff30723e */ /* 0x000fe200020006ff */
[----:B------:R-:W-:Y:S01]  /*9c20*/  HADD2.F32 R35, -RZ, R33.H1_H1 ;  /* 0x30000021ff237230 */ /* 0x000fe20000004100 */
[----:B------:R-:W-:Y:S01]  /*9c30*/  F2FP.F16.E4M3.UNPACK_B R51, R51.H1 ;  /* 0x00000033ff33723e */ /* 0x000fe200030006ff */
[----:B------:R-:W-:Y:S01]  /*9c40*/  HADD2.F32 R44, -RZ, R40.H1_H1 ;  /* 0x30000028ff2c7230 */ /* 0x000fe20000004100 */
[----:B------:R-:W-:Y:S01]  /*9c50*/  F2FP.F16.E4M3.UNPACK_B R5, R30 ;  /* 0x0000001eff05723e */ /* 0x000fe200020006ff */
[----:B------:R-:W-:-:S02]  /*9c60*/  HADD2.F32 R53, -RZ, R52.H0_H0 ;  /* 0x20000034ff357230 */ /* 0x000fc40000004100 */
[C---:B------:R-:W-:Y:S01]  /*9c70*/  FMUL.FTZ R54, R35.reuse, R50 ;  /* 0x0000003223367220 */ /* 0x040fe20000410000 */
[----:B------:R-:W-:Y:S02]  /*9c80*/  HADD2.F32 R40, -RZ, R42.H0_H0 ;  /* 0x2000002aff287230 */ /* 0x000fe40000004100 */
[----:B------:R-:W-:Y:S01]  /*9c90*/  FMUL.FTZ R35, R35, R44 ;  /* 0x0000002c23237220 */ /* 0x000fe20000410000 */
[----:B------:R-:W-:Y:S01]  /*9ca0*/  HADD2.F32 R49, -RZ, R48.H0_H0 ;  /* 0x20000030ff317230 */ /* 0x000fe20000004100 */
[----:B------:R-:W-:Y:S01]  /*9cb0*/  F2FP.F16.E4M3.UNPACK_B R30, R30.H1 ;  /* 0x0000001eff1e723e */ /* 0x000fe200030006ff */
[----:B------:R-:W-:Y:S02]  /*9cc0*/  HADD2.F32 R33, -RZ, R41.H0_H0 ;  /* 0x20000029ff217230 */ /* 0x000fe40000004100 */
[C---:B------:R-:W-:Y:S01]  /*9cd0*/  FMUL.FTZ R56, R40.reuse, R53 ;  /* 0x0000003528387220 */ /* 0x040fe20000410000 */
[----:B------:R-:W-:Y:S02]  /*9ce0*/  HADD2.F32 R52, -RZ, R52.H1_H1 ;  /* 0x30000034ff347230 */ /* 0x000fe40000004100 */
[-C--:B------:R-:W-:Y:S01]  /*9cf0*/  FMUL.FTZ R58, R40, R49.reuse ;  /* 0x00000031283a7220 */ /* 0x080fe20000410000 */
[C---:B------:R-:W-:Y:S01]  /*9d00*/  FFMA.FTZ R40, R39.reuse, R44, -R54 ;  /* 0x0000002c27287223 */ /* 0x040fe20000010836 */
[----:B------:R-:W-:Y:S01]  /*9d10*/  FFMA.FTZ R39, R39, R50, R35 ;  /* 0x0000003227277223 */ /* 0x000fe20000010023 */
[C---:B------:R-:W-:Y:S01]  /*9d20*/  FFMA.FTZ R35, R33.reuse, R49, -R56 ;  /* 0x0000003121237223 */ /* 0x040fe20000010838 */
[----:B------:R-:W-:Y:S01]  /*9d30*/  HADD2.F32 R49, -RZ, R48.H1_H1 ;  /* 0x30000030ff317230 */ /* 0x000fe20000004100 */
[----:B------:R-:W-:Y:S01]  /*9d40*/  F2FP.F16.E4M3.UNPACK_B R48, R45.H1 ;  /* 0x0000002dff30723e */ /* 0x000fe200030006ff */
[----:B------:R-:W-:Y:S01]  /*9d50*/  FFMA.FTZ R33, R33, R53, R58 ;  /* 0x0000003521217223 */ /* 0x000fe2000001003a */
[----:B------:R-:W-:Y:S01]  /*9d60*/  HADD2.F32 R42, -RZ, R42.H1_H1 ;  /* 0x3000002aff2a7230 */ /* 0x000fe20000004100 */
[----:B------:R-:W-:Y:S01]  /*9d70*/  F2FP.SATFINITE.E4M3.F32.PACK_AB_MERGE_C R32, R39, R32, RZ ;  /* 0x000000202720723e */ /* 0x000fe200048070ff */
[----:B------:R-:W-:-:S02]  /*9d80*/  HADD2.F32 R53, -RZ, R51.H0_H0 ;  /* 0x20000033ff357230 */ /* 0x000fc40000004100 */
[----:B------:R-:W-:Y:S02]  /*9d90*/  HADD2.F32 R44, -RZ, R47.H0_H0 ;  /* 0x2000002fff2c7230 */ /* 0x000fe40000004100 */
        /* <DEDUP_REMOVED lines=16> */
[----:B------:R-:W-:Y:S01]  /*9ea0*/  F2FP.SATFINITE.E4M3.F32.PACK_AB_MERGE_C R13, R28, R13, R32 ;  /* 0x0000000d1c0d723e */ /* 0x000fe20004807020 */
[----:B------:R-:W-:Y:S02]  /*9eb0*/  HADD2.F32 R54, -RZ, R53.H0_H0 ;  /* 0x20000035ff367230 */ /* 0x000fe40000004100 */
[----:B------:R-:W-:Y:S01]  /*9ec0*/  FMUL.FTZ R58, R47, R52 ;  /* 0x000000342f3a7220 */ /* 0x000fe20000410000 */
[----:B------:R-:W-:-:S02]  /*9ed0*/  HADD2.F32 R46, -RZ, R43.H0_H0 ;  /* 0x2000002bff2e7230 */ /* 0x000fc40000004100 */
[----:B------:R-:W-:Y:S02]  /*9ee0*/  HADD2.F32 R55, -RZ, R51.H1_H1 ;  /* 0x30000033ff377230 */ /* 0x000fe40000004100 */
[----:B------:R-:W-:Y:S02]  /*9ef0*/  HADD2.F32 R51, -RZ, R50.H0_H0 ;  /* 0x20000032ff337230 */ /* 0x000fe40000004100 */
[C---:B------:R-:W-:Y:S01]  /*9f00*/  FMUL.FTZ R56, R46.reuse, R54 ;  /* 0x000000362e387220 */ /* 0x040fe20000410000 */
[----:B------:R-:W-:Y:S02]  /*9f10*/  HADD2.F32 R49, -RZ, R38.H0_H0 ;  /* 0x20000026ff317230 */ /* 0x000fe40000004100 */
[----:B------:R-:W-:Y:S01]  /*9f20*/  FMUL.FTZ R59, R47, R55 ;  /* 0x000000372f3b7220 */ /* 0x000fe20000410000 */
[----:B------:R-:W-:Y:S02]  /*9f30*/  HADD2.F32 R53, -RZ, R53.H1_H1 ;  /* 0x30000035ff357230 */ /* 0x000fe40000004100 */
[----:B------:R-:W-:Y:S01]  /*9f40*/  FMUL.FTZ R57, R46, R51 ;  /* 0x000000332e397220 */ /* 0x000fe20000410000 */
[----:B------:R-:W-:-:S02]  /*9f50*/  HADD2.F32 R43, -RZ, R43.H1_H1 ;  /* 0x3000002bff2b7230 */ /* 0x000fc40000004100 */
[C---:B------:R-:W-:Y:S01]  /*9f60*/  FFMA.FTZ R47, R49.reuse, R51, -R56 ;  /* 0x00000033312f7223 */ /* 0x040fe20000010838 */
[----:B------:R-:W-:Y:S02]  /*9f70*/  HADD2.F32 R51, -RZ, R50.H1_H1 ;  /* 0x30000032ff337230 */ /* 0x000fe40000004100 */
[C---:B------:R-:W-:Y:S01]  /*9f80*/  FFMA.FTZ R46, R48.reuse, R52, -R59 ;  /* 0x00000034302e7223 */ /* 0x040fe2000001083b */
[----:B------:R-:W-:Y:S01]  /*9f90*/  F2FP.F16.E4M3.UNPACK_B R52, R15 ;  /* 0x0000000fff34723e */ /* 0x000fe200020006ff */
[----:B------:R-:W-:Y:S01]  /*9fa0*/  FFMA.FTZ R49, R49, R54, R57 ;  /* 0x0000003631317223 */ /* 0x000fe20000010039 */
[----:B------:R-:W-:Y:S01]  /*9fb0*/  HADD2.F32 R38, -RZ, R38.H1_H1 ;  /* 0x30000026ff267230 */ /* 0x000fe20000004100 */
[----:B------:R-:W-:Y:S01]  /*9fc0*/  F2FP.F16.E4M3.UNPACK_B R50, R20 ;  /* 0x00000014ff32723e */ /* 0x000fe200020006ff */
[C---:B------:R-:W-:Y:S01]  /*9fd0*/  FMUL.FTZ R15, R43.reuse, R53 ;  /* 0x000000352b0f7220 */ /* 0x040fe20000410000 */
[----:B------:R-:W-:Y:S01]  /*9fe0*/  FMUL.FTZ R54, R43, R51 ;  /* 0x000000332b367220 */ /* 0x000fe20000410000 */
[----:B------:R-:W-:Y:S01]  /*9ff0*/  FFMA.FTZ R48, R48, R55, R58 ;  /* 0x0000003730307223 */ /* 0x000fe2000001003a */
[----:B------:R-:W-:-:S02]  /*a000*/  HADD2.F32 R43, -RZ, R52.H0_H0 ;  /* 0x20000034ff2b7230 */ /* 0x000fc40000004100 */
[C---:B------:R-:W-:Y:S01]  /*a010*/  FFMA.FTZ R56, R38.reuse, R51, -R15 ;  /* 0x0000003326387223 */ /* 0x040fe2000001080f */
[--C-:B------:R-:W-:Y:S02]  /*a020*/  HADD2.F32 R20, -RZ, R29.reuse.H0_H0 ;  /* 0x2000001dff147230 */ /* 0x100fe40000004100 */
[----:B------:R-:W-:Y:S01]  /*a030*/  FFMA.FTZ R58, R38, R53, R54 ;  /* 0x00000035263a7223 */ /* 0x000fe20000010036 */
[----:B------:R-:W-:Y:S02]  /*a040*/  HADD2.F32 R38, -RZ, R50.H0_H0 ;  /* 0x20000032ff267230 */ /* 0x000fe40000004100 */
[----:B------:R-:W-:Y:S02]  /*a050*/  HADD2.F32 R15, -RZ, R14.H0_H0 ;  /* 0x2000000eff0f7230 */ /* 0x000fe40000004100 */
[C---:B------:R-:W-:Y:S01]  /*a060*/  FMUL.FTZ R54, R20.reuse, R43 ;  /* 0x0000002b14367220 */ /* 0x040fe20000410000 */
[----:B------:R-:W-:Y:S02]  /*a070*/  HADD2.F32 R52, -RZ, R52.H1_H1 ;  /* 0x30000034ff347230 */ /* 0x000fe40000004100 */
[----:B------:R-:W-:Y:S01]  /*a080*/  FMUL.FTZ R20, R20, R38 ;  /* 0x0000002614147220 */ /* 0x000fe20000410000 */
[----:B------:R-:W-:-:S02]  /*a090*/  HADD2.F32 R29, -RZ, R29.H1_H1 ;  /* 0x3000001dff1d7230 */ /* 0x000fc40000004100 */
[----:B------:R-:W-:Y:S01]  /*a0a0*/  FFMA.FTZ R54, R15, R38, -R54 ;  /* 0x000000260f367223 */ /* 0x000fe20000010836 */
[----:B------:R-:W-:Y:S01]  /*a0b0*/  HADD2.F32 R50, -RZ, R50.H1_H1 ;  /* 0x30000032ff327230 */ /* 0x000fe20000004100 */
[----:B------:R-:W-:Y:S01]  /*a0c0*/  F2FP.F16.E4M3.UNPACK_B R38, R4.H1 ;  /* 0x00000004ff26723e */ /* 0x000fe200030006ff */
[----:B------:R-:W-:Y:S02]  /*a0d0*/  HADD2.F32 R14, -RZ, R14.H1_H1 ;  /* 0x3000000eff0e7230 */ /* 0x000fe40000004100 */
[----:B------:R-:W-:Y:S01]  /*a0e0*/  FMUL.FTZ R51, R29, R52 ;  /* 0x000000341d337220 */ /* 0x000fe20000410000 */
[----:B------:R-:W-:Y:S01]  /*a0f0*/  FFMA.FTZ R53, R15, R43, R20 ;  /* 0x0000002b0f357223 */ /* 0x000fe20000010014 */
[----:B------:R-:W-:Y:S01]  /*a100*/  F2FP.F16.E4M3.UNPACK_B R20, R12.H1 ;  /* 0x0000000cff14723e */ /* 0x000fe200030006ff */
[-C--:B------:R-:W-:Y:S01]  /*a110*/  FMUL.FTZ R29, R29, R50.reuse ;  /* 0x000000321d1d7220 */ /* 0x080fe20000410000 */
[----:B------:R-:W-:Y:S01]  /*a120*/  FFMA.FTZ R55, R14, R50, -R51 ;  /* 0x000000320e377223 */ /* 0x000fe20000010833 */
[----:B------:R-:W-:Y:S01]  /*a130*/  HADD2.F32 R50, -RZ, R38.H0_H0 ;  /* 0x20000026ff327230 */ /* 0x000fe20000004100 */
[----:B------:R-:W-:Y:S01]  /*a140*/  F2FP.F16.E4M3.UNPACK_B R12, R12 ;  /* 0x0000000cff0c723e */ /* 0x000fe200020006ff */
[----:B------:R-:W-:-:S02]  /*a150*/  HADD2.F32 R15, -RZ, R34.H0_H0 ;  /* 0x20000022ff0f7230 */ /* 0x000fc40000004100 */
[----:B------:R-:W-:Y:S01]  /*a160*/  FFMA.FTZ R52, R14, R52, R29 ;  /* 0x000000340e347223 */ /* 0x000fe2000001001d */
[--C-:B------:R-:W-:Y:S01]  /*a170*/  HADD2.F32 R29, -RZ, R20.reuse.H0_H0 ;  /* 0x20000014ff1d7230 */ /* 0x100fe20000004100 */
[----:B------:R-:W-:Y:S01]  /*a180*/  F2FP.F16.E4M3.UNPACK_B R4, R4 ;  /* 0x00000004ff04723e */ /* 0x000fe200020006ff */
[----:B------:R-:W-:Y:S02]  /*a190*/  HADD2.F32 R43, -RZ, R20.H1_H1 ;  /* 0x30000014ff2b7230 */ /* 0x000fe40000004100 */
[C---:B------:R-:W-:Y:S01]  /*a1a0*/  FMUL.FTZ R57, R15.reuse, R50 ;  /* 0x000000320f397220 */ /* 0x040fe20000410000 */
[----:B------:R-:W-:Y:S02]  /*a1b0*/  HADD2.F32 R14, -RZ, R30.H0_H0 ;  /* 0x2000001eff0e7230 */ /* 0x000fe40000004100 */
[----:B------:R-:W-:Y:S01]  /*a1c0*/  FMUL.FTZ R15, R15, R29 ;  /* 0x0000001d0f0f7220 */ /* 0x000fe20000410000 */
[----:B------:R-:W-:Y:S02]  /*a1d0*/  HADD2.F32 R34, -RZ, R34.H1_H1 ;  /* 0x30000022ff227230 */ /* 0x000fe40000004100 */
[----:B------:R-:W-:-:S02]  /*a1e0*/  HADD2.F32 R51, -RZ, R38.H1_H1 ;  /* 0x30000026ff337230 */ /* 0x000fc40000004100 */
[----:B------:R-:W-:Y:S01]  /*a1f0*/  FFMA.FTZ R57, R14, R29, -R57 ;  /* 0x0000001d0e397223 */ /* 0x000fe20000010839 */
[----:B------:R-:W-:Y:S02]  /*a200*/  HADD2.F32 R30, -RZ, R30.H1_H1 ;  /* 0x3000001eff1e7230 */ /* 0x000fe40000004100 */
[----:B------:R-:W-:Y:S01]  /*a210*/  FMUL.FTZ R20, R34, R43 ;  /* 0x0000002b22147220 */ /* 0x000fe20000410000 */
[----:B------:R-:W-:Y:S01]  /*a220*/  FFMA.FTZ R50, R14, R50, R15 ;  /* 0x000000320e327223 */ /* 0x000fe2000001000f */
[-C--:B------:R-:W-:Y:S01]  /*a230*/  FMUL.FTZ R29, R34, R51.reuse ;  /* 0x00000033221d7220 */ /* 0x080fe20000410000 */
[--C-:B------:R-:W-:Y:S02]  /*a240*/  HADD2.F32 R15, -RZ, R12.reuse.H0_H0 ;  /* 0x2000000cff0f7230 */ /* 0x100fe40000004100 */
[C---:B------:R-:W-:Y:S01]  /*a250*/  FFMA.FTZ R51, R30.reuse, R51, R20 ;  /* 0x000000331e337223 */ /* 0x040fe20000010014 */
[----:B------:R-:W-:Y:S02]  /*a260*/  HADD2.F32 R14, -RZ, R12.H1_H1 ;  /* 0x3000000cff0e7230 */ /* 0x000fe40000004100 */
[----:B------:R-:W-:Y:S01]  /*a270*/  FFMA.FTZ R34, R30, R43, -R29 ;  /* 0x0000002b1e227223 */ /* 0x000fe2000001081d */
[----:B------:R-:W-:-:S02]  /*a280*/  HADD2.F32 R12, -RZ, R7.H0_H0 ;  /* 0x20000007ff0c7230 */ /* 0x000fc40000004100 */
[--C-:B------:R-:W-:Y:S01]  /*a290*/  HADD2.F32 R20, -RZ, R4.reuse.H1_H1 ;  /* 0x30000004ff147230 */ /* 0x100fe20000004100 */
[----:B------:R-:W-:Y:S01]  /*a2a0*/  F2FP.SATFINITE.E4M3.F32.PACK_AB_MERGE_C R50, R51, R50, RZ ;  /* 0x000000323332723e */ /* 0x000fe200048070ff */
[----:B------:R-:W-:Y:S01]  /*a2b0*/  HADD2.F32 R7, -RZ, R7.H1_H1 ;  /* 0x30000007ff077230 */ /* 0x000fe20000004100 */
[----:B------:R-:W-:Y:S01]  /*a2c0*/  F2FP.SATFINITE.E4M3.F32.PACK_AB_MERGE_C R34, R34, R57, RZ ;  /* 0x000000392222723e */ /* 0x000fe200048070ff */
[----:B------:R-:W-:Y:S02]  /*a2d0*/  HADD2.F32 R29, -RZ, R4.H0_H0 ;  /* 0x20000004ff1d7230 */ /* 0x000fe40000004100 */
[--C-:B------:R-:W-:Y:S02]  /*a2e0*/  HADD2.F32 R4, -RZ, R5.reuse.H0_H0 ;  /* 0x20000005ff047230 */ /* 0x100fe40000004100 */
[C---:B------:R-:W-:Y:S01]  /*a2f0*/  FMUL.FTZ R30, R7.reuse, R20 ;  /* 0x00000014071e7220 */ /* 0x040fe20000410000 */
[----:B------:R-:W-:Y:S02]  /*a300*/  HADD2.F32 R5, -RZ, R5.H1_H1 ;  /* 0x30000005ff057230 */ /* 0x000fe40000004100 */
[C---:B------:R-:W-:Y:S01]  /*a310*/  FMUL.FTZ R43, R12.reuse, R29 ;  /* 0x0000001d0c2b7220 */ /* 0x040fe20000410000 */
[-C--:B------:R-:W-:Y:S01]  /*a320*/  FMUL.FTZ R7, R7, R14.reuse ;  /* 0x0000000e07077220 */ /* 0x080fe20000410000 */
[----:B------:R-:W-:Y:S01]  /*a330*/  FMUL.FTZ R12, R12, R15 ;  /* 0x0000000f0c0c7220 */ /* 0x000fe20000410000 */
[----:B------:R-:W-:-:S02]  /*a340*/  FFMA.FTZ R30, R5, R14, -R30 ;  /* 0x0000000e051e7223 */ /* 0x000fc4000001081e */
[----:B------:R-:W-:Y:S01]  /*a350*/  FFMA.FTZ R14, R5, R20, R7 ;  /* 0x00000014050e7223 */ /* 0x000fe20000010007 */
[C---:B------:R-:W-:Y:S01]  /*a360*/  FFMA.FTZ R43, R4.reuse, R15, -R43 ;  /* 0x0000000f042b7223 */ /* 0x040fe2000001082b */
[----:B------:R-:W-:Y:S01]  /*a370*/  FFMA.FTZ R29, R4, R29, R12 ;  /* 0x0000001d041d7223 */ /* 0x000fe2000001000c */
[----:B------:R-:W-:Y:S02]  /*a380*/  F2FP.SATFINITE.E4M3.F32.PACK_AB_MERGE_C R5, R40, R31, RZ ;  /* 0x0000001f2805723e */ /* 0x000fe400048070ff */
[----:B------:R-:W-:Y:S02]  /*a390*/  F2FP.SATFINITE.E4M3.F32.PACK_AB_MERGE_C R7, R46, R41, RZ ;  /* 0x000000292e07723e */ /* 0x000fe400048070ff */
[----:B------:R-:W-:Y:S02]  /*a3a0*/  F2FP.SATFINITE.E4M3.F32.PACK_AB_MERGE_C R4, R56, R47, RZ ;  /* 0x0000002f3804723e */ /* 0x000fe400048070ff */
[----:B------:R-:W-:Y:S02]  /*a3b0*/  F2FP.SATFINITE.E4M3.F32.PACK_AB_MERGE_C R15, R48, R45, RZ ;  /* 0x0000002d300f723e */ /* 0x000fe400048070ff */
[----:B------:R-:W-:-:S02]  /*a3c0*/  F2FP.SATFINITE.E4M3.F32.PACK_AB_MERGE_C R12, R58, R49, RZ ;  /* 0x000000313a0c723e */ /* 0x000fc400048070ff */
[----:B------:R-:W-:Y:S02]  /*a3d0*/  F2FP.SATFINITE.E4M3.F32.PACK_AB_MERGE_C R5, R21, R6, R5 ;  /* 0x000000061505723e */ /* 0x000fe40004807005 */
[----:B------:R-:W-:Y:S02]  /*a3e0*/  F2FP.SATFINITE.E4M3.F32.PACK_AB_MERGE_C R7, R44, R35, R7 ;  /* 0x000000232c07723e */ /* 0x000fe40004807007 */
[----:B------:R-:W-:Y:S02]  /*a3f0*/  F2FP.SATFINITE.E4M3.F32.PACK_AB_MERGE_C R4, R55, R54, R4 ;  /* 0x000000363704723e */ /* 0x000fe40004807004 */
[----:B------:R-:W-:Y:S02]  /*a400*/  F2FP.SATFINITE.E4M3.F32.PACK_AB_MERGE_C R6, R30, R43, R34 ;  /* 0x0000002b1e06723e */ /* 0x000fe40004807022 */
[----:B------:R-:W-:Y:S02]  /*a410*/  F2FP.SATFINITE.E4M3.F32.PACK_AB_MERGE_C R15, R42, R33, R15 ;  /* 0x000000212a0f723e */ /* 0x000fe4000480700f */
[----:B------:R-:W-:Y:S01]  /*a420*/  F2FP.SATFINITE.E4M3.F32.PACK_AB_MERGE_C R12, R52, R53, R12 ;  /* 0x00000035340c723e */ /* 0x000fe2000480700c */
[----:B------:R0:W-:Y:S01]  /*a430*/  STS.128 [R37+0xf000], R4 ;  /* 0x00f0000425007388 */ /* 0x0001e20000000c00 */
[----:B------:R-:W-:-:S05]  /*a440*/  F2FP.SATFINITE.E4M3.F32.PACK_AB_MERGE_C R14, R14, R29, R50 ;  /* 0x0000001d0e0e723e */ /* 0x000fca0004807032 */
[----:B------:R0:W-:Y:S02]  /*a450*/  STS.128 [R0+0xf000], R12 ;  /* 0x00f0000c00007388 */ /* 0x0001e40000000c00 */
.L_x_2021:
[----:B------:R-:W-:Y:S05]  /*a460*/  BSYNC B1 ;  /* 0x0000000000017941 */ /* 0x000fea0003800000 */
.L_x_2020:
        /* <DEDUP_REMOVED lines=68> */
[----:B-1----:R-:W-:-:S02]  /*a8b0*/  PRMT R39, R30, 0x7054, R37 ;  /* 0x000070541e277816 */ /* 0x002fc40000000025 */
        /* <DEDUP_REMOVED lines=186> */
.L_x_2010:
[----:B------:R-:W-:Y:S05]  /*b460*/  BSYNC B0 ;  /* 0x0000000000007941 */ /* 0x000fea0003800000 */
.L_x_2003:
        /* <DEDUP_REMOVED lines=8> */
.L_x_2000:
[----:B0-2---:R-:W-:-:S05]  /*b4f0*/  IMAD.U32 R0, RZ, RZ, UR36 ;  /* 0x00000024ff007e24 */ /* 0x005fca000f8e00ff */
[----:B------:R-:W-:-:S13]  /*b500*/  ISETP.NE.AND P1, PT, R0, 0x3, PT ;  /* 0x000000030000780c */ /* 0x000fda0003f25270 */
[----:B------:R-:W-:Y:S05]  /*b510*/  @!P1 BRA `(.L_x_2022) ;  /* 0x0000000000049947 */ /* 0x000fea0003800000 */
[----:B------:R-:W-:Y:S01]  /*b520*/  BPT.TRAP 0x1 ;  /* 0x000000040000795c */ /* 0x000fe20000300000 */
.L_x_2022:
[----:B------:R-:W-:Y:S01]  /*b530*/  IMAD R0, R18, 0x8, R16 ;  /* 0x0000000812007824 */ /* 0x000fe200078e0210 */
[----:B-1----:R-:W-:-:S04]  /*b540*/  SHF.L.U32 R3, R152, 0x1f, RZ ;  /* 0x0000001f98037819 */ /* 0x002fc800000006ff */
[----:B------:R0:W1:Y:S01]  /*b550*/  SYNCS.PHASECHK.TRANS64.TRYWAIT P0, [R0+URZ+0x19c30], R3 ;  /* 0x019c3003000075a7 */ /* 0x000062000800017f */
[----:B------:R-:W-:Y:S05]  /*b560*/  @!P1 BRA `(.L_x_2023) ;  /* 0x0000000000049947 */ /* 0x000fea0003800000 */
[----:B------:R-:W-:Y:S01]  /*b570*/  BPT.TRAP 0x1 ;  /* 0x000000040000795c */ /* 0x000fe20000300000 */
.L_x_2023:
[----:B---3-5:R-:W2:Y:S02]  /*b580*/  S2R R4, SR_TID.X ;  /* 0x0000000000047919 */ /* 0x028ea40000002100 */
[----:B--2---:R-:W-:-:S04]  /*b590*/  LOP3.LUT R4, R4, 0x7f, RZ, 0xc0, !PT ;  /* 0x0000007f04047812 */ /* 0x004fc800078ec0ff */
[----:B------:R-:W-:Y:S01]  /*b5a0*/  ISETP.NE.AND P2, PT, R4, RZ, PT ;  /* 0x000000ff0400720c */ /* 0x000fe20003f45270 */
[----:B-1----:R-:W-:-:S12]  /*b5b0*/  @P0 BRA `(.L_x_2024) ;  /* 0x0000000000080947 */ /* 0x002fd80003800000 */
[----:B------:R-:W1:Y:S02]  /*b5c0*/  SYNCS.PHASECHK.TRANS64.TRYWAIT P0, [R0+URZ+0x19c30], R3 ;  /* 0x019c3003000075a7 */ /* 0x000e64000800017f */
[----:B-1----:R-:W-:Y:S05]  /*b5d0*/  @!P0 BRA `(.L_x_2025) ;  /* 0x0000011c00208947 */ /* 0x002fea0003800000 */
.L_x_2024:
[----:B------:R-:W-:Y:S05]  /*b5e0*/  WARPSYNC.ALL ;  /* 0x0000000000007948 */ /* 0x000fea0003800000 */
[----:B01----:R-:W-:Y:S01]  /*b5f0*/  VIADD R3, R16, 0x13800 ;  /* 0x0001380010037836 */ /* 0x003fe20000000000 */
[----:B------:R-:W-:Y:S01]  /*b600*/  LOP3.LUT R4, R36, 0x10000, RZ, 0xfc, !PT ;  /* 0x0001000024047812 */ /* 0x000fe200078efcff */
[----:B------:R-:W-:Y:S01]  /*b610*/  IMAD.MOV.U32 R5, RZ, RZ, -0x3ffffff0 ;  /* 0xc0000010ff057424 */ /* 0x000fe200078e00ff */
[----:B------:R-:W2:Y:S01]  /*b620*/  LDL R91, [R1+0x38] ;  /* 0x00003800015b7983 */ /* 0x000ea20000100800 */
[----:B------:R-:W-:Y:S01]  /*b630*/  IMAD.MOV.U32 R9, RZ, RZ, -0x3ffffff0 ;  /* 0xc0000010ff097424 */ /* 0x000fe200078e00ff */
[----:B------:R-:W-:-:S02]  /*b640*/  SHF.R.U32.HI R3, RZ, 0x4, R3 ;  /* 0x00000004ff037819 */ /* 0x000fc40000011603 */
[----:B------:R-:W2:Y:S01]  /*b650*/  LDL R94, [R1+0x18] ;  /* 0x00001800015e7983 */ /* 0x000ea20000100800 */
[----:B------:R-:W-:Y:S01]  /*b660*/  IMAD.MOV.U32 R157, RZ, RZ, -0x3ffffff0 ;  /* 0xc0000010ff9d7424 */ /* 0x000fe200078e00ff */
[----:B------:R-:W-:Y:S01]  /*b670*/  LOP3.LUT R3, R3, 0x3fff, RZ, 0xc0, !PT ;  /* 0x00003fff03037812 */ /* 0x000fe200078ec0ff */
[----:B------:R-:W-:Y:S01]  /*b680*/  IMAD.MOV.U32 R7, RZ, RZ, -0x3ffffff0 ;  /* 0xc0000010ff077424 */ /* 0x000fe200078e00ff */
[----:B------:R-:W3:Y:S01]  /*b690*/  LDL R89, [R1+0x34] ;  /* 0x0000340001597983 */ /* 0x000ee20000100800 */
[----:B------:R-:W-:Y:S01]  /*b6a0*/  ULDC UR38, c[0x0][0x988] ;  /* 0x0002620000267ab9 */ /* 0x000fe20000000800 */
[----:B----4-:R-:W-:Y:S01]  /*b6b0*/  LOP3.LUT R21, R3, 0x10000, RZ, 0xfc, !PT ;  /* 0x0001000003157812 */ /* 0x010fe200078efcff */
[----:B------:R-:W-:Y:S01]  /*b6c0*/  ULDC UR39, c[0x0][0x988] ;  /* 0x0002620000277ab9 */ /* 0x000fe20000000800 */
[----:B------:R-:W4:Y:S03]  /*b6d0*/  LDL R90, [R1+0x20] ;  /* 0x00002000015a7983 */ /* 0x000f260000100800 */
[----:B------:R-:W-:Y:S01]  /*b6e0*/  IMAD R8, R18, 0x300, R21 ;  /* 0x0000030012087824 */ /* 0x000fe200078e0215 */
[----:B------:R-:W-:Y:S01]  /*b6f0*/  R2UR UR4, R4 ;  /* 0x00000000040472ca */ /* 0x000fe200000e0000 */
[----:B------:R-:W5:Y:S01]  /*b700*/  LDL R92, [R1+0x1c] ;  /* 0x00001c00015c7983 */ /* 0x000f620000100800 */
[----:B------:R-:W-:-:S02]  /*b710*/  R2UR UR5, R5 ;  /* 0x00000000050572ca */ /* 0x000fc400000e0000 */
[----:B------:R-:W-:Y:S02]  /*b720*/  R2UR UR6, R8 ;  /* 0x00000000080672ca */ /* 0x000fe400000e0000 */
[----:B------:R-:W-:Y:S01]  /*b730*/  R2UR UR7, R9 ;  /* 0x00000000090772ca */ /* 0x000fe200000e0000 */
[----:B------:R-:W-:-:S12]  /*b740*/  WARPGROUP.ARRIVE ;  /* 0x00000000000079c5 */ /* 0x000fd80000000000 */
[----:B------:R-:W-:Y:S01]  /*b750*/  QGMMA.64x128x32.F32.E4M3.E4M3 R24, gdesc[UR4], RZ, !UPT, gsb0 ;  /* 0x01e00000041879f3 */ /* 0x000fe2000c0008ff */
[----:B------:R-:W-:Y:S02]  /*b760*/  VIADD R156, R4, 0x180 ;  /* 0x00000180049c7836 */ /* 0x000fe40000000000 */
[----:B------:R-:W-:Y:S01]  /*b770*/  VIADD R6, R8, 0x100 ;  /* 0x0000010008067836 */ /* 0x000fe20000000000 */
[----:B------:R-:W-:Y:S02]  /*b780*/  R2UR UR5, R157 ;  /* 0x000000009d0572ca */ /* 0x000fe400000e0000 */
[----:B------:R-:W-:Y:S02]  /*b790*/  R2UR UR4, R156 ;  /* 0x000000009c0472ca */ /* 0x000fe400000e0000 */
[----:B------:R-:W-:Y:S02]  /*b7a0*/  R2UR UR6, R6 ;  /* 0x00000000060672ca */ /* 0x000fe400000e0000 */
[----:B------:R-:W-:Y:S01]  /*b7b0*/  R2UR UR7, R7 ;  /* 0x00000000070772ca */ /* 0x000fe200000e0000 */
[----:B------:R-:W-:-:S02]  /*b7c0*/  VIADD R6, R4, 0x300 ;  /* 0x0000030004067836 */ /* 0x000fc40000000000 */
[----:B------:R-:W-:Y:S02]  /*b7d0*/  VIADD R8, R8, 0x200 ;  /* 0x0000020008087836 */ /* 0x000fe40000000000 */
        /* <DEDUP_REMOVED lines=14> */
[C---:B------:R-:W-:Y:S02]  /*b8c0*/  FMUL.FTZ R111, R2.reuse, R26 ;  /* 0x0000001a026f7220 */ /* 0x040fe40000410000 */
[----:B------:R-:W0:Y:S01]  /*b8d0*/  LDC R26, c[0x0][0x448] ;  /* 0x00011200ff1a7b82 */ /* 0x000e220000000800 */
[C---:B------:R-:W-:Y:S01]  /*b8e0*/  FMUL.FTZ R109, R2.reuse, R27 ;  /* 0x0000001b026d7220 */ /* 0x040fe20000410000 */
[C---:B------:R-:W-:Y:S01]  /*b8f0*/  FMUL.FTZ R15, R2.reuse, R40 ;  /* 0x00000028020f7220 */ /* 0x040fe20000410000 */
[----:B------:R-:W-:Y:S01]  /*b900*/  FMUL.FTZ R40, R2, R30 ;  /* 0x0000001e02287220 */ /* 0x000fe20000410000 */
[----:B0-----:R-:W-:-:S13]  /*b910*/  ISETP.NE.AND P0, PT, R26, 0x1, PT ;  /* 0x000000011a00780c */ /* 0x001fda0003f05270 */
[----:B------:R-:W0:Y:S08]  /*b920*/  @P0 LDC R27, c[0x0][0x44c] ;  /* 0x00011300ff1b0b82 */ /* 0x000e300000000800 */
[----:B------:R-:W1:Y:S01]  /*b930*/  @P0 LDC R30, c[0x0][0x450] ;  /* 0x00011400ff1e0b82 */ /* 0x000e620000000800 */
[----:B--2---:R-:W-:Y:S01]  /*b940*/  IADD3 R26, R91, R94, RZ ;  /* 0x0000005e5b1a7210 */ /* 0x004fe20007ffe0ff */
[C---:B------:R-:W-:Y:S01]  /*b950*/  FMUL.FTZ R3, R2.reuse, R24 ;  /* 0x0000001802037220 */ /* 0x040fe20000410000 */
[C---:B------:R-:W-:Y:S01]  /*b960*/  FMUL.FTZ R24, R2.reuse, R44 ;  /* 0x0000002c02187220 */ /* 0x040fe20000410000 */
[----:B------:R-:W-:-:S02]  /*b970*/  FMUL.FTZ R44, R2, R38 ;  /* 0x00000026022c7220 */ /* 0x000fc40000410000 */
[----:B0-----:R-:W-:-:S05]  /*b980*/  @P0 IMAD.HI.U32 R27, R26, R27, RZ ;  /* 0x0000001b1a1b0227 */ /* 0x001fca00078e00ff */
[----:B-1----:R-:W-:Y:S01]  /*b990*/  @P0 SHF.R.U32.HI R26, RZ, R30, R27 ;  /* 0x0000001eff1a0219 */ /* 0x002fe2000001161b */
[----:B------:R-:W-:-:S04]  /*b9a0*/  IMAD.MOV.U32 R27, RZ, RZ, -0x80 ;  /* 0xffffff80ff1b7424 */ /* 0x000fc800078e00ff */
[----:B------:R-:W0:Y:S01]  /*b9b0*/  SHFL.IDX PT, R38, R26, 0x1, 0x1c1f ;  /* 0x003c1f001a267f89 */ /* 0x000e2200000e0000 */
[----:B------:R-:W-:-:S04]  /*b9c0*/  IMAD R27, R88, R27, 0x80 ;  /* 0x00000080581b7424 */ /* 0x000fc800078e021b */
[----:B------:R-:W-:Y:S01]  /*b9d0*/  VIADD R30, R27, 0x1 ;  /* 0x000000011b1e7836 */ /* 0x000fe20000000000 */
[----:B------:R-:W1:Y:S01]  /*b9e0*/  MUFU.TANH R111, R111 ;  /* 0x0000006f006f7308 */ /* 0x000e620000002400 */
[----:B----4-:R-:W-:Y:S02]  /*b9f0*/  IMAD.IADD R27, R90, 0x1, R27 ;  /* 0x000000015a1b7824 */ /* 0x010fe400078e021b */
[----:B---3--:R-:W-:Y:S02]  /*ba00*/  IMAD R30, R89, -0x2, R30 ;  /* 0xfffffffe591e7824 */ /* 0x008fe400078e021e */
[----:B------:R-:W-:-:S03]  /*ba10*/  FMUL.FTZ R31, R2, R31 ;  /* 0x0000001f021f7220 */ /* 0x000fc60000410000 */
[----:B------:R-:W2:Y:S01]  /*ba20*/  MUFU.TANH R109, R109 ;  /* 0x0000006d006d7308 */ /* 0x000ea20000002400 */
[----:B------:R-:W-:Y:S02]  /*ba30*/  IMAD R27, R89, -0x2, R27 ;  /* 0xfffffffe591b7824 */ /* 0x000fe400078e021b */
[----:B------:R-:W-:Y:S01]  /*ba40*/  FMUL.FTZ R20, R2, R41 ;  /* 0x0000002902147220 */ /* 0x000fe20000410000 */
[----:B-----5:R-:W-:Y:S01]  /*ba50*/  IADD3 R30, -R92, R30, R90 ;  /* 0x0000001e5c1e7210 */ /* 0x020fe20007ffe15a */
[----:B------:R-:W-:-:S03]  /*ba60*/  FMUL.FTZ R41, R2, R34 ;  /* 0x0000002202297220 */ /* 0x000fc60000410000 */
[----:B------:R-:W3:Y:S01]  /*ba70*/  MUFU.TANH R40, R40 ;  /* 0x0000002800287308 */ /* 0x000ee20000002400 */
[----:B------:R-:W-:Y:S01]  /*ba80*/  FMUL.FTZ R34, R2, R35 ;  /* 0x0000002302227220 */ /* 0x000fe20000410000 */
[----:B0-----:R-:W-:-:S06]  /*ba90*/  VIADDMNMX R38, R38, R30, R27, PT ;  /* 0x0000001e26267246 */ /* 0x001fcc000380011b */
[----:B------:R-:W0:Y:S01]  /*baa0*/  MUFU.TANH R31, R31 ;  /* 0x0000001f001f7308 */ /* 0x000e220000002400 */
[C---:B------:R-:W-:Y:S02]  /*bab0*/  ISETP.GT.AND P3, PT, R38.reuse, RZ, PT ;  /* 0x000000ff2600720c */ /* 0x040fe40003f64270 */
[----:B------:R-:W-:Y:S01]  /*bac0*/  ISETP.GT.AND P4, PT, R38, 0x1, PT ;  /* 0x000000012600780c */ /* 0x000fe20003f84270 */
[----:B------:R-:W-:-:S04]  /*bad0*/  FMUL.FTZ R8, R2, R25 ;  /* 0x0000001902087220 */ /* 0x000fc80000410000 */
[----:B------:R-:W4:Y:S01]  /*bae0*/  MUFU.TANH R41, R41 ;  /* 0x0000002900297308 */ /* 0x000f220000002400 */
[----:B------:R-:W-:Y:S01]  /*baf0*/  FMUL.FTZ R25, R2, R45 ;  /* 0x0000002d02197220 */ /* 0x000fe20000410000 */
[----:B------:R-:W-:Y:S01]  /*bb00*/  ISETP.GT.AND P5, PT, R38, 0x8, PT ;  /* 0x000000082600780c */ /* 0x000fe20003fa4270 */
[C---:B------:R-:W-:Y:S01]  /*bb10*/  FMUL.FTZ R45, R2.reuse, R39 ;  /* 0x00000027022d7220 */ /* 0x040fe20000410000 */
[----:B-1----:R-:W-:Y:S02]  /*bb20*/  FSEL R111, R111, -INF , P3 ;  /* 0xff8000006f6f7808 */ /* 0x002fe40001800000 */
[----:B--2---:R-:W-:Y:S02]  /*bb30*/  FSEL R109, R109, -INF , P4 ;  /* 0xff8000006d6d7808 */ /* 0x004fe40002000000 */
[----:B------:R-:W1:Y:S01]  /*bb40*/  MUFU.TANH R34, R34 ;  /* 0x0000002200227308 */ /* 0x000e620000002400 */
[C---:B------:R-:W-:Y:S01]  /*bb50*/  FMUL.FTZ R13, R2.reuse, R36 ;  /* 0x00000024020d7220 */ /* 0x040fe20000410000 */
[----:B------:R-:W-:Y:S01]  /*bb60*/  FMUL.FTZ R36, R2, R56 ;  /* 0x0000003802247220 */ /* 0x000fe20000410000 */
[----:B------:R-:W-:Y:S01]  /*bb70*/  ISETP.GT.AND P3, PT, R38, 0x9, PT ;  /* 0x000000092600780c */ /* 0x000fe20003f64270 */
[----:B------:R-:W-:Y:S01]  /*bb80*/  FMUL.FTZ R42, R2, R42 ;  /* 0x0000002a022a7220 */ /* 0x000fe20000410000 */
[----:B---3--:R-:W-:-:S02]  /*bb90*/  FSEL R35, R40, -INF , P5 ;  /* 0xff80000028237808 */ /* 0x008fc40002800000 */
[----:B------:R-:W-:Y:S01]  /*bba0*/  FMNMX.FTZ R56, R111, R109, !PT ;  /* 0x0000006d6f387209 */ /* 0x000fe20007810000 */
[----:B------:R-:W2:Y:S01]  /*bbb0*/  MUFU.TANH R44, R44 ;  /* 0x0000002c002c7308 */ /* 0x000ea20000002400 */
[C---:B------:R-:W-:Y:S01]  /*bbc0*/  FMUL.FTZ R10, R2.reuse, R29 ;  /* 0x0000001d020a7220 */ /* 0x040fe20000410000 */
[----:B------:R-:W-:Y:S01]  /*bbd0*/  FMUL.FTZ R29, R2, R49 ;  /* 0x00000031021d7220 */ /* 0x000fe20000410000 */
[----:B------:R-:W-:Y:S01]  /*bbe0*/  ISETP.GT.AND P4, PT, R38, 0x10, PT ;  /* 0x000000102600780c */ /* 0x000fe20003f84270 */
[----:B------:R-:W-:Y:S01]  /*bbf0*/  FMUL.FTZ R49, R2, R43 ;  /* 0x0000002b02317220 */ /* 0x000fe20000410000 */
[----:B0-----:R-:W-:Y:S02]  /*bc00*/  FSEL R31, R31, -INF , P3 ;  /* 0xff8000001f1f7808 */ /* 0x001fe40001800000 */
[----:B------:R-:W-:Y:S01]  /*bc10*/  FMNMX.FTZ R56, R35, R56, !PT ;  /* 0x0000003823387209 */ /* 0x000fe20007810000 */
[----:B------:R-:W0:Y:S01]  /*bc20*/  MUFU.TANH R45, R45 ;  /* 0x0000002d002d7308 */ /* 0x000e220000002400 */
[----:B------:R-:W-:Y:S01]  /*bc30*/  ISETP.GT.AND P3, PT, R38, 0x11, PT ;  /* 0x000000112600780c */ /* 0x000fe20003f64270 */
[----:B------:R-:W-:Y:S01]  /*bc40*/  FMUL.FTZ R43, R2, R46 ;  /* 0x0000002e022b7220 */ /* 0x000fe20000410000 */
[----:B----4-:R-:W-:-:S02]  /*bc50*/  FSEL R41, R41, -INF , P4 ;  /* 0xff80000029297808 */ /* 0x010fc40002000000 */
[----:B------:R-:W-:-:S03]  /*bc60*/  FMNMX.FTZ R56, R31, R56, !PT ;  /* 0x000000381f387209 */ /* 0x000fc60007810000 */
[----:B------:R-:W3:Y:S01]  /*bc70*/  MUFU.TANH R42, R42 ;  /* 0x0000002a002a7308 */ /* 0x000ee20000002400 */
[C---:B------:R-:W-:Y:S01]  /*bc80*/  FMUL.FTZ R12, R2.reuse, R33 ;  /* 0x00000021020c7220 */ /* 0x040fe20000410000 */
[----:B------:R-:W-:Y:S01]  /*bc90*/  FMUL.FTZ R33, R2, R53 ;  /* 0x0000003502217220 */ /* 0x000fe20000410000 */
[----:B------:R-:W-:Y:S01]  /*bca0*/  ISETP.GT.AND P4, PT, R38, 0x18, PT ;  /* 0x000000182600780c */ /* 0x000fe20003f84270 */
[----:B------:R-:W-:Y:S01]  /*bcb0*/  FMUL.FTZ R53, R2, R47 ;  /* 0x0000002f02357220 */ /* 0x000fe20000410000 */
[----:B-1----:R-:W-:Y:S02]  /*bcc0*/  FSEL R39, R34, -INF , P3 ;  /* 0xff80000022277808 */ /* 0x002fe40001800000 */
[----:B------:R-:W-:Y:S01]  /*bcd0*/  FMNMX.FTZ R56, R41, R56, !PT ;  /* 0x0000003829387209 */ /* 0x000fe20007810000 */
[----:B------:R-:W1:Y:S01]  /*bce0*/  MUFU.TANH R49, R49 ;  /* 0x0000003100317308 */ /* 0x000e620000002400 */
[C---:B------:R-:W-:Y:S01]  /*bcf0*/  FMUL.FTZ R14, R2.reuse, R37 ;  /* 0x00000025020e7220 */ /* 0x040fe20000410000 */
[----:B------:R-:W-:Y:S01]  /*bd00*/  FMUL.FTZ R37, R2, R57 ;  /* 0x0000003902257220 */ /* 0x000fe20000410000 */
[----:B------:R-:W-:Y:S01]  /*bd10*/  ISETP.GT.AND P3, PT, R38, 0x19, PT ;  /* 0x000000192600780c */ /* 0x000fe20003f64270 */
[----:B------:R-:W-:Y:S01]  /*bd20*/  FMUL.FTZ R57, R2, R50 ;  /* 0x0000003202397220 */ /* 0x000fe20000410000 */
[----:B--2---:R-:W-:-:S02]  /*bd30*/  FSEL R47, R44, -INF , P4 ;  /* 0xff8000002c2f7808 */ /* 0x004fc40002000000 */
[----:B------:R-:W-:Y:S01]  /*bd40*/  FMNMX.FTZ R56, R39, R56, !PT ;  /* 0x0000003827387209 */ /* 0x000fe20007810000 */
[----:B------:R-:W2:Y:S01]  /*bd50*/  MUFU.TANH R43, R43 ;  /* 0x0000002b002b7308 */ /* 0x000ea20000002400 */
[----:B------:R-:W-:Y:S01]  /*bd60*/  ISETP.GT.AND P4, PT, R38, 0x20, PT ;  /* 0x000000202600780c */ /* 0x000fe20003f84270 */
[----:B------:R-:W-:Y:S01]  /*bd70*/  FMUL.FTZ R46, R2, R51 ;  /* 0x00000033022e7220 */ /* 0x000fe20000410000 */
[----:B0-----:R-:W-:Y:S02]  /*bd80*/  FSEL R45, R45, -INF , P3 ;  /* 0xff8000002d2d7808 */ /* 0x001fe40001800000 */
[----:B------:R-:W-:-:S03]  /*bd90*/  FMNMX.FTZ R56, R47, R56, !PT ;  /* 0x000000382f387209 */ /* 0x000fc60007810000 */
[----:B------:R-:W0:Y:S01]  /*bda0*/  MUFU.TANH R53, R53 ;  /* 0x0000003500357308 */ /* 0x000e220000002400 */
[C---:B------:R-:W-:Y:S01]  /*bdb0*/  FMUL.FTZ R9, R2.reuse, R28 ;  /* 0x0000001c02097220 */ /* 0x040fe20000410000 */
[----:B------:R-:W-:Y:S01]  /*bdc0*/  FMUL.FTZ R28, R2, R48 ;  /* 0x00000030021c7220 */ /* 0x000fe20000410000 */
[----:B------:R-:W-:Y:S01]  /*bdd0*/  ISETP.GT.AND P3, PT, R38, 0x21, PT ;  /* 0x000000212600780c */ /* 0x000fe20003f64270 */
[----:B------:R-:W-:Y:S01]  /*bde0*/  FMUL.FTZ R48, R2, R54 ;  /* 0x0000003602307220 */ /* 0x000fe20000410000 */
[----:B---3--:R-:W-:Y:S02]  /*bdf0*/  FSEL R51, R42, -INF , P4 ;  /* 0xff8000002a337808 */ /* 0x008fe40002000000 */
[----:B------:R-:W-:Y:S01]  /*be00*/  FMNMX.FTZ R56, R45, R56, !PT ;  /* 0x000000382d387209 */ /* 0x000fe20007810000 */
[----:B------:R-:W3:Y:S01]  /*be10*/  MUFU.TANH R57, R57 ;  /* 0x0000003900397308 */ /* 0x000ee20000002400 */
[----:B------:R-:W-:Y:S01]  /*be20*/  ISETP.GT.AND P4, PT, R38, 0x28, PT ;  /* 0x000000282600780c */ /* 0x000fe20003f84270 */
[----:B------:R-:W-:Y:S01]  /*be30*/  FMUL.FTZ R50, R2, R55 ;  /* 0x0000003702327220 */ /* 0x000fe20000410000 */
[----:B-1----:R-:W-:-:S02]  /*be40*/  FSEL R49, R49, -INF , P3 ;  /* 0xff80000031317808 */ /* 0x002fc40001800000 */
[----:B------:R-:W-:-:S03]  /*be50*/  FMNMX.FTZ R56, R51, R56, !PT ;  /* 0x0000003833387209 */ /* 0x000fc60007810000 */
[----:B------:R-:W1:Y:S01]  /*be60*/  MUFU.TANH R46, R46 ;  /* 0x0000002e002e7308 */ /* 0x000e620000002400 */
[C---:B------:R-:W-:Y:S01]  /*be70*/  FMUL.FTZ R11, R2.reuse, R32 ;  /* 0x00000020020b7220 */ /* 0x040fe20000410000 */
[----:B------:R-:W-:Y:S01]  /*be80*/  FMUL.FTZ R32, R2, R52 ;  /* 0x0000003402207220 */ /* 0x000fe20000410000 */
[----:B------:R-:W-:Y:S01]  /*be90*/  ISETP.GT.AND P3, PT, R38, 0x29, PT ;  /* 0x000000292600780c */ /* 0x000fe20003f64270 */
[----:B------:R-:W-:Y:S01]  /*bea0*/  FMUL.FTZ R52, R2, R58 ;  /* 0x0000003a02347220 */ /* 0x000fe20000410000 */
[----:B--2---:R-:W-:Y:S02]  /*beb0*/  FSEL R55, R43, -INF , P4 ;  /* 0xff8000002b377808 */ /* 0x004fe40002000000 */
[----:B------:R-:W-:Y:S01]  /*bec0*/  FMNMX.FTZ R56, R49, R56, !PT ;  /* 0x0000003831387209 */ /* 0x000fe20007810000 */
[----:B------:R-:W2:Y:S01]  /*bed0*/  MUFU.TANH R48, R48 ;  /* 0x0000003000307308 */ /* 0x000ea20000002400 */
[----:B------:R-:W-:Y:S01]  /*bee0*/  ISETP.GT.AND P4, PT, R38, 0x30, PT ;  /* 0x000000302600780c */ /* 0x000fe20003f84270 */
[----:B------:R-:W-:Y:S01]  /*bef0*/  FMUL.FTZ R54, R2, R59 ;  /* 0x0000003b02367220 */ /* 0x000fe20000410000 */
[----:B0-----:R-:W-:-:S02]  /*bf00*/  FSEL R53, R53, -INF , P3 ;  /* 0xff80000035357808 */ /* 0x001fc40001800000 */
[----:B------:R-:W-:-:S03]  /*bf10*/  FMNMX.FTZ R56, R55, R56, !PT ;  /* 0x0000003837387209 */ /* 0x000fc60007810000 */
[----:B------:R-:W-:Y:S01]  /*bf20*/  MUFU.TANH R50, R50 ;  /* 0x0000003200327308 */ /* 0x000fe20000002400 */
[----:B------:R-:W-:Y:S01]  /*bf30*/  ISETP.GT.AND P3, PT, R38, 0x31, PT ;  /* 0x000000312600780c */ /* 0x000fe20003f64270 */
[----:B------:R-:W-:Y:S01]  /*bf40*/  FMUL.FTZ R89, R2, R62 ;  /* 0x0000003e02597220 */ /* 0x000fe20000410000 */
[----:B---3--:R-:W-:Y:S02]  /*bf50*/  FSEL R57, R57, -INF , P4 ;  /* 0xff80000039397808 */ /* 0x008fe40002000000 */
[----:B------:R-:W-:-:S03]  /*bf60*/  FMNMX.FTZ R56, R53, R56, !PT ;  /* 0x0000003835387209 */ /* 0x000fc60007810000 */
[----:B------:R-:W0:Y:S01]  /*bf70*/  MUFU.TANH R52, R52 ;  /* 0x0000003400347308 */ /* 0x000e220000002400 */
[----:B------:R-:W-:Y:S02]  /*bf80*/  ISETP.GT.AND P4, PT, R38, 0x38, PT ;  /* 0x000000382600780c */ /* 0x000fe40003f84270 */
[----:B-1----:R-:W-:Y:S02]  /*bf90*/  FSEL R59, R46, -INF , P3 ;  /* 0xff8000002e3b7808 */ /* 0x002fe40001800000 */
        /* <DEDUP_REMOVED lines=9> */
[----:B------:R-:W-:Y:S02]  /*c030*/  ISETP.GT.AND P4, PT, R38, 0x40, PT ;  /* 0x000000402600780c */ /* 0x000fe40003f84270 */
[----:B------:R-:W-:Y:S01]  /*c040*/  FMNMX.FTZ R56, R67, R56, !PT ;  /* 0x0000003843387209 */ /* 0x000fe20007810000 */
[----:B------:R-:W-:-:S04]  /*c050*/  FMUL.FTZ R97, R2, R75 ;  /* 0x0000004b02617220 */ /* 0x000fc80000410000 */
[----:B------:R3:W4:Y:S01]  /*c060*/  MUFU.TANH R40, R63 ;  /* 0x0000003f00287308 */ /* 0x0007220000002400 */
[----:B0-----:R-:W-:Y:S01]  /*c070*/  FSEL R75, R52, -INF , P4 ;  /* 0xff800000344b7808 */ /* 0x001fe20002000000 */
[----:B------:R-:W-:Y:S01]  /*c080*/  FMUL.FTZ R95, R2, R70 ;  /* 0x00000046025f7220 */ /* 0x000fe20000410000 */
[----:B---3--:R-:W-:-:S05]  /*c090*/  FSEL R63, R50, -INF , P3 ;  /* 0xff800000323f7808 */ /* 0x008fca0001800000 */
[----:B------:R-:W0:Y:S01]  /*c0a0*/  MUFU.TANH R91, R91 ;  /* 0x0000005b005b7308 */ /* 0x000e220000002400 */
[----:B------:R-:W-:Y:S02]  /*c0b0*/  ISETP.GT.AND P3, PT, R38, 0x41, PT ;  /* 0x000000412600780c */ /* 0x000fe40003f64270 */
[----:B------:R-:W-:Y:S01]  /*c0c0*/  FMNMX.FTZ R56, R63, R56, !PT ;  /* 0x000000383f387209 */ /* 0x000fe20007810000 */
[----:B------:R-:W-:Y:S01]  /*c0d0*/  FMUL.FTZ R34, R2, R71 ;  /* 0x0000004702227220 */ /* 0x000fe20000410000 */
[----:B------:R-:W-:Y:S02]  /*c0e0*/  ISETP.GT.AND P4, PT, R38, 0x48, PT ;  /* 0x000000482600780c */ /* 0x000fe40003f84270 */
[----:B-1----:R-:W-:Y:S01]  /*c0f0*/  FSEL R71, R54, -INF , P3 ;  /* 0xff80000036477808 */ /* 0x002fe20001800000 */
[----:B------:R-:W1:Y:S01]  /*c100*/  MUFU.TANH R93, R93 ;  /* 0x0000005d005d7308 */ /* 0x000e620000002400 */
[----:B------:R-:W-:Y:S01]  /*c110*/  FMNMX.FTZ R56, R75, R56, !PT ;  /* 0x000000384b387209 */ /* 0x000fe20007810000 */
[----:B------:R-:W-:Y:S01]  /*c120*/  FMUL.FTZ R99, R2, R74 ;  /* 0x0000004a02637220 */ /* 0x000fe20000410000 */
[----:B------:R-:W-:-:S02]  /*c130*/  ISETP.GT.AND P3, PT, R38, 0x49, PT ;  /* 0x000000492600780c */ /* 0x000fc40003f64270 */
[----:B--2---:R-:W-:Y:S02]  /*c140*/  FSEL R89, R89, -INF , P4 ;  /* 0xff80000059597808 */ /* 0x004fe40002000000 */
[----:B------:R-:W-:Y:S01]  /*c150*/  FMNMX.FTZ R56, R71, R56, !PT ;  /* 0x0000003847387209 */ /* 0x000fe20007810000 */
[----:B------:R-:W2:Y:S01]  /*c160*/  MUFU.TANH R95, R95 ;  /* 0x0000005f005f7308 */ /* 0x000ea20000002400 */
[----:B------:R-:W-:Y:S01]  /*c170*/  FMUL.FTZ R42, R2, R79 ;  /* 0x0000004f022a7220 */ /* 0x000fe20000410000 */
[----:B------:R-:W-:Y:S02]  /*c180*/  ISETP.GT.AND P4, PT, R38, 0x50, PT ;  /* 0x000000502600780c */ /* 0x000fe40003f84270 */
[----:B----4-:R-:W-:Y:S02]  /*c190*/  FSEL R79, R40, -INF , P3 ;  /* 0xff800000284f7808 */ /* 0x010fe40001800000 */
[----:B------:R-:W-:Y:S02]  /*c1a0*/  FMNMX.FTZ R56, R89, R56, !PT ;  /* 0x0000003859387209 */ /* 0x000fe40007810000 */
[----:B------:R-:W3:Y:S01]  /*c1b0*/  MUFU.TANH R34, R34 ;  /* 0x0000002200227308 */ /* 0x000ee20000002400 */
[----:B------:R-:W-:Y:S01]  /*c1c0*/  ISETP.GT.AND P3, PT, R38, 0x51, PT ;  /* 0x000000512600780c */ /* 0x000fe20003f64270 */
[----:B------:R-:W-:Y:S01]  /*c1d0*/  FMUL.FTZ R78, R2, R78 ;  /* 0x0000004e024e7220 */ /* 0x000fe20000410000 */
[----:B0-----:R-:W-:-:S02]  /*c1e0*/  FSEL R91, R91, -INF , P4 ;  /* 0xff8000005b5b7808 */ /* 0x001fc40002000000 */
[----:B------:R-:W-:-:S03]  /*c1f0*/  FMNMX.FTZ R56, R79, R56, !PT ;  /* 0x000000384f387209 */ /* 0x000fc60007810000 */
[----:B------:R-:W0:Y:S01]  /*c200*/  MUFU.TANH R99, R99 ;  /* 0x0000006300637308 */ /* 0x000e220000002400 */
[----:B------:R-:W-:Y:S02]  /*c210*/  ISETP.GT.AND P4, PT, R38, 0x58, PT ;  /* 0x000000582600780c */ /* 0x000fe40003f84270 */
[----:B-1----:R-:W-:Y:S02]  /*c220*/  FSEL R93, R93, -INF , P3 ;  /* 0xff8000005d5d7808 */ /* 0x002fe40001800000 */
[----:B------:R-:W-:-:S03]  /*c230*/  FMNMX.FTZ R56, R91, R56, !PT ;  /* 0x000000385b387209 */ /* 0x000fc60007810000 */
[----:B------:R-:W1:Y:S01]  /*c240*/  MUFU.TANH R97, R97 ;  /* 0x0000006100617308 */ /* 0x000e620000002400 */
[----:B------:R-:W-:Y:S01]  /*c250*/  ISETP.GT.AND P3, PT, R38, 0x59, PT ;  /* 0x000000592600780c */ /* 0x000fe20003f64270 */
[----:B------:R-:W-:Y:S01]  /*c260*/  FMUL.FTZ R82, R2, R82 ;  /* 0x0000005202527220 */ /* 0x000fe20000410000 */
[----:B--2---:R-:W-:Y:S02]  /*c270*/  FSEL R95, R95, -INF , P4 ;  /* 0xff8000005f5f7808 */ /* 0x004fe40002000000 */
[----:B------:R-:W-:-:S03]  /*c280*/  FMNMX.FTZ R56, R93, R56, !PT ;  /* 0x000000385d387209 */ /* 0x000fc60007810000 */
[----:B------:R-:W2:Y:S01]  /*c290*/  MUFU.TANH R78, R78 ;  /* 0x0000004e004e7308 */ /* 0x000ea20000002400 */
[----:B------:R-:W-:Y:S01]  /*c2a0*/  FMUL.FTZ R40, R2, R83 ;  /* 0x0000005302287220 */ /* 0x000fe20000410000 */
[----:B------:R-:W-:Y:S02]  /*c2b0*/  ISETP.GT.AND P4, PT, R38, 0x60, PT ;  /* 0x000000602600780c */ /* 0x000fe40003f84270 */
[----:B---3--:R-:W-:Y:S02]  /*c2c0*/  FSEL R83, R34, -INF , P3 ;  /* 0xff80000022537808 */ /* 0x008fe40001800000 */
        /* <DEDUP_REMOVED lines=10> */
[----:B------:R1:W4:Y:S01]  /*c370*/  MUFU.TANH R105, R40 ;  /* 0x0000002800697308 */ /* 0x0003220000002400 */
[----:B------:R-:W-:Y:S02]  /*c380*/  ISETP.GT.AND P3, PT, R38, 0x69, PT ;  /* 0x000000692600780c */ /* 0x000fe40003f64270 */
[----:B--2---:R-:W-:Y:S02]  /*c390*/  FSEL R101, R78, -INF , P4 ;  /* 0xff8000004e657808 */ /* 0x004fe40002000000 */
[----:B------:R-:W-:Y:S01]  /*c3a0*/  FMNMX.FTZ R56, R97, R56, !PT ;  /* 0x0000003861387209 */ /* 0x000fe20007810000 */
[----:B-1----:R-:W-:Y:S02]  /*c3b0*/  FMUL.FTZ R40, R2, R87 ;  /* 0x0000005702287220 */ /* 0x002fe40000410000 */
[----:B------:R-:W1:Y:S01]  /*c3c0*/  MUFU.TANH R86, R86 ;  /* 0x0000005600567308 */ /* 0x000e620000002400 */
[----:B------:R-:W-:Y:S02]  /*c3d0*/  ISETP.GT.AND P4, PT, R38, 0x70, PT ;  /* 0x000000702600780c */ /* 0x000fe40003f84270 */
[----:B---3--:R-:W-:-:S02]  /*c3e0*/  FSEL R87, R42, -INF , P3 ;  /* 0xff8000002a577808 */ /* 0x008fc40001800000 */
[----:B------:R-:W-:-:S03]  /*c3f0*/  FMNMX.FTZ R56, R101, R56, !PT ;  /* 0x0000003865387209 */ /* 0x000fc60007810000 */
[----:B------:R-:W2:Y:S01]  /*c400*/  MUFU.TANH R40, R40 ;  /* 0x0000002800287308 */ /* 0x000ea20000002400 */
[----:B------:R-:W-:Y:S02]  /*c410*/  ISETP.GT.AND P3, PT, R38, 0x71, PT ;  /* 0x000000712600780c */ /* 0x000fe40003f64270 */
[----:B0-----:R-:W-:Y:S02]  /*c420*/  FSEL R107, R82, -INF , P4 ;  /* 0xff800000526b7808 */ /* 0x001fe40002000000 */
[----:B------:R-:W-:Y:S02]  /*c430*/  FMNMX.FTZ R56, R87, R56, !PT ;  /* 0x0000003857387209 */ /* 0x000fe40007810000 */
[----:B------:R-:W-:Y:S02]  /*c440*/  ISETP.GT.AND P4, PT, R38, 0x78, PT ;  /* 0x000000782600780c */ /* 0x000fe40003f84270 */
[----:B----4-:R-:W-:Y:S02]  /*c450*/  FSEL R105, R105, -INF , P3 ;  /* 0xff80000069697808 */ /* 0x010fe40001800000 */
[----:B------:R-:W-:-:S02]  /*c460*/  FMNMX.FTZ R56, R107, R56, !PT ;  /* 0x000000386b387209 */ /* 0x000fc40007810000 */
[----:B------:R-:W-:Y:S02]  /*c470*/  ISETP.GT.AND P3, PT, R38, 0x79, PT ;  /* 0x000000792600780c */ /* 0x000fe40003f64270 */
[----:B-1----:R-:W-:Y:S02]  /*c480*/  FSEL R103, R86, -INF , P4 ;  /* 0xff80000056677808 */ /* 0x002fe40002000000 */
[----:B------:R-:W-:Y:S01]  /*c490*/  FMNMX.FTZ R56, R105, R56, !PT ;  /* 0x0000003869387209 */ /* 0x000fe20007810000 */
[----:B------:R-:W-:Y:S01]  /*c4a0*/  FMUL.FTZ R38, R2, R61 ;  /* 0x0000003d02267220 */ /* 0x000fe20000410000 */
[----:B--2---:R-:W-:Y:S02]  /*c4b0*/  FSEL R61, R40, -INF , P3 ;  /* 0xff800000283d7808 */ /* 0x004fe40001800000 */
[----:B------:R-:W-:-:S04]  /*c4c0*/  FMNMX.FTZ R56, R103, R56, !PT ;  /* 0x0000003867387209 */ /* 0x000fc80007810000 */
[----:B------:R-:W-:-:S05]  /*c4d0*/  FMNMX.FTZ R56, R61, R56, !PT ;  /* 0x000000383d387209 */ /* 0x000fca0007810000 */
[----:B------:R-:W0:Y:S04]  /*c4e0*/  SHFL.BFLY PT, R43, R56, 0x2, 0x1f ;  /* 0x0c401f00382b7f89 */ /* 0x000e2800000e0000 */
[----:B------:R-:W1:Y:S01]  /*c4f0*/  SHFL.IDX PT, R66, R26, RZ, 0x1c1f ;  /* 0x001c1fff1a427589 */ /* 0x000e6200000e0000 */
[----:B0-----:R-:W-:-:S05]  /*c500*/  FMNMX.FTZ R43, R56, R43, !PT ;  /* 0x0000002b382b7209 */ /* 0x001fca0007810000 */
[----:B------:R-:W0:Y:S01]  /*c510*/  SHFL.BFLY PT, R42, R43, 0x1, 0x1f ;  /* 0x0c201f002b2a7f89 */ /* 0x000e2200000e0000 */
[----:B------:R-:W2:Y:S08]  /*c520*/  MUFU.TANH R3, R3 ;  /* 0x0000000300037308 */ /* 0x000eb00000002400 */
[----:B------:R-:W3:Y:S01]  /*c530*/  MUFU.TANH R8, R8 ;  /* 0x0000000800087308 */ /* 0x000ee20000002400 */
[----:B-1----:R-:W-:-:S07]  /*c540*/  VIADDMNMX R30, R66, R30, R27, PT ;  /* 0x0000001e421e7246 */ /* 0x002fce000380011b */
[----:B------:R-:W1:Y:S01]  /*c550*/  MUFU.TANH R9, R9 ;  /* 0x0000000900097308 */ /* 0x000e620000002400 */
[----:B0-----:R-:W-:Y:S01]  /*c560*/  FMNMX.FTZ R43, R43, R42, !PT ;  /* 0x0000002a2b2b7209 */ /* 0x001fe20007810000 */
[----:B------:R-:W-:-:S06]  /*c570*/  IMAD.U32 R42, RZ, RZ, UR4 ;  /* 0x00000004ff2a7e24 */ /* 0x000fcc000f8e00ff */
[----:B------:R-:W0:Y:S01]  /*c580*/  MUFU.TANH R10, R10 ;  /* 0x0000000a000a7308 */ /* 0x000e220000002400 */
[C---:B------:R-:W-:Y:S01]  /*c590*/  FSETP.NEU.FTZ.AND P3, PT, R43.reuse, -INF , PT ;  /* 0xff8000002b00780b */ /* 0x040fe20003f7d000 */
[----:B------:R-:W-:-:S01]  /*c5a0*/  FFMA.FTZ R62, R43, R42, -8 ;  /* 0xc10000002b3e7423 */ /* 0x000fc2000001002a */
[----:B------:R-:W-:-:S05]  /*c5b0*/  ISETP.GT.AND P4, PT, R30, 0x1, PT ;  /* 0x000000011e00780c */ /* 0x000fca0003f84270 */
[----:B------:R-:W4:Y:S01]  /*c5c0*/  MUFU.TANH R11, R11 ;  /* 0x0000000b000b7308 */ /* 0x000f220000002400 */
[----:B------:R-:W-:Y:S02]  /*c5d0*/  FSEL R62, R62, RZ, P3 ;  /* 0x000000ff3e3e7208 */ /* 0x000fe40001800000 */
[C---:B------:R-:W-:Y:S02]  /*c5e0*/  ISETP.GT.AND P3, PT, R30.reuse, RZ, PT ;  /* 0x000000ff1e00720c */ /* 0x040fe40003f64270 */
[----:B------:R-:W-:Y:S02]  /*c5f0*/  ISETP.GT.AND P5, PT, R30, 0x8, PT ;  /* 0x000000081e00780c */ /* 0x000fe40003fa4270 */
[----:B--2---:R-:W-:Y:S01]  /*c600*/  FSEL R3, R3, -INF , P3 ;  /* 0xff80000003037808 */ /* 0x004fe20001800000 */
[----:B------:R-:W2:Y:S01]  /*c610*/  MUFU.TANH R12, R12 ;  /* 0x0000000c000c7308 */ /* 0x000ea20000002400 */
[----:B---3--:R-:W-:Y:S02]  /*c620*/  FSEL R8, R8, -INF , P4 ;  /* 0xff80000008087808 */ /* 0x008fe40002000000 */
[----:B------:R-:W-:-:S02]  /*c630*/  ISETP.GT.AND P3, PT, R30, 0x9, PT ;  /* 0x000000091e00780c */ /* 0x000fc40003f64270 */
[----:B-1----:R-:W-:Y:S02]  /*c640*/  FSEL R9, R9, -INF , P5 ;  /* 0xff80000009097808 */ /* 0x002fe40002800000 */
[----:B------:R-:W-:Y:S01]  /*c650*/  FMNMX.FTZ R66, R3, R8, !PT ;  /* 0x0000000803427209 */ /* 0x000fe20007810000 */
[----:B------:R-:W1:Y:S01]  /*c660*/  MUFU.TANH R13, R13 ;  /* 0x0000000d000d7308 */ /* 0x000e620000002400 */
[----:B------:R-:W-:Y:S01]  /*c670*/  FMUL.FTZ R46, R2, R68 ;  /* 0x00000044022e7220 */ /* 0x000fe20000410000 */
[----:B------:R-:W-:Y:S01]  /*c680*/  FFMA.FTZ R68, R31, R42, -R62 ;  /* 0x0000002a1f447223 */ /* 0x000fe2000001083e */
[----:B------:R-:W-:Y:S02]  /*c690*/  ISETP.GT.AND P4, PT, R30, 0x10, PT ;  /* 0x000000101e00780c */ /* 0x000fe40003f84270 */
[----:B0-----:R-:W-:Y:S02]  /*c6a0*/  FSEL R31, R10, -INF , P3 ;  /* 0xff8000000a1f7808 */ /* 0x001fe40001800000 */
[----:B------:R-:W-:Y:S01]  /*c6b0*/  FMNMX.FTZ R66, R9, R66, !PT ;  /* 0x0000004209427209 */ /* 0x000fe20007810000 */
[----:B------:R-:W0:Y:S01]  /*c6c0*/  MUFU.TANH R14, R14 ;  /* 0x0000000e000e7308 */ /* 0x000e220000002400 */
[----:B------:R-:W-:-:S02]  /*c6d0*/  ISETP.GT.AND P3, PT, R30, 0x11, PT ;  /* 0x000000111e00780c */ /* 0x000fc40003f64270 */
[----:B----4-:R-:W-:Y:S02]  /*c6e0*/  FSEL R11, R11, -INF , P4 ;  /* 0xff8000000b0b7808 */ /* 0x010fe40002000000 */
[----:B------:R-:W-:-:S03]  /*c6f0*/  FMNMX.FTZ R66, R31, R66, !PT ;  /* 0x000000421f427209 */ /* 0x000fc60007810000 */
[----:B------:R-:W3:Y:S01]  /*c700*/  MUFU.TANH R15, R15 ;  /* 0x0000000f000f7308 */ /* 0x000ee20000002400 */
[----:B------:R-:W-:-:S01]  /*c710*/  FFMA.FTZ R70, R41, R42, -R62 ;  /* 0x0000002a29467223 */ /* 0x000fc2000001083e */
[----:B------:R-:W-:Y:S02]  /*c720*/  ISETP.GT.AND P4, PT, R30, 0x18, PT ;  /* 0x000000181e00780c */ /* 0x000fe40003f84270 */
[----:B--2---:R-:W-:Y:S02]  /*c730*/  FSEL R41, R12, -INF , P3 ;  /* 0xff8000000c297808 */ /* 0x004fe40001800000 */
[----:B------:R-:W-:Y:S02]  /*c740*/  FMNMX.FTZ R66, R11, R66, !PT ;  /* 0x000000420b427209 */ /* 0x000fe40007810000 */
[----:B------:R-:W2:Y:S01]  /*c750*/  MUFU.TANH R20, R20 ;  /* 0x0000001400147308 */ /* 0x000ea20000002400 */
[----:B------:R-:W-:Y:S02]  /*c760*/  ISETP.GT.AND P3, PT, R30, 0x19, PT ;  /* 0x000000191e00780c */ /* 0x000fe40003f64270 */
[----:B-1----:R-:W-:-:S02]  /*c770*/  FSEL R13, R13, -INF , P4 ;  /* 0xff8000000d0d7808 */ /* 0x002fc40002000000 */
[----:B------:R-:W-:-:S03]  /*c780*/  FMNMX.FTZ R66, R41, R66, !PT ;  /* 0x0000004229427209 */ /* 0x000fc60007810000 */
[----:B------:R-:W1:Y:S01]  /*c790*/  MUFU.TANH R24, R24 ;  /* 0x0000001800187308 */ /* 0x000e620000002400 */
[----:B------:R-:W-:Y:S01]  /*c7a0*/  FMUL.FTZ R48, R2, R69 ;  /* 0x0000004502307220 */ /* 0x000fe20000410000 */
[----:B------:R-:W-:Y:S01]  /*c7b0*/  FFMA.FTZ R69, R39, R42, -R62 ;  /* 0x0000002a27457223 */ /* 0x000fe2000001083e */
[----:B------:R-:W-:Y:S02]  /*c7c0*/  ISETP.GT.AND P4, PT, R30, 0x20, PT ;  /* 0x000000201e00780c */ /* 0x000fe40003f84270 */
[----:B0-----:R-:W-:Y:S02]  /*c7d0*/  FSEL R39, R14, -INF , P3 ;  /* 0xff8000000e277808 */ /* 0x001fe40001800000 */
[----:B------:R-:W-:Y:S01]  /*c7e0*/  FMNMX.FTZ R66, R13, R66, !PT ;  /* 0x000000420d427209 */ /* 0x000fe20007810000 */
[----:B------:R-:W0:Y:S01]  /*c7f0*/  MUFU.TANH R25, R25 ;  /* 0x0000001900197308 */ /* 0x000e220000002400 */
[----:B------:R-:W-:Y:S02]  /*c800*/  ISETP.GT.AND P3, PT, R30, 0x21, PT ;  /* 0x000000211e00780c */ /* 0x000fe40003f64270 */
[----:B---3--:R-:W-:-:S02]  /*c810*/  FSEL R15, R15, -INF , P4 ;  /* 0xff8000000f0f7808 */ /* 0x008fc40002000000 */
[----:B------:R-:W-:-:S03]  /*c820*/  FMNMX.FTZ R66, R39, R66, !PT ;  /* 0x0000004227427209 */ /* 0x000fc60007810000 */
[----:B------:R-:W3:Y:S01]  /*c830*/  MUFU.TANH R28, R28 ;  /* 0x0000001c001c7308 */ /* 0x000ee20000002400 */
[----:B------:R-:W-:-:S01]  /*c840*/  FFMA.FTZ R14, R47, R42, -R62 ;  /* 0x0000002a2f0e7223 */ /* 0x000fc2000001083e */
[----:B------:R-:W-:Y:S02]  /*c850*/  ISETP.GT.AND P4, PT, R30, 0x28, PT ;  /* 0x000000281e00780c */ /* 0x000fe40003f84270 */
[----:B--2---:R-:W-:Y:S02]  /*c860*/  FSEL R47, R20, -INF , P3 ;  /* 0xff800000142f7808 */ /* 0x004fe40001800000 */
[----:B------:R-:W-:Y:S02]  /*c870*/  FMNMX.FTZ R66, R15, R66, !PT ;  /* 0x000000420f427209 */ /* 0x000fe40007810000 */
[----:B------:R-:W2:Y:S01]  /*c880*/  MUFU.TANH R29, R29 ;  /* 0x0000001d001d7308 */ /* 0x000ea20000002400 */
[----:B------:R-:W-:Y:S01]  /*c890*/  FMUL.FTZ R52, R2, R73 ;  /* 0x0000004902347220 */ /* 0x000fe20000410000 */
[----:B------:R-:W-:-:S02]  /*c8a0*/  ISETP.GT.AND P3, PT, R30, 0x29, PT ;  /* 0x000000291e00780c */ /* 0x000fc40003f64270 */
[----:B-1----:R-:W-:Y:S02]  /*c8b0*/  FSEL R73, R24, -INF , P4 ;  /* 0xff80000018497808 */ /* 0x002fe40002000000 */
[----:B------:R-:W-:Y:S02]  /*c8c0*/  FMNMX.FTZ R66, R47, R66, !PT ;  /* 0x000000422f427209 */ /* 0x000fe40007810000 */
[----:B------:R-:W1:Y:S01]  /*c8d0*/  MUFU.TANH R32, R32 ;  /* 0x0000002000207308 */ /* 0x000e620000002400 */
[----:B------:R-:W-:Y:S02]  /*c8e0*/  ISETP.GT.AND P4, PT, R30, 0x30, PT ;  /* 0x000000301e00780c */ /* 0x000fe40003f84270 */
[----:B0-----:R-:W-:Y:S02]  /*c8f0*/  FSEL R25, R25, -INF , P3 ;  /* 0xff80000019197808 */ /* 0x001fe40001800000 */
[----:B------:R-:W-:-:S03]  /*c900*/  FMNMX.FTZ R66, R73, R66, !PT ;  /* 0x0000004249427209 */ /* 0x000fc60007810000 */
[----:B------:R-:W0:Y:S01]  /*c910*/  MUFU.TANH R33, R33 ;  /* 0x0000002100217308 */ /* 0x000e220000002400 */
[----:B------:R-:W-:Y:S01]  /*c920*/  FMUL.FTZ R56, R2, R77 ;  /* 0x0000004d02387220 */ /* 0x000fe20000410000 */
[----:B------:R-:W-:Y:S01]  /*c930*/  ISETP.GT.AND P3, PT, R30, 0x31, PT ;  /* 0x000000311e00780c */ /* 0x000fe20003f64270 */
[----:B------:R-:W-:Y:S01]  /*c940*/  FMUL.FTZ R34, R2, R60 ;  /* 0x0000003c02227220 */ /* 0x000fe20000410000 */
[----:B---3--:R-:W-:Y:S02]  /*c950*/  FSEL R77, R28, -INF , P4 ;  /* 0xff8000001c4d7808 */ /* 0x008fe40002000000 */
[----:B------:R-:W-:Y:S02]  /*c960*/  FMNMX.FTZ R66, R25, R66, !PT ;  /* 0x0000004219427209 */ /* 0x000fe40007810000 */
[----:B------:R-:W3:Y:S01]  /*c970*/  MUFU.TANH R36, R36 ;  /* 0x0000002400247308 */ /* 0x000ee20000002400 */
[----:B------:R-:W-:Y:S02]  /*c980*/  ISETP.GT.AND P4, PT, R30, 0x38, PT ;  /* 0x000000381e00780c */ /* 0x000fe40003f84270 */
[----:B--2---:R-:W-:-:S02]  /*c990*/  FSEL R29, R29, -INF , P3 ;  /* 0xff8000001d1d7808 */ /* 0x004fc40001800000 */
[----:B------:R-:W-:-:S03]  /*c9a0*/  FMNMX.FTZ R66, R77, R66, !PT ;  /* 0x000000424d427209 */ /* 0x000fc60007810000 */
[----:B------:R-:W2:Y:S01]  /*c9b0*/  MUFU.TANH R37, R37 ;  /* 0x0000002500257308 */ /* 0x000ea20000002400 */
[----:B------:R-:W-:-:S01]  /*c9c0*/  FFMA.FTZ R20, R51, R42, -R62 ;  /* 0x0000002a33147223 */ /* 0x000fc2000001083e */
[----:B------:R-:W-:Y:S01]  /*c9d0*/  ISETP.GT.AND P3, PT, R30, 0x39, PT ;  /* 0x000000391e00780c */ /* 0x000fe20003f64270 */
[----:B------:R-:W-:Y:S01]  /*c9e0*/  FMUL.FTZ R40, R2, R64 ;  /* 0x0000004002287220 */ /* 0x000fe20000410000 */
[----:B-1----:R-:W-:Y:S02]  /*c9f0*/  FSEL R51, R32, -INF , P4 ;  /* 0xff80000020337808 */ /* 0x002fe40002000000 */
[----:B------:R-:W-:Y:S02]  /*ca00*/  FMNMX.FTZ R66, R29, R66, !PT ;  /* 0x000000421d427209 */ /* 0x000fe40007810000 */
[----:B------:R-:W1:Y:S01]  /*ca10*/  MUFU.TANH R34, R34 ;  /* 0x0000002200227308 */ /* 0x000e620000002400 */
[----:B------:R-:W-:-:S01]  /*ca20*/  FFMA.FTZ R28, R49, R42, -R62 ;  /* 0x0000002a311c7223 */ /* 0x000fc2000001083e */
[----:B------:R-:W-:Y:S01]  /*ca30*/  ISETP.GT.AND P4, PT, R30, 0x40, PT ;  /* 0x000000401e00780c */ /* 0x000fe20003f84270 */
[----:B------:R-:W-:Y:S01]  /*ca40*/  FMUL.FTZ R44, R2, R65 ;  /* 0x00000041022c7220 */ /* 0x000fe20000410000 */
[----:B0-----:R-:W-:-:S02]  /*ca50*/  FSEL R49, R33, -INF , P3 ;  /* 0xff80000021317808 */ /* 0x001fc40001800000 */
[----:B------:R-:W-:Y:S02]  /*ca60*/  FMNMX.FTZ R66, R51, R66, !PT ;  /* 0x0000004233427209 */ /* 0x000fe40007810000 */
[----:B------:R-:W0:Y:S01]  /*ca70*/  MUFU.TANH R38, R38 ;  /* 0x0000002600267308 */ /* 0x000e220000002400 */
[----:B------:R-:W-:Y:S01]  /*ca80*/  FMUL.FTZ R60, R2, R81 ;  /* 0x00000051023c7220 */ /* 0x000fe20000410000 */
[----:B------:R-:W-:Y:S02]  /*ca90*/  ISETP.GT.AND P3, PT, R30, 0x41, PT ;  /* 0x000000411e00780c */ /* 0x000fe40003f64270 */
[----:B---3--:R-:W-:Y:S02]  /*caa0*/  FSEL R81, R36, -INF , P4 ;  /* 0xff80000024517808 */ /* 0x008fe40002000000 */
[----:B------:R-:W-:Y:S02]  /*cab0*/  FMNMX.FTZ R66, R49, R66, !PT ;  /* 0x0000004231427209 */ /* 0x000fe40007810000 */
[----:B------:R-:W3:Y:S01]  /*cac0*/  MUFU.TANH R40, R40 ;  /* 0x0000002800287308 */ /* 0x000ee20000002400 */
[----:B------:R-:W-:-:S02]  /*cad0*/  ISETP.GT.AND P4, PT, R30, 0x48, PT ;  /* 0x000000481e00780c */ /* 0x000fc40003f84270 */
[----:B--2---:R-:W-:Y:S02]  /*cae0*/  FSEL R37, R37, -INF , P3 ;  /* 0xff80000025257808 */ /* 0x004fe40001800000 */
[----:B------:R-:W-:-:S03]  /*caf0*/  FMNMX.FTZ R66, R81, R66, !PT ;  /* 0x0000004251427209 */ /* 0x000fc60007810000 */
[----:B------:R-:W2:Y:S01]  /*cb00*/  MUFU.TANH R44, R44 ;  /* 0x0000002c002c7308 */ /* 0x000ea20000002400 */
[----:B------:R-:W-:-:S01]  /*cb10*/  FFMA.FTZ R24, R55, R42, -R62 ;  /* 0x0000002a37187223 */ /* 0x000fc2000001083e */
[----:B------:R-:W-:Y:S01]  /*cb20*/  ISETP.GT.AND P3, PT, R30, 0x49, PT ;  /* 0x000000491e00780c */ /* 0x000fe20003f64270 */
[----:B------:R-:W-:Y:S01]  /*cb30*/  FMUL.FTZ R50, R2, R72 ;  /* 0x0000004802327220 */ /* 0x000fe20000410000 */
[----:B-1----:R-:W-:Y:S02]  /*cb40*/  FSEL R55, R34, -INF , P4 ;  /* 0xff80000022377808 */ /* 0x002fe40002000000 */
[----:B------:R-:W-:Y:S02]  /*cb50*/  FMNMX.FTZ R66, R37, R66, !PT ;  /* 0x0000004225427209 */ /* 0x000fe40007810000 */
[----:B------:R-:W-:Y:S01]  /*cb60*/  MUFU.TANH R46, R46 ;  /* 0x0000002e002e7308 */ /* 0x000fe20000002400 */
[----:B------:R-:W-:Y:S01]  /*cb70*/  FMUL.FTZ R65, R2, R85 ;  /* 0x0000005502417220 */ /* 0x000fe20000410000 */
[-CC-:B------:R-:W-:Y:S01]  /*cb80*/  FFMA.FTZ R109, R109, R42.reuse, -R62.reuse ;  /* 0x0000002a6d6d7223 */ /* 0x180fe2000001083e */
[----:B------:R-:W-:-:S01]  /*cb90*/  FFMA.FTZ R85, R53, R42, -R62 ;  /* 0x0000002a35557223 */ /* 0x000fc2000001083e */
[----:B------:R-:W-:-:S02]  /*cba0*/  ISETP.GT.AND P4, PT, R30, 0x50, PT ;  /* 0x000000501e00780c */ /* 0x000fc40003f84270 */
[----:B0-----:R-:W-:Y:S02]  /*cbb0*/  FSEL R53, R38, -INF , P3 ;  /* 0xff80000026357808 */ /* 0x001fe40001800000 */
[----:B------:R-:W0:Y:S01]  /*cbc0*/  MUFU.TANH R48, R48 ;  /* 0x0000003000307308 */ /* 0x000e220000002400 */
[----:B------:R-:W-:Y:S01]  /*cbd0*/  FMNMX.FTZ R66, R55, R66, !PT ;  /* 0x0000004237427209 */ /* 0x000fe20007810000 */
[----:B------:R-:W-:Y:S01]  /*cbe0*/  FMUL.FTZ R54, R2, R76 ;  /* 0x0000004c02367220 */ /* 0x000fe20000410000 */
[----:B------:R-:W-:Y:S02]  /*cbf0*/  ISETP.GT.AND P3, PT, R30, 0x51, PT ;  /* 0x000000511e00780c */ /* 0x000fe40003f64270 */
[----:B------:R-:W-:-:S03]  /*cc00*/  FMNMX.FTZ R66, R53, R66, !PT ;  /* 0x0000004235427209 */ /* 0x000fc60007810000 */
[----:B------:R-:W1:Y:S01]  /*cc10*/  MUFU.TANH R50, R50 ;  /* 0x0000003200327308 */ /* 0x000e620000002400 */
[----:B------:R-:W-:-:S07]  /*cc20*/  FFMA.FTZ R111, R111, R42, -R62 ;  /* 0x0000002a6f6f7223 */ /* 0x000fce000001083e */
[----:B------:R3:W-:Y:S02]  /*cc30*/  MUFU.EX2 R27, R109 ;  /* 0x0000006d001b7308 */ /* 0x0007e40000000800 */
[----:B---3--:R-:W-:-:S06]  /*cc40*/  FSEL R109, R40, -INF , P4 ;  /* 0xff800000286d7808 */ /* 0x008fcc0002000000 */
[----:B------:R3:W-:Y:S01]  /*cc50*/  MUFU.EX2 R33, R28 ;  /* 0x0000001c00217308 */ /* 0x0007e20000000800 */
[----:B------:R-:W-:Y:S02]  /*cc60*/  ISETP.GT.AND P4, PT, R30, 0x58, PT ;  /* 0x000000581e00780c */ /* 0x000fe40003f84270 */
[----:B------:R-:W-:-:S05]  /*cc70*/  FMNMX.FTZ R66, R109, R66, !PT ;  /* 0x000000426d427209 */ /* 0x000fca0007810000 */
[----:B------:R-:W4:Y:S01]  /*cc80*/  MUFU.TANH R52, R52 ;  /* 0x0000003400347308 */ /* 0x000f220000002400 */
[----:B---3--:R-:W-:-:S01]  /*cc90*/  FFMA.FTZ R28, R57, R42, -R62 ;  /* 0x0000002a391c7223 */ /* 0x008fc2000001083e */
[----:B--2---:R-:W-:Y:S01]  /*cca0*/  FSEL R57, R44, -INF , P3 ;  /* 0xff8000002c397808 */ /* 0x004fe20001800000 */
[----:B------:R-:W-:Y:S01]  /*ccb0*/  FMUL.FTZ R58, R2, R80 ;  /* 0x00000050023a7220 */ /* 0x000fe20000410000 */
[----:B------:R-:W-:Y:S02]  /*ccc0*/  ISETP.GT.AND P3, PT, R30, 0x59, PT ;  /* 0x000000591e00780c */ /* 0x000fe40003f64270 */
[----:B------:R-:W-:Y:S02]  /*ccd0*/  FMNMX.FTZ R66, R57, R66, !PT ;  /* 0x0000004239427209 */ /* 0x000fe40007810000 */
[----:B------:R-:W2:Y:S01]  /*cce0*/  MUFU.TANH R54, R54 ;  /* 0x0000003600367308 */ /* 0x000ea20000002400 */
[----:B0-----:R-:W-:-:S07]  /*ccf0*/  FSEL R113, R48, -INF , P3 ;  /* 0xff80000030717808 */ /* 0x001fce0001800000 */
[----:B------:R0:W-:Y:S01]  /*cd00*/  MUFU.EX2 R26, R111 ;  /* 0x0000006f001a7308 */ /* 0x0001e20000000800 */
[----:B------:R-:W-:Y:S02]  /*cd10*/  ISETP.GT.AND P3, PT, R30, 0x61, PT ;  /* 0x000000611e00780c */ /* 0x000fe40003f64270 */
[----:B0-----:R-:W-:-:S05]  /*cd20*/  FSEL R111, R46, -INF , P4 ;  /* 0xff8000002e6f7808 */ /* 0x001fca0002000000 */
[----:B------:R-:W0:Y:S01]  /*cd30*/  MUFU.TANH R56, R56 ;  /* 0x0000003800387308 */ /* 0x000e220000002400 */
[----:B------:R-:W-:Y:S02]  /*cd40*/  ISETP.GT.AND P4, PT, R30, 0x60, PT ;  /* 0x000000601e00780c */ /* 0x000fe40003f84270 */
[----:B------:R-:W-:Y:S01]  /*cd50*/  FMNMX.FTZ R66, R111, R66, !PT ;  /* 0x000000426f427209 */ /* 0x000fe20007810000 */
[----:B------:R-:W-:Y:S01]  /*cd60*/  FMUL.FTZ R64, R2, R84 ;  /* 0x0000005402407220 */ /* 0x000fe20000410000 */
[----:B-1----:R-:W-:Y:S02]  /*cd70*/  FSEL R115, R50, -INF , P4 ;  /* 0xff80000032737808 */ /* 0x002fe40002000000 */
[----:B------:R-:W-:Y:S01]  /*cd80*/  FMNMX.FTZ R66, R113, R66, !PT ;  /* 0x0000004271427209 */ /* 0x000fe20007810000 */
[----:B------:R-:W1:Y:S01]  /*cd90*/  MUFU.TANH R58, R58 ;  /* 0x0000003a003a7308 */ /* 0x000e620000002400 */
[----:B------:R-:W-:-:S01]  /*cda0*/  FFMA.FTZ R32, R67, R42, -R62 ;  /* 0x0000002a43207223 */ /* 0x000fc2000001083e */
[----:B------:R-:W-:-:S02]  /*cdb0*/  ISETP.GT.AND P4, PT, R30, 0x68, PT ;  /* 0x000000681e00780c */ /* 0x000fc40003f84270 */
[----:B----4-:R-:W-:Y:S02]  /*cdc0*/  FSEL R67, R52, -INF , P3 ;  /* 0xff80000034437808 */ /* 0x010fe40001800000 */
[----:B------:R-:W-:Y:S02]  /*cdd0*/  FMNMX.FTZ R66, R115, R66, !PT ;  /* 0x0000004273427209 */ /* 0x000fe40007810000 */
[----:B------:R-:W3:Y:S01]  /*cde0*/  MUFU.TANH R60, R60 ;  /* 0x0000003c003c7308 */ /* 0x000ee20000002400 */
[----:B------:R-:W-:Y:S02]  /*cdf0*/  ISETP.GT.AND P3, PT, R30, 0x69, PT ;  /* 0x000000691e00780c */ /* 0x000fe40003f64270 */
[----:B--2---:R-:W-:Y:S02]  /*ce00*/  FSEL R117, R54, -INF , P4 ;  /* 0xff80000036757808 */ /* 0x004fe40002000000 */
[----:B------:R-:W-:-:S03]  /*ce10*/  FMNMX.FTZ R66, R67, R66, !PT ;  /* 0x0000004243427209 */ /* 0x000fc60007810000 */
[----:B------:R-:W2:Y:S01]  /*ce20*/  MUFU.TANH R64, R64 ;  /* 0x0000004000407308 */ /* 0x000ea20000002400 */
[----:B------:R-:W-:Y:S02]  /*ce30*/  ISETP.GT.AND P4, PT, R30, 0x70, PT ;  /* 0x000000701e00780c */ /* 0x000fe40003f84270 */
[----:B0-----:R-:W-:Y:S02]  /*ce40*/  FSEL R119, R56, -INF , P3 ;  /* 0xff80000038777808 */ /* 0x001fe40001800000 */
[----:B------:R-:W-:-:S03]  /*ce50*/  FMNMX.FTZ R66, R117, R66, !PT ;  /* 0x0000004275427209 */ /* 0x000fc60007810000 */
[----:B------:R-:W0:Y:S01]  /*ce60*/  MUFU.TANH R65, R65 ;  /* 0x0000004100417308 */ /* 0x000e220000002400 */
[----:B------:R-:W-:Y:S02]  /*ce70*/  ISETP.GT.AND P3, PT, R30, 0x71, PT ;  /* 0x000000711e00780c */ /* 0x000fe40003f64270 */
[----:B-1----:R-:W-:Y:S02]  /*ce80*/  FSEL R121, R58, -INF , P4 ;  /* 0xff8000003a797808 */ /* 0x002fe40002000000 */
[----:B------:R-:W-:Y:S01]  /*ce90*/  FMNMX.FTZ R66, R119, R66, !PT ;  /* 0x0000004277427209 */ /* 0x000fe20007810000 */
[----:B------:R-:W-:Y:S01]  /*cea0*/  FFMA.FTZ R34, R75, R42, -R62 ;  /* 0x0000002a4b227223 */ /* 0x000fe2000001083e */
[----:B------:R-:W-:Y:S02]  /*ceb0*/  ISETP.GT.AND P4, PT, R30, 0x78, PT ;  /* 0x000000781e00780c */ /* 0x000fe40003f84270 */
[----:B---3--:R-:W-:Y:S02]  /*cec0*/  FSEL R75, R60, -INF , P3 ;  /* 0xff8000003c4b7808 */ /* 0x008fe40001800000 */
[----:B------:R-:W-:-:S02]  /*ced0*/  FMNMX.FTZ R66, R121, R66, !PT ;  /* 0x0000004279427209 */ /* 0x000fc40007810000 */
[----:B------:R-:W-:Y:S02]  /*cee0*/  ISETP.GT.AND P3, PT, R30, 0x79, PT ;  /* 0x000000791e00780c */ /* 0x000fe40003f64270 */
[----:B--2---:R-:W-:Y:S02]  /*cef0*/  FSEL R123, R64, -INF , P4 ;  /* 0xff800000407b7808 */ /* 0x004fe40002000000 */
[----:B------:R-:W-:Y:S02]  /*cf00*/  FMNMX.FTZ R66, R75, R66, !PT ;  /* 0x000000424b427209 */ /* 0x000fe40007810000 */
[----:B0-----:R-:W-:Y:S02]  /*cf10*/  FSEL R125, R65, -INF , P3 ;  /* 0xff800000417d7808 */ /* 0x001fe40001800000 */
[----:B------:R-:W-:-:S04]  /*cf20*/  FMNMX.FTZ R66, R123, R66, !PT ;  /* 0x000000427b427209 */ /* 0x000fc80007810000 */
[----:B------:R-:W-:-:S05]  /*cf30*/  FMNMX.FTZ R66, R125, R66, !PT ;  /* 0x000000427d427209 */ /* 0x000fca0007810000 */
[----:B------:R-:W0:Y:S02]  /*cf40*/  SHFL.BFLY PT, R65, R66, 0x2, 0x1f ;  /* 0x0c401f0042417f89 */ /* 0x000e2400000e0000 */
[----:B0-----:R-:W-:-:S05]  /*cf50*/  FMNMX.FTZ R48, R66, R65, !PT ;  /* 0x0000004142307209 */ /* 0x001fca0007810000 */
[----:B------:R-:W0:Y:S01]  /*cf60*/  SHFL.BFLY PT, R65, R48, 0x1, 0x1f ;  /* 0x0c201f0030417f89 */ /* 0x000e2200000e0000 */
[----:B------:R-:W-:-:S01]  /*cf70*/  FFMA.FTZ R35, R35, R42, -R62 ;  /* 0x0000002a23237223 */ /* 0x000fc2000001083e */
[----:B0-----:R-:W-:-:S04]  /*cf80*/  FMNMX.FTZ R65, R48, R65, !PT ;  /* 0x0000004130417209 */ /* 0x001fc80007810000 */
[C---:B------:R-:W-:Y:S01]  /*cf90*/  FSETP.NEU.FTZ.AND P3, PT, R65.reuse, -INF , PT ;  /* 0xff8000004100780b */ /* 0x040fe20003f7d000 */
[----:B------:R-:W-:-:S05]  /*cfa0*/  FFMA.FTZ R56, R65, R42, -8 ;  /* 0xc100000041387423 */ /* 0x000fca000001002a */
[----:B------:R-:W-:-:S05]  /*cfb0*/  FSEL R56, R56, RZ, P3 ;  /* 0x000000ff38387208 */ /* 0x000fca0001800000 */
[-CC-:B------:R-:W-:Y:S01]  /*cfc0*/  FFMA.FTZ R3, R3, R42.reuse, -R56.reuse ;  /* 0x0000002a03037223 */ /* 0x180fe20000010838 */
[----:B------:R-:W-:-:S01]  /*cfd0*/  FFMA.FTZ R8, R8, R42, -R56 ;  /* 0x0000002a08087223 */ /* 0x000fc20000010838 */
[-CC-:B------:R-:W-:Y:S01]  /*cfe0*/  FFMA.FTZ R54, R9, R42.reuse, -R56.reuse ;  /* 0x0000002a09367223 */ /* 0x180fe20000010838 */
[----:B------:R-:W0:Y:S01]  /*cff0*/  MUFU.EX2 R35, R35 ;  /* 0x0000002300237308 */ /* 0x000e220000000800 */
[----:B------:R-:W-:-:S01]  /*d000*/  FFMA.FTZ R31, R31, R42, -R56 ;  /* 0x0000002a1f1f7223 */ /* 0x000fc20000010838 */
[----:B------:R-:W-:-:S06]  /*d010*/  FFMA.FTZ R9, R11, R42, -R56 ;  /* 0x0000002a0b097223 */ /* 0x000fcc0000010838 */
[----:B------:R-:W-:Y:S08]  /*d020*/  MUFU.EX2 R3, R3 ;  /* 0x0000000300037308 */ /* 0x000ff00000000800 */
[----:B------:R-:W1:Y:S01]  /*d030*/  MUFU.EX2 R8, R8 ;  /* 0x0000000800087308 */ /* 0x000e620000000800 */
[----:B------:R-:W-:-:S07]  /*d040*/  FFMA.FTZ R50, R41, R42, -R56 ;  /* 0x0000002a29327223 */ /* 0x000fce0000010838 */
[----:B------:R-:W2:Y:S08]  /*d050*/  MUFU.EX2 R10, R68 ;  /* 0x00000044000a7308 */ /* 0x000eb00000000800 */
[----:B------:R-:W3:Y:S01]  /*d060*/  MUFU.EX2 R54, R54 ;  /* 0x0000003600367308 */ /* 0x000ee20000000800 */
[----:B------:R-:W-:-:S01]  /*d070*/  FADD.FTZ R66, R26, R27 ;  /* 0x0000001b1a427221 */ /* 0x000fc20000010000 */
[----:B------:R-:W-:-:S06]  /*d080*/  FFMA.FTZ R45, R45, R42, -R62 ;  /* 0x0000002a2d2d7223 */ /* 0x000fcc000001083e */
[----:B------:R3:W4:Y:S01]  /*d090*/  MUFU.EX2 R12, R70 ;  /* 0x00000046000c7308 */ /* 0x0007220000000800 */
[----:B------:R-:W-:-:S07]  /*d0a0*/  FFMA.FTZ R41, R13, R42, -R56 ;  /* 0x0000002a0d297223 */ /* 0x000fce0000010838 */
[----:B------:R-:W5:Y:S01]  /*d0b0*/  MUFU.EX2 R31, R31 ;  /* 0x0000001f001f7308 */ /* 0x000f620000000800 */
[----:B------:R-:W-:-:S01]  /*d0c0*/  FFMA.FTZ R36, R89, R42, -R62 ;  /* 0x0000002a59247223 */ /* 0x000fc2000001083e */
[-C--:B------:R-:W-:Y:S01]  /*d0d0*/  FFMA.FTZ R40, R91, R42.reuse, -R62 ;  /* 0x0000002a5b287223 */ /* 0x080fe2000001083e */
[----:B------:R-:W-:-:S05]  /*d0e0*/  FFMA.FTZ R52, R47, R42, -R56 ;  /* 0x0000002a2f347223 */ /* 0x000fca0000010838 */
[----:B------:R-:W5:Y:S01]  /*d0f0*/  MUFU.EX2 R69, R69 ;  /* 0x0000004500457308 */ /* 0x000f620000000800 */
[----:B------:R-:W-:-:S01]  /*d100*/  FFMA.FTZ R89, R79, R42, -R62 ;  /* 0x0000002a4f597223 */ /* 0x000fc2000001083e */
[-CC-:B------:R-:W-:Y:S01]  /*d110*/  FFMA.FTZ R91, R93, R42.reuse, -R62.reuse ;  /* 0x0000002a5d5b7223 */ /* 0x180fe2000001083e */
[----:B------:R-:W-:-:S01]  /*d120*/  FFMA.FTZ R30, R83, R42, -R62 ;  /* 0x0000002a531e7223 */ /* 0x000fc2000001083e */
[----:B------:R-:W-:-:S04]  /*d130*/  FFMA.FTZ R64, R49, R42, -R56 ;  /* 0x0000002a31407223 */ /* 0x000fc80000010838 */
[----:B------:R-:W5:Y:S01]  /*d140*/  MUFU.EX2 R9, R9 ;  /* 0x0000000900097308 */ /* 0x000f620000000800 */
[----:B0-----:R-:W-:-:S01]  /*d150*/  FADD.FTZ R47, R35, R66 ;  /* 0x00000042232f7221 */ /* 0x001fc20000010000 */
[-CC-:B------:R-:W-:Y:S01]  /*d160*/  FFMA.FTZ R59, R59, R42.reuse, -R62.reuse ;  /* 0x0000002a3b3b7223 */ /* 0x180fe2000001083e */
[----:B------:R-:W-:-:S01]  /*d170*/  FFMA.FTZ R63, R63, R42, -R62 ;  /* 0x0000002a3f3f7223 */ /* 0x000fc2000001083e */
[-CC-:B------:R-:W-:Y:S01]  /*d180*/  FFMA.FTZ R71, R71, R42.reuse, -R62.reuse ;  /* 0x0000002a47477223 */ /* 0x180fe2000001083e */
[----:B------:R-:W-:-:S01]  /*d190*/  FFMA.FTZ R79, R95, R42, -R62 ;  /* 0x0000002a5f4f7223 */ /* 0x000fc2000001083e */
[-CC-:B------:R-:W-:Y:S02]  /*d1a0*/  FFMA.FTZ R38, R99, R42.reuse, -R62.reuse ;  /* 0x0000002a63267223 */ /* 0x180fe4000001083e */
        /* <DEDUP_REMOVED lines=10> */
[-CC-:B------:R-:W-:Y:S01]  /*d250*/  FFMA.FTZ R60, R39, R42.reuse, -R56.reuse ;  /* 0x0000002a273c7223 */ /* 0x180fe20000010838 */
[----:B------:R-:W-:-:S01]  /*d260*/  FFMA.FTZ R62, R25, R42, -R56 ;  /* 0x0000002a193e7223 */ /* 0x000fc20000010838 */
[----:B------:R-:W-:Y:S01]  /*d270*/  FFMA.FTZ R25, R51, R42, -R56 ;  /* 0x0000002a33197223 */ /* 0x000fe20000010838 */
[----:B--2---:R-:W-:-:S01]  /*d280*/  FADD.FTZ R51, R10, R47 ;  /* 0x0000002f0a337221 */ /* 0x004fc20000010000 */
[----:B---3--:R-:W-:-:S02]  /*d290*/  FADD.FTZ R70, R54, R49 ;  /* 0x0000003136467221 */ /* 0x008fc40000010000 */
[----:B------:R-:W1:Y:S01]  /*d2a0*/  MUFU.EX2 R45, R45 ;  /* 0x0000002d002d7308 */ /* 0x000e620000000800 */
[----:B------:R-:W-:-:S01]  /*d2b0*/  FFMA.FTZ R11, R15, R42, -R56 ;  /* 0x0000002a0f0b7223 */ /* 0x000fc20000010838 */
[----:B----4-:R-:W-:Y:S01]  /*d2c0*/  FADD.FTZ R72, R12, R51 ;  /* 0x000000330c487221 */ /* 0x010fe20000010000 */
[----:B-----5:R-:W-:-:S05]  /*d2d0*/  FADD.FTZ R70, R31, R70 ;  /* 0x000000461f467221 */ /* 0x020fca0000010000 */
[----:B------:R-:W2:Y:S01]  /*d2e0*/  MUFU.EX2 R41, R41 ;  /* 0x0000002900297308 */ /* 0x000ea20000000800 */
[----:B------:R-:W-:-:S01]  /*d2f0*/  FADD.FTZ R51, R69, R72 ;  /* 0x0000004845337221 */ /* 0x000fc20000010000 */
[----:B------:R-:W-:-:S06]  /*d300*/  FADD.FTZ R49, R9, R70 ;  /* 0x0000004609317221 */ /* 0x000fcc0000010000 */
[----:B------:R-:W3:Y:S01]  /*d310*/  MUFU.EX2 R20, R20 ;  /* 0x0000001400147308 */ /* 0x000ee20000000800 */
[----:B------:R-:W-:-:S07]  /*d320*/  FFMA.FTZ R39, R73, R42, -R56 ;  /* 0x0000002a49277223 */ /* 0x000fce0000010838 */
[----:B------:R-:W4:Y:S01]  /*d330*/  MUFU.EX2 R60, R60 ;  /* 0x0000003c003c7308 */ /* 0x000f220000000800 */
[----:B0-----:R-:W-:-:S01]  /*d340*/  FADD.FTZ R72, R14, R51 ;  /* 0x000000330e487221 */ /* 0x001fc20000010000 */
[----:B------:R-:W-:-:S06]  /*d350*/  FADD.FTZ R70, R50, R49 ;  /* 0x0000003132467221 */ /* 0x000fcc0000010000 */
[----:B------:R-:W0:Y:S01]  /*d360*/  MUFU.EX2 R11, R11 ;  /* 0x0000000b000b7308 */ /* 0x000e220000000800 */
[----:B-1----:R-:W-:-:S01]  /*d370*/  FADD.FTZ R51, R45, R72 ;  /* 0x000000482d337221 */ /* 0x002fc20000010000 */
[----:B--2---:R-:W-:-:S06]  /*d380*/  FADD.FTZ R49, R41, R70 ;  /* 0x0000004629317221 */ /* 0x004fcc0000010000 */
[----:B------:R-:W1:Y:S01]  /*d390*/  MUFU.EX2 R24, R24 ;  /* 0x0000001800187308 */ /* 0x000e620000000800 */
[----:B------:R-:W-:-:S07]  /*d3a0*/  FFMA.FTZ R146, R77, R42, -R56 ;  /* 0x0000002a4d927223 */ /* 0x000fce0000010838 */
[----:B------:R-:W2:Y:S01]  /*d3b0*/  MUFU.EX2 R52, R52 ;  /* 0x0000003400347308 */ /* 0x000ea20000000800 */
[----:B---3--:R-:W-:-:S01]  /*d3c0*/  FADD.FTZ R72, R20, R51 ;  /* 0x0000003314487221 */ /* 0x008fc20000010000 */
[----:B----4-:R-:W-:-:S06]  /*d3d0*/  FADD.FTZ R70, R60, R49 ;  /* 0x000000313c467221 */ /* 0x010fcc0000010000 */
[----:B------:R-:W3:Y:S01]  /*d3e0*/  MUFU.EX2 R85, R85 ;  /* 0x0000005500557308 */ /* 0x000ee20000000800 */
[----:B------:R-:W-:-:S07]  /*d3f0*/  FFMA.FTZ R13, R29, R42, -R56 ;  /* 0x0000002a1d0d7223 */ /* 0x000fce0000010838 */
[----:B------:R-:W4:Y:S01]  /*d400*/  MUFU.EX2 R39, R39 ;  /* 0x0000002700277308 */ /* 0x000f220000000800 */
[----:B------:R-:W-:-:S01]  /*d410*/  FADD.FTZ R51, R33, R72 ;  /* 0x0000004821337221 */ /* 0x000fc20000010000 */
[----:B0-----:R-:W-:-:S06]  /*d420*/  FADD.FTZ R49, R11, R70 ;  /* 0x000000460b317221 */ /* 0x001fcc0000010000 */
[----:B------:R-:W0:Y:S08]  /*d430*/  MUFU.EX2 R28, R28 ;  /* 0x0000001c001c7308 */ /* 0x000e300000000800 */
[----:B------:R-:W5:Y:S01]  /*d440*/  MUFU.EX2 R62, R62 ;  /* 0x0000003e003e7308 */ /* 0x000f620000000800 */
[----:B-1----:R-:W-:-:S01]  /*d450*/  FADD.FTZ R70, R24, R51 ;  /* 0x0000003318467221 */ /* 0x002fc20000010000 */
[----:B------:R-:W-:-:S06]  /*d460*/  F2FP.SATFINITE.E4M3.F32.PACK_AB_MERGE_C R149, R10, R35, RZ ;  /* 0x000000230a95723e */ /* 0x000fcc00048070ff */
[----:B------:R-:W1:Y:S01]  /*d470*/  MUFU.EX2 R59, R59 ;  /* 0x0000003b003b7308 */ /* 0x000e620000000800 */
[----:B--2---:R-:W-:-:S07]  /*d480*/  FADD.FTZ R10, R52, R49 ;  /* 0x00000031340a7221 */ /* 0x004fce0000010000 */
[----:B------:R-:W2:Y:S01]  /*d490*/  MUFU.EX2 R146, R146 ;  /* 0x0000009200927308 */ /* 0x000ea20000000800 */
[----:B------:R-:W-:Y:S01]  /*d4a0*/  F2FP.SATFINITE.E4M3.F32.PACK_AB_MERGE_C R151, R45, R14, RZ ;  /* 0x0000000e2d97723e */ /* 0x000fe200048070ff */
[----:B---3--:R-:W-:-:S06]  /*d4b0*/  FADD.FTZ R45, R85, R70 ;  /* 0x00000046552d7221 */ /* 0x008fcc0000010000 */
[----:B------:R-:W3:Y:S01]  /*d4c0*/  MUFU.EX2 R32, R32 ;  /* 0x0000002000207308 */ /* 0x000ee20000000800 */
[----:B----4-:R-:W-:-:S01]  /*d4d0*/  FADD.FTZ R35, R39, R10 ;  /* 0x0000000a27237221 */ /* 0x010fc20000010000 */
[----:B------:R-:W-:-:S06]  /*d4e0*/  FFMA.FTZ R15, R81, R42, -R56 ;  /* 0x0000002a510f7223 */ /* 0x000fcc0000010838 */
[----:B------:R-:W4:Y:S01]  /*d4f0*/  MUFU.EX2 R13, R13 ;  /* 0x0000000d000d7308 */ /* 0x000f220000000800 */
[----:B0-----:R-:W-:-:S07]  /*d500*/  FADD.FTZ R14, R28, R45 ;  /* 0x0000002d1c0e7221 */ /* 0x001fce0000010000 */
[----:B------:R-:W0:Y:S01]  /*d510*/  MUFU.EX2 R63, R63 ;  /* 0x0000003f003f7308 */ /* 0x000e220000000800 */
[----:B-----5:R-:W-:-:S01]  /*d520*/  FADD.FTZ R35, R62, R35 ;  /* 0x000000233e237221 */ /* 0x020fc20000010000 */
[----:B------:R-:W-:-:S06]  /*d530*/  FFMA.FTZ R58, R37, R42, -R56 ;  /* 0x0000002a253a7223 */ /* 0x000fcc0000010838 */
[----:B------:R-:W5:Y:S01]  /*d540*/  MUFU.EX2 R25, R25 ;  /* 0x0000001900197308 */ /* 0x000f620000000800 */
[----:B------:R-:W-:Y:S01]  /*d550*/  F2FP.SATFINITE.E4M3.F32.PACK_AB_MERGE_C R148, R31, R54, RZ ;  /* 0x000000361f94723e */ /* 0x000fe200048070ff */
[----:B------:R-:W-:Y:S02]  /*d560*/  @!P2 VIADD R29, R0, 0x19c40 ;  /* 0x00019c40001da836 */ /* 0x000fe40000000000 */
[----:B-1----:R-:W-:-:S04]  /*d570*/  FADD.FTZ R31, R59, R14 ;  /* 0x0000000e3b1f7221 */ /* 0x002fc80000010000 */
[----:B------:R-:W1:Y:S01]  /*d580*/  MUFU.EX2 R34, R34 ;  /* 0x0000002200227308 */ /* 0x000e620000000800 */
[----:B--2---:R-:W-:-:S07]  /*d590*/  FADD.FTZ R14, R146, R35 ;  /* 0x00000023920e7221 */ /* 0x004fce0000010000 */
[----:B------:R-:W2:Y:S01]  /*d5a0*/  MUFU.EX2 R64, R64 ;  /* 0x0000004000407308 */ /* 0x000ea20000000800 */
[----:B------:R-:W-:Y:S01]  /*d5b0*/  F2FP.SATFINITE.E4M3.F32.PACK_AB_MERGE_C R145, R85, R24, RZ ;  /* 0x000000185591723e */ /* 0x000fe200048070ff */
[----:B------:R-:W-:Y:S01]  /*d5c0*/  FFMA.FTZ R55, R55, R42, -R56 ;  /* 0x0000002a37377223 */ /* 0x000fe20000010838 */
[----:B---3--:R-:W-:-:S05]  /*d5d0*/  FADD.FTZ R24, R32, R31 ;  /* 0x0000001f20187221 */ /* 0x008fca0000010000 */
[----:B------:R-:W3:Y:S01]  /*d5e0*/  MUFU.EX2 R71, R71 ;  /* 0x0000004700477308 */ /* 0x000ee20000000800 */
[----:B------:R-:W-:Y:S01]  /*d5f0*/  @!P2 PRMT R29, RZ, 0x654, R29 ;  /* 0x00000654ff1da816 */ /* 0x000fe2000000001d */
[----:B----4-:R-:W-:-:S06]  /*d600*/  FADD.FTZ R14, R13, R14 ;  /* 0x0000000e0d0e7221 */ /* 0x010fcc0000010000 */
[----:B------:R-:W4:Y:S01]  /*d610*/  MUFU.EX2 R15, R15 ;  /* 0x0000000f000f7308 */ /* 0x000f220000000800 */
[----:B------:R-:W-:-:S01]  /*d620*/  FFMA.FTZ R37, R53, R42, -R56 ;  /* 0x0000002a35257223 */ /* 0x000fc20000010838 */
[C---:B0-----:R-:W-:Y:S01]  /*d630*/  F2FP.SATFINITE.E4M3.F32.PACK_AB_MERGE_C R147, R63.reuse, R32, RZ ;  /* 0x000000203f93723e */ /* 0x041fe200048070ff */
[----:B------:R-:W-:-:S05]  /*d640*/  FADD.FTZ R63, R63, R24 ;  /* 0x000000183f3f7221 */ /* 0x000fca0000010000 */
[----:B------:R-:W0:Y:S01]  /*d650*/  MUFU.EX2 R36, R36 ;  /* 0x0000002400247308 */ /* 0x000e220000000800 */
[----:B------:R-:W-:Y:S01]  /*d660*/  F2FP.SATFINITE.E4M3.F32.PACK_AB_MERGE_C R149, R27, R26, R149 ;  /* 0x0000001a1b95723e */ /* 0x000fe20004807095 */
[----:B------:R1:W-:Y:S01]  /*d670*/  @!P2 SYNCS.ARRIVE.TRANS64.RED.A1T0 RZ, [R29+URZ], RZ ;  /* 0x000000ff1dffa9a7 */ /* 0x0003e2000810043f */
[----:B-----5:R-:W-:-:S05]  /*d680*/  FADD.FTZ R27, R25, R14 ;  /* 0x0000000e191b7221 */ /* 0x020fca0000010000 */
[----:B------:R-:W5:Y:S01]  /*d690*/  MUFU.EX2 R58, R58 ;  /* 0x0000003a003a7308 */ /* 0x000f620000000800 */
[----:B------:R-:W-:Y:S01]  /*d6a0*/  F2FP.SATFINITE.E4M3.F32.PACK_AB_MERGE_C R151, R69, R12, R151 ;  /* 0x0000000c4597723e */ /* 0x000fe20004807097 */
[----:B-1----:R-:W-:-:S06]  /*d6b0*/  FFMA.FTZ R29, R109, R42, -R56 ;  /* 0x0000002a6d1d7223 */ /* 0x002fcc0000010838 */
[----:B------:R-:W1:Y:S01]  /*d6c0*/  MUFU.EX2 R89, R89 ;  /* 0x0000005900597308 */ /* 0x000e620000000800 */
[----:B------:R-:W-:-:S01]  /*d6d0*/  FADD.FTZ R12, R34, R63 ;  /* 0x0000003f220c7221 */ /* 0x000fc20000010000 */
[C---:B--2---:R-:W-:Y:S01]  /*d6e0*/  F2FP.SATFINITE.E4M3.F32.PACK_AB_MERGE_C R24, R64.reuse, R25, RZ ;  /* 0x000000194018723e */ /* 0x044fe200048070ff */
[----:B------:R-:W-:-:S05]  /*d6f0*/  FADD.FTZ R64, R64, R27 ;  /* 0x0000001b40407221 */ /* 0x000fca0000010000 */
[----:B------:R-:W2:Y:S01]  /*d700*/  MUFU.EX2 R0, R55 ;  /* 0x0000003700007308 */ /* 0x000ea20000000800 */
[----:B------:R-:W-:-:S01]  /*d710*/  FFMA.FTZ R66, R57, R42, -R56 ;  /* 0x0000002a39427223 */ /* 0x000fc20000010838 */
[----:B---3--:R-:W-:Y:S01]  /*d720*/  FADD.FTZ R27, R71, R12 ;  /* 0x0000000c471b7221 */ /* 0x008fe20000010000 */
[----:B------:R-:W-:-:S05]  /*d730*/  F2FP.SATFINITE.E4M3.F32.PACK_AB_MERGE_C R150, R60, R41, RZ ;  /* 0x000000293c96723e */ /* 0x000fca00048070ff */
[----:B------:R-:W3:Y:S01]  /*d740*/  MUFU.EX2 R37, R37 ;  /* 0x0000002500257308 */ /* 0x000ee20000000800 */
[----:B----4-:R-:W-:-:S01]  /*d750*/  FADD.FTZ R25, R15, R64 ;  /* 0x000000400f197221 */ /* 0x010fc20000010000 */
[----:B------:R-:W-:Y:S01]  /*d760*/  FFMA.FTZ R47, R111, R42, -R56 ;  /* 0x0000002a6f2f7223 */ /* 0x000fe20000010838 */
[----:B0-----:R-:W-:-:S05]  /*d770*/  FADD.FTZ R14, R36, R27 ;  /* 0x0000001b240e7221 */ /* 0x001fca0000010000 */
[----:B------:R-:W0:Y:S01]  /*d780*/  MUFU.EX2 R29, R29 ;  /* 0x0000001d001d7308 */ /* 0x000e220000000800 */
[----:B-----5:R-:W-:-:S01]  /*d790*/  FADD.FTZ R25, R58, R25 ;  /* 0x000000193a197221 */ /* 0x020fc20000010000 */
[----:B------:R-:W-:Y:S01]  /*d7a0*/  F2FP.SATFINITE.E4M3.F32.PACK_AB_MERGE_C R150, R50, R9, R150 ;  /* 0x000000093296723e */ /* 0x000fe20004807096 */
[----:B------:R-:W-:-:S01]  /*d7b0*/  FFMA.FTZ R68, R113, R42, -R56 ;  /* 0x0000002a71447223 */ /* 0x000fc20000010838 */
[--C-:B------:R-:W-:Y:S01]  /*d7c0*/  FFMA.FTZ R117, R117, R42, -R56.reuse ;  /* 0x0000002a75757223 */ /* 0x100fe20000010838 */
[----:B------:R-:W4:Y:S03]  /*d7d0*/  @P0 LDC R9, c[0x0][0x44c] ;  /* 0x00011300ff090b82 */ /* 0x000f260000000800 */
[----:B------:R-:W5:Y:S01]  /*d7e0*/  MUFU.EX2 R66, R66 ;  /* 0x0000004200427308 */ /* 0x000f620000000800 */
[----:B-1----:R-:W-:Y:S01]  /*d7f0*/  F2FP.SATFINITE.E4M3.F32.PACK_AB_MERGE_C R141, R89, R36, RZ ;  /* 0x00000024598d723e */ /* 0x002fe200048070ff */
[----:B------:R-:W-:Y:S01]  /*d800*/  FFMA.FTZ R119, R119, R42, -R56 ;  /* 0x0000002a77777223 */ /* 0x000fe20000010838 */
[----:B------:R-:W-:-:S01]  /*d810*/  FADD.FTZ R89, R89, R14 ;  /* 0x0000000e59597221 */ /* 0x000fc20000010000 */
[----:B--2---:R-:W-:Y:S01]  /*d820*/  FADD.FTZ R14, R0, R25 ;  /* 0x00000019000e7221 */ /* 0x004fe20000010000 */
[----:B------:R-:W-:-:S01]  /*d830*/  FFMA.FTZ R67, R67, R42, -R56 ;  /* 0x0000002a43437223 */ /* 0x000fc20000010838 */
[----:B------:R-:W-:-:S02]  /*d840*/  F2FP.SATFINITE.E4M3.F32.PACK_AB_MERGE_C R145, R33, R20, R145 ;  /* 0x000000142191723e */ /* 0x000fc40004807091 */
[----:B------:R-:W1:Y:S01]  /*d850*/  MUFU.EX2 R47, R47 ;  /* 0x0000002f002f7308 */ /* 0x000e620000000800 */
[----:B------:R-:W2:Y:S01]  /*d860*/  @P0 LDC R20, c[0x0][0x450] ;  /* 0x00011400ff140b82 */ /* 0x000ea20000000800 */
[----:B------:R-:W-:-:S01]  /*d870*/  FFMA.FTZ R115, R115, R42, -R56 ;  /* 0x0000002a73737223 */ /* 0x000fc20000010838 */
[----:B---3--:R-:W-:Y:S01]  /*d880*/  FADD.FTZ R14, R37, R14 ;  /* 0x0000000e250e7221 */ /* 0x008fe20000010000 */
[----:B------:R-:W-:-:S04]  /*d890*/  F2FP.SATFINITE.E4M3.F32.PACK_AB_MERGE_C R148, R8, R3, R148 ;  /* 0x000000030894723e */ /* 0x000fc80004807094 */
[----:B------:R-:W-:Y:S01]  /*d8a0*/  MUFU.EX2 R68, R68 ;  /* 0x0000004400447308 */ /* 0x000fe20000000800 */
[----:B0-----:R-:W-:-:S07]  /*d8b0*/  FADD.FTZ R3, R29, R14 ;  /* 0x0000000e1d037221 */ /* 0x001fce0000010000 */
[----:B------:R-:W-:Y:S08]  /*d8c0*/  MUFU.EX2 R117, R117 ;  /* 0x0000007500757308 */ /* 0x000ff00000000800 */
[----:B------:R-:W0:Y:S08]  /*d8d0*/  MUFU.EX2 R12, R119 ;  /* 0x00000077000c7308 */ /* 0x000e300000000800 */
[----:B------:R-:W-:Y:S08]  /*d8e0*/  MUFU.EX2 R79, R79 ;  /* 0x0000004f004f7308 */ /* 0x000ff00000000800 */
[----:B------:R-:W3:Y:S01]  /*d8f0*/  MUFU.EX2 R30, R30 ;  /* 0x0000001e001e7308 */ /* 0x000ee20000000800 */
[----:B-----5:R-:W-:-:S07]  /*d900*/  FADD.FTZ R8, R66, R3 ;  /* 0x0000000342087221 */ /* 0x020fce0000010000 */
[----:B------:R-:W5:Y:S08]  /*d910*/  MUFU.EX2 R10, R115 ;  /* 0x00000073000a7308 */ /* 0x000f700000000800 */
[----:B------:R-:W2:Y:S08]  /*d920*/  MUFU.EX2 R67, R67 ;  /* 0x0000004300437308 */ /* 0x000eb00000000800 */
[----:B------:R-:W-:Y:S08]  /*d930*/  MUFU.EX2 R40, R40 ;  /* 0x0000002800287308 */ /* 0x000ff00000000800 */
[----:B------:R-:W2:Y:S01]  /*d940*/  MUFU.EX2 R91, R91 ;  /* 0x0000005b005b7308 */ /* 0x000ea20000000800 */
[----:B------:R-:W-:Y:S01]  /*d950*/  F2FP.SATFINITE.E4M3.F32.PACK_AB_MERGE_C R144, R62, R39, RZ ;  /* 0x000000273e90723e */ /* 0x000fe200048070ff */
[----:B-1----:R-:W-:Y:S01]  /*d960*/  FADD.FTZ R3, R47, R8 ;  /* 0x000000082f037221 */ /* 0x002fe20000010000 */
[----:B0-----:R-:W-:-:S02]  /*d970*/  F2FP.SATFINITE.E4M3.F32.PACK_AB_MERGE_C R136, R12, R117, RZ ;  /* 0x000000750c88723e */ /* 0x001fc400048070ff */
[----:B------:R-:W-:Y:S01]  /*d980*/  F2FP.SATFINITE.E4M3.F32.PACK_AB_MERGE_C R144, R52, R11, R144 ;  /* 0x0000000b3490723e */ /* 0x000fe20004807090 */
[----:B------:R-:W-:-:S01]  /*d990*/  FADD.FTZ R3, R68, R3 ;  /* 0x0000000344037221 */ /* 0x000fc20000010000 */
[----:B---3--:R-:W-:Y:S01]  /*d9a0*/  F2FP.SATFINITE.E4M3.F32.PACK_AB_MERGE_C R143, R30, R79, RZ ;  /* 0x0000004f1e8f723e */ /* 0x008fe200048070ff */
[----:B----4-:R-:W-:-:S04]  /*d9b0*/  @P0 IMAD.HI.U32 R11, R94, R9, RZ ;  /* 0x000000095e0b0227 */ /* 0x010fc800078e00ff */
[----:B------:R-:W-:Y:S01]  /*d9c0*/  FFMA.FTZ R121, R121, R42, -R56 ;  /* 0x0000002a79797223 */ /* 0x000fe20000010838 */
[----:B------:R-:W-:Y:S01]  /*d9d0*/  MUFU.EX2 R44, R44 ;  /* 0x0000002c002c7308 */ /* 0x000fe20000000800 */
[----:B-----5:R-:W-:-:S01]  /*d9e0*/  FADD.FTZ R8, R10, R3 ;  /* 0x000000030a087221 */ /* 0x020fc20000010000 */
[----:B--2---:R-:W-:Y:S01]  /*d9f0*/  F2FP.SATFINITE.E4M3.F32.PACK_AB_MERGE_C R136, R67, R10, R136 ;  /* 0x0000000a4388723e */ /* 0x004fe20004807088 */
[----:B------:R-:W-:Y:S01]  /*da00*/  IMAD.MOV.U32 R10, RZ, RZ, R94 ;  /* 0x000000ffff0a7224 */ /* 0x000fe200078e005e */
[----:B------:R-:W-:Y:S02]  /*da10*/  @P0 SHF.R.U32.HI R10, RZ, R20, R11 ;  /* 0x00000014ff0a0219 */ /* 0x000fe4000001160b */
[----:B------:R-:W-:Y:S02]  /*da20*/  F2FP.SATFINITE.E4M3.F32.PACK_AB_MERGE_C R143, R91, R40, R143 ;  /* 0x000000285b8f723e */ /* 0x000fe4000480708f */
[----:B------:R-:W0:Y:S01]  /*da30*/  MUFU.EX2 R87, R87 ;  /* 0x0000005700577308 */ /* 0x000e220000000800 */
[----:B------:R-:W-:-:S01]  /*da40*/  FADD.FTZ R40, R40, R89 ;  /* 0x0000005928287221 */ /* 0x000fc20000010000 */
[----:B------:R-:W-:-:S06]  /*da50*/  IADD3 R10, R10, R90, -R92 ;  /* 0x0000005a0a0a7210 */ /* 0x000fcc0007ffe85c */
[----:B------:R-:W1:Y:S01]  /*da60*/  MUFU.EX2 R38, R38 ;  /* 0x0000002600267308 */ /* 0x000e620000000800 */
[----:B------:R-:W-:-:S01]  /*da70*/  FADD.FTZ R40, R91, R40 ;  /* 0x000000285b287221 */ /* 0x000fc20000010000 */
[----:B------:R-:W-:-:S06]  /*da80*/  FADD.FTZ R8, R67, R8 ;  /* 0x0000000843087221 */ /* 0x000fcc0000010000 */
[----:B------:R-:W-:Y:S01]  /*da90*/  MUFU.EX2 R83, R83 ;  /* 0x0000005300537308 */ /* 0x000fe20000000800 */
[----:B------:R-:W-:-:S01]  /*daa0*/  FADD.FTZ R79, R79, R40 ;  /* 0x000000284f4f7221 */ /* 0x000fc20000010000 */
[----:B------:R-:W-:-:S06]  /*dab0*/  SHF.R.S32.HI R11, RZ, 0x1f, R10 ;  /* 0x0000001fff0b7819 */ /* 0x000fcc000001140a */
[----:B------:R-:W2:Y:S01]  /*dac0*/  MUFU.EX2 R121, R121 ;  /* 0x0000007900797308 */ /* 0x000ea20000000800 */
[----:B------:R-:W-:-:S01]  /*dad0*/  FADD.FTZ R117, R117, R8 ;  /* 0x0000000875757221 */ /* 0x000fc20000010000 */
[----:B------:R-:W-:Y:S01]  /*dae0*/  FADD.FTZ R79, R30, R79 ;  /* 0x0000004f1e4f7221 */ /* 0x000fe20000010000 */
[----:B------:R-:W-:Y:S01]  /*daf0*/  LEA.HI R11, R11, R10, RZ, 0x7 ;  /* 0x0000000a0b0b7211 */ /* 0x000fe200078f38ff */
[--C-:B------:R-:W-:Y:S01]  /*db00*/  FFMA.FTZ R75, R75, R42, -R56.reuse ;  /* 0x0000002a4b4b7223 */ /* 0x100fe20000010838 */
[----:B0-----:R-:W-:Y:S01]  /*db10*/  F2FP.SATFINITE.E4M3.F32.PACK_AB_MERGE_C R137, R87, R44, RZ ;  /* 0x0000002c5789723e */ /* 0x001fe200048070ff */
[----:B------:R-:W-:Y:S02]  /*db20*/  FADD.FTZ R12, R12, R117 ;  /* 0x000000750c0c7221 */ /* 0x000fe40000010000 */
[----:B------:R-:W-:Y:S01]  /*db30*/  MUFU.EX2 R48, R48 ;  /* 0x0000003000307308 */ /* 0x000fe20000000800 */
[----:B------:R-:W-:-:S01]  /*db40*/  FFMA.FTZ R123, R123, R42, -R56 ;  /* 0x0000002a7b7b7223 */ /* 0x000fc20000010838 */
[----:B-1----:R-:W-:Y:S01]  /*db50*/  FADD.FTZ R14, R38, R79 ;  /* 0x0000004f260e7221 */ /* 0x002fe20000010000 */
[----:B------:R-:W-:Y:S01]  /*db60*/  SHF.R.S32.HI R11, RZ, 0x7, R11 ;  /* 0x00000007ff0b7819 */ /* 0x000fe2000001140b */
[----:B------:R-:W-:-:S04]  /*db70*/  FFMA.FTZ R56, R125, R42, -R56 ;  /* 0x0000002a7d387223 */ /* 0x000fc80000010838 */
[----:B------:R-:W0:Y:S01]  /*db80*/  MUFU.EX2 R61, R61 ;  /* 0x0000003d003d7308 */ /* 0x000e220000000800 */
[----:B------:R-:W-:Y:S01]  /*db90*/  F2FP.SATFINITE.E4M3.F32.PACK_AB_MERGE_C R140, R37, R0, RZ ;  /* 0x00000000258c723e */ /* 0x000fe200048070ff */
[----:B--2---:R-:W-:Y:S01]  /*dba0*/  FADD.FTZ R3, R121, R12 ;  /* 0x0000000c79037221 */ /* 0x004fe20000010000 */
[----:B------:R-:W-:-:S05]  /*dbb0*/  F2FP.SATFINITE.E4M3.F32.PACK_AB_MERGE_C R137, R83, R38, R137 ;  /* 0x000000265389723e */ /* 0x000fca0004807089 */
[----:B------:R-:W1:Y:S01]  /*dbc0*/  MUFU.EX2 R46, R46 ;  /* 0x0000002e002e7308 */ /* 0x000e620000000800 */
[----:B------:R-:W-:-:S01]  /*dbd0*/  FADD.FTZ R83, R83, R14 ;  /* 0x0000000e53537221 */ /* 0x000fc20000010000 */
[----:B------:R-:W-:-:S06]  /*dbe0*/  VIMNMX R12, RZ, R11, !PT ;  /* 0x0000000bff0c7248 */ /* 0x000fcc0007fe0100 */
[----:B------:R-:W2:Y:S01]  /*dbf0*/  MUFU.EX2 R93, R93 ;  /* 0x0000005d005d7308 */ /* 0x000ea20000000800 */
[----:B------:R-:W-:-:S01]  /*dc00*/  FADD.FTZ R44, R44, R83 ;  /* 0x000000532c2c7221 */ /* 0x000fc20000010000 */
[----:B------:R-:W-:Y:S01]  /*dc10*/  VIADD R14, R88, 0xfffffffe ;  /* 0xfffffffe580e7836 */ /* 0x000fe20000000000 */
[----:B------:R3:W-:Y:S05]  /*dc20*/  STL [R1+0x14], R12 ;  /* 0x0000140c01007387 */ /* 0x0007ea0000100800 */
[----:B------:R-:W4:Y:S01]  /*dc30*/  MUFU.EX2 R0, R75 ;  /* 0x0000004b00007308 */ /* 0x000f220000000800 */
[----:B------:R-:W-:-:S07]  /*dc40*/  FADD.FTZ R87, R87, R44 ;  /* 0x0000002c57577221 */ /* 0x000fce0000010000 */
[----:B------:R-:W5:Y:S01]  /*dc50*/  MUFU.EX2 R123, R123 ;  /* 0x0000007b007b7308 */ /* 0x000f620000000800 */
[----:B------:R-:W-:-:S07]  /*dc60*/  ISETP.GE.AND P2, PT, R14, R12, PT ;  /* 0x0000000c0e00720c */ /* 0x000fce0003f46270 */
[----:B------:R-:W3:Y:S01]  /*dc70*/  MUFU.EX2 R56, R56 ;  /* 0x0000003800387308 */ /* 0x000ee20000000800 */
[----:B0-----:R-:W-:Y:S01]  /*dc80*/  F2FP.SATFINITE.E4M3.F32.PACK_AB_MERGE_C R9, R61, R48, RZ ;  /* 0x000000303d09723e */ /* 0x001fe200048070ff */
[----:B-1----:R-:W-:-:S03]  /*dc90*/  FADD.FTZ R8, R46, R87 ;  /* 0x000000572e087221 */ /* 0x002fc60000010000 */
[C---:B--2---:R-:W-:Y:S01]  /*dca0*/  F2FP.SATFINITE.E4M3.F32.PACK_AB_MERGE_C R139, R93.reuse, R46, R9 ;  /* 0x0000002e5d8b723e */ /* 0x044fe20004807009 */
[----:B------:R-:W-:-:S01]  /*dcb0*/  FADD.FTZ R93, R93, R8 ;  /* 0x000000085d5d7221 */ /* 0x000fc20000010000 */
[----:B----4-:R-:W-:Y:S01]  /*dcc0*/  FADD.FTZ R8, R0, R3 ;  /* 0x0000000300087221 */ /* 0x010fe20000010000 */
[----:B------:R-:W-:Y:S01]  /*dcd0*/  F2FP.SATFINITE.E4M3.F32.PACK_AB_MERGE_C R142, R68, R47, RZ ;  /* 0x0000002f448e723e */ /* 0x000fe200048070ff */
[----:B------:R-:W-:Y:S01]  /*dce0*/  BSSY B0, `(.L_x_2026) ;  /* 0x000031a000007945 */ /* 0x000fe20003800000 */
[----:B------:R-:W-:-:S01]  /*dcf0*/  FADD.FTZ R48, R48, R93 ;  /* 0x0000005d30307221 */ /* 0x000fc20000010000 */
[----:B-----5:R-:W-:Y:S01]  /*dd00*/  FADD.FTZ R3, R123, R8 ;  /* 0x000000087b037221 */ /* 0x020fe20000010000 */
[----:B------:R-:W-:Y:S02]  /*dd10*/  F2FP.SATFINITE.E4M3.F32.PACK_AB_MERGE_C R147, R59, R28, R147 ;  /* 0x0000001c3b93723e */ /* 0x000fe40004807093 */
[C---:B---3--:R-:W-:Y:S01]  /*dd20*/  F2FP.SATFINITE.E4M3.F32.PACK_AB_MERGE_C R9, R56.reuse, R123, RZ ;  /* 0x0000007b3809723e */ /* 0x048fe200048070ff */
[----:B------:R-:W-:-:S01]  /*dd30*/  FADD.FTZ R3, R56, R3 ;  /* 0x0000000338037221 */ /* 0x000fc20000010000 */
[----:B------:R-:W-:-:S02]  /*dd40*/  F2FP.SATFINITE.E4M3.F32.PACK_AB_MERGE_C R141, R71, R34, R141 ;  /* 0x00000022478d723e */ /* 0x000fc4000480708d */
[----:B------:R-:W-:Y:S02]  /*dd50*/  CS2R R134, SRZ ;  /* 0x0000000000867805 */ /* 0x000fe4000001ff00 */
[----:B------:R-:W-:Y:S01]  /*dd60*/  F2FP.SATFINITE.E4M3.F32.PACK_AB_MERGE_C R138, R0, R121, R9 ;  /* 0x00000079008a723e */ /* 0x000fe20004807009 */
[----:B------:R-:W-:-:S01]  /*dd70*/  FADD.FTZ R0, R61, R48 ;  /* 0x000000303d007221 */ /* 0x000fc20000010000 */
[----:B------:R-:W-:Y:S02]  /*dd80*/  F2FP.SATFINITE.E4M3.F32.PACK_AB_MERGE_C R146, R13, R146, R24 ;  /* 0x000000920d92723e */ /* 0x000fe40004807018 */
[----:B------:R-:W-:Y:S02]  /*dd90*/  CS2R R132, SRZ ;  /* 0x0000000000847805 */ /* 0x000fe4000001ff00 */
[----:B------:R-:W-:Y:S02]  /*dda0*/  F2FP.SATFINITE.E4M3.F32.PACK_AB_MERGE_C R140, R58, R15, R140 ;  /* 0x0000000f3a8c723e */ /* 0x000fe4000480708c */
[----:B------:R-:W-:-:S02]  /*ddb0*/  CS2R R130, SRZ ;  /* 0x0000000000827805 */ /* 0x000fc4000001ff00 */
[----:B------:R-:W-:Y:S02]  /*ddc0*/  F2FP.SATFINITE.E4M3.F32.PACK_AB_MERGE_C R142, R66, R29, R142 ;  /* 0x0000001d428e723e */ /* 0x000fe4000480708e */
        /* <DEDUP_REMOVED lines=20> */
[----:B------:R-:W-:Y:S01]  /*df10*/  CS2R R88, SRZ ;  /* 0x0000000000587805 */ /* 0x000fe2000001ff00 */
[----:B------:R-:W-:Y:S06]  /*df20*/  @!P2 BRA `(.L_x_2027) ;  /* 0x0000002c00d4a947 */ /* 0x000fec0003800000 */
[----:B------:R-:W-:Y:S01]  /*df30*/  BSSY B1, `(.L_x_2027) ;  /* 0x00002f4000017945 */ /* 0x000fe20003800000 */
[----:B------:R-:W-:Y:S02]  /*df40*/  IMAD.MOV.U32 R10, RZ, RZ, R43 ;  /* 0x000000ffff0a7224 */ /* 0x000fe400078e002b */
[----:B------:R-:W-:Y:S02]  /*df50*/  IMAD.MOV.U32 R11, RZ, RZ, R65 ;  /* 0x000000ffff0b7224 */ /* 0x000fe400078e0041 */
[----:B------:R-:W-:Y:S02]  /*df60*/  IMAD.MOV.U32 R9, RZ, RZ, R152 ;  /* 0x000000ffff097224 */ /* 0x000fe400078e0098 */
[----:B------:R-:W-:Y:S02]  /*df70*/  IMAD.MOV.U32 R8, RZ, RZ, R18 ;  /* 0x000000ffff087224 */ /* 0x000fe400078e0012 */
[----:B------:R-:W-:-:S07]  /*df80*/  IMAD.MOV.U32 R135, RZ, RZ, RZ ;  /* 0x000000ffff877224 */ /* 0x000fce00078e00ff */
.L_x_2039:
[----:B------:R-:W-:-:S04]  /*df90*/  ISETP.NE.AND P2, PT, R8, 0x1, PT ;  /* 0x000000010800780c */ /* 0x000fc80003f45270 */
[----:B------:R-:W-:-:S04]  /*dfa0*/  SEL R152, RZ, 0x1, P2 ;  /* 0x00000001ff987807 */ /* 0x000fc80001000000 */
[----:B------:R-:W-:Y:S01]  /*dfb0*/  LOP3.LUT R152, R9, R152, RZ, 0x3c, !PT ;  /* 0x0000009809987212 */ /* 0x000fe200078e3cff */
[----:B------:R-:W-:Y:S06]  /*dfc0*/  @!P1 BRA `(.L_x_2028) ;  /* 0x0000000000049947 */ /* 0x000fec0003800000 */
[----:B------:R-:W-:Y:S01]  /*dfd0*/  BPT.TRAP 0x1 ;  /* 0x000000040000795c */ /* 0x000fe20000300000 */
.L_x_2028:
        /* <DEDUP_REMOVED lines=8> */
.L_x_2029:
[----:B------:R-:W-:Y:S01]  /*e060*/  BSSY B2, `(.L_x_2030) ;  /* 0x0000006000027945 */ /* 0x000fe20003800000 */
[----:B------:R-:W-:Y:S02]  /*e070*/  IMAD R24, R18, 0x300, R21 ;  /* 0x0000030012187824 */ /* 0x000fe400078e0215 */
[----:B------:R-:W-:Y:S01]  /*e080*/  IMAD.MOV.U32 R25, RZ, RZ, -0x3ffffff0 ;  /* 0xc0000010ff197424 */ /* 0x000fe200078e00ff */
[----:B-1----:R-:W-:Y:S06]  /*e090*/  @P2 BRA `(.L_x_2031) ;  /* 0x0000000000082947 */ /* 0x002fec0003800000 */
[----:B------:R-:W1:Y:S02]  /*e0a0*/  SYNCS.PHASECHK.TRANS64.TRYWAIT P2, [R15+URZ+0x19c30], R12 ;  /* 0x019c300c0f0075a7 */ /* 0x000e64000804017f */
[----:B-1----:R-:W-:Y:S05]  /*e0b0*/  @!P2 BRA `(.L_x_2032) ;  /* 0x000000f0007ca947 */ /* 0x002fea0003800000 */
.L_x_2031:
[----:B------:R-:W-:Y:S05]  /*e0c0*/  BSYNC B2 ;  /* 0x0000000000027941 */ /* 0x000fea0003800000 */
.L_x_2030:
[----:B------:R-:W-:Y:S01]  /*e0d0*/  R2UR UR6, R24 ;  /* 0x00000000180672ca */ /* 0x000fe200000e0000 */
[----:B------:R-:W-:Y:S01]  /*e0e0*/  IMAD.MOV.U32 R13, RZ, RZ, -0x3ffffff0 ;  /* 0xc0000010ff0d7424 */ /* 0x000fe200078e00ff */
[----:B------:R-:W-:Y:S01]  /*e0f0*/  R2UR UR7, R25 ;  /* 0x00000000190772ca */ /* 0x000fe200000e0000 */
[----:B------:R-:W-:Y:S01]  /*e100*/  IMAD.MOV.U32 R25, RZ, RZ, -0x3ffffff0 ;  /* 0xc0000010ff197424 */ /* 0x000fe200078e00ff */
[----:B------:R-:W-:Y:S02]  /*e110*/  R2UR UR4, R4 ;  /* 0x00000000040472ca */ /* 0x000fe400000e0000 */
[----:B------:R-:W-:Y:S02]  /*e120*/  R2UR UR5, R5 ;  /* 0x00000000050572ca */ /* 0x000fe400000e0000 */
[C---:B01----:R-:W-:Y:S01]  /*e130*/  IADD3 R12, R24.reuse, 0x100, RZ ;  /* 0x00000100180c7810 */ /* 0x043fe20007ffe0ff */
[----:B------:R-:W-:Y:S01]  /*e140*/  VIADD R24, R24, 0x200 ;  /* 0x0000020018187836 */ /* 0x000fe20000000000 */
[----:B------:R-:W-:-:S02]  /*e150*/  R2UR UR15, R25 ;  /* 0x00000000190f72ca */ /* 0x000fc400000e0000 */
[----:B------:R-:W-:Y:S02]  /*e160*/  R2UR UR10, R12 ;  /* 0x000000000c0a72ca */ /* 0x000fe400000e0000 */
[----:B------:R-:W-:Y:S02]  /*e170*/  R2UR UR14, R24 ;  /* 0x00000000180e72ca */ /* 0x000fe400000e0000 */
[----:B------:R-:W-:Y:S01]  /*e180*/  WARPGROUP.ARRIVE ;  /* 0x00000000000079c5 */ /* 0x000fe20000000000 */
[----:B------:R-:W-:Y:S02]  /*e190*/  R2UR UR11, R13 ;  /* 0x000000000d0b72ca */ /* 0x000fe400000e0000 */
[----:B------:R-:W-:Y:S02]  /*e1a0*/  R2UR UR8, R156 ;  /* 0x000000009c0872ca */ /* 0x000fe400000e0000 */
[----:B------:R-:W-:Y:S01]  /*e1b0*/  R2UR UR9, R157 ;  /* 0x000000009d0972ca */ /* 0x000fe200000e0000 */
[----:B------:R-:W-:Y:S01]  /*e1c0*/  QGMMA.64x128x32.F32.E4M3.E4M3 R24, gdesc[UR4], RZ, !UPT, gsb0 ;  /* 0x01e00000041879f3 */ /* 0x000fe2000c0008ff */
[----:B------:R-:W-:-:S02]  /*e1d0*/  R2UR UR12, R6 ;  /* 0x00000000060c72ca */ /* 0x000fc400000e0000 */
[----:B------:R-:W-:Y:S01]  /*e1e0*/  R2UR UR13, R7 ;  /* 0x00000000070d72ca */ /* 0x000fe200000e0000 */
        /* <DEDUP_REMOVED lines=9> */
.L_x_2033:
[----:B------:R-:W-:Y:S01]  /*e280*/  SHF.L.U32 R9, R9, 0x1f, RZ ;  /* 0x0000001f09097819 */ /* 0x000fe200000006ff */
[----:B------:R-:W-:-:S04]  /*e290*/  IMAD R20, R8, 0x8, R16 ;  /* 0x0000000808147824 */ /* 0x000fc800078e0210 */
[----:B------:R0:W1:Y:S01]  /*e2a0*/  SYNCS.PHASECHK.TRANS64.TRYWAIT P2, [R20+URZ+0x19c50], R9 ;  /* 0x019c5009140075a7 */ /* 0x000062000804017f */
[----:B------:R-:W-:Y:S05]  /*e2b0*/  @!P1 BRA `(.L_x_2034) ;  /* 0x0000000000049947 */ /* 0x000fea0003800000 */
[----:B------:R-:W-:Y:S01]  /*e2c0*/  BPT.TRAP 0x1 ;  /* 0x000000040000795c */ /* 0x000fe20000300000 */
.L_x_2034:
[----:B------:R-:W-:Y:S04]  /*e2d0*/  BSSY B2, `(.L_x_2035) ;  /* 0x0000004000027945 */ /* 0x000fe80003800000 */
[----:B-1----:R-:W-:Y:S05]  /*e2e0*/  @P2 BRA `(.L_x_2036) ;  /* 0x0000000000082947 */ /* 0x002fea0003800000 */
[----:B------:R-:W1:Y:S02]  /*e2f0*/  SYNCS.PHASECHK.TRANS64.TRYWAIT P2, [R20+URZ+0x19c50], R9 ;  /* 0x019c5009140075a7 */ /* 0x000e64000804017f */
[----:B-1----:R-:W-:Y:S05]  /*e300*/  @!P2 BRA `(.L_x_2037) ;  /* 0x000000ec00fca947 */ /* 0x002fea0003800000 */
.L_x_2036:
[----:B------:R-:W-:Y:S05]  /*e310*/  BSYNC B2 ;  /* 0x0000000000027941 */ /* 0x000fea0003800000 */
.L_x_2035:
[----:B01----:R-:W-:Y:S01]  /*e320*/  VIADD R9, R16, 0x3000 ;  /* 0x0000300010097836 */ /* 0x003fe20000000000 */
[----:B------:R-:W-:-:S04]  /*e330*/  WARPGROUP.ARRIVE ;  /* 0x00000000000079c5 */ /* 0x000fc80000000000 */
[----:B------:R-:W-:-:S04]  /*e340*/  SHF.R.U32.HI R9, RZ, 0x4, R9 ;  /* 0x00000004ff097819 */ /* 0x000fc80000011609 */
[----:B------:R-:W-:-:S04]  /*e350*/  LOP3.LUT R9, R9, 0x3fff, RZ, 0xc0, !PT ;  /* 0x00003fff09097812 */ /* 0x000fc800078ec0ff */
[----:B------:R-:W-:-:S05]  /*e360*/  LOP3.LUT R9, R9, 0x10000, RZ, 0xfc, !PT ;  /* 0x0001000009097812 */ /* 0x000fca00078efcff */
[----:B------:R-:W-:Y:S02]  /*e370*/  IMAD R8, R8, 0x300, R9 ;  /* 0x0000030008087824 */ /* 0x000fe400078e0209 */
[----:B------:R-:W-:-:S03]  /*e380*/  IMAD.MOV.U32 R9, RZ, RZ, 0x40000040 ;  /* 0x40000040ff097424 */ /* 0x000fc600078e00ff */
[----:B------:R-:W-:Y:S02]  /*e390*/  R2UR UR6, R8 ;  /* 0x00000000080672ca */ /* 0x000fe400000e0000 */
[----:B------:R-:W-:-:S13]  /*e3a0*/  R2UR UR7, R9 ;  /* 0x00000000090772ca */ /* 0x000fda00000e0000 */
[----:B------:R-:W-:Y:S01]  /*e3b0*/  QGMMA.64x96x32.F32.E4M3.E4M3 R88, R148, gdesc[UR4], R88, gsb0 ;  /* 0x0160000494587df3 */ /* 0x000fe20008000858 */
[----:B------:R-:W-:Y:S02]  /*e3c0*/  VIADD R12, R8, 0x2 ;  /* 0x00000002080c7836 */ /* 0x000fe40000000000 */
[----:B------:R-:W-:-:S03]  /*e3d0*/  IMAD.MOV.U32 R13, RZ, RZ, 0x40000040 ;  /* 0x40000040ff0d7424 */ /* 0x000fc600078e00ff */
[----:B------:R-:W-:Y:S02]  /*e3e0*/  R2UR UR6, R12 ;  /* 0x000000000c0672ca */ /* 0x000fe400000e0000 */
[----:B------:R-:W-:Y:S01]  /*e3f0*/  R2UR UR7, R13 ;  /* 0x000000000d0772ca */ /* 0x000fe200000e0000 */
[----:B------:R-:W-:Y:S02]  /*e400*/  WARPGROUP.DEPBAR.LE gsb0, 0x0 ;  /* 0x00008000000079c5 */ /* 0x000fe40000010000 */
[----:B------:R-:W-:Y:S01]  /*e410*/  WARPGROUP.ARRIVE ;  /* 0x00000000000079c5 */ /* 0x000fe20000000000 */
[----:B------:R-:W2:Y:S04]  /*e420*/  LDL R148, [R1+0x38] ;  /* 0x0000380001947983 */ /* 0x000ea80000100800 */
[----:B------:R-:W3:Y:S05]  /*e430*/  LDL R149, [R1+0x34] ;  /* 0x0000340001957983 */ /* 0x000eea0000100800 */
[----:B------:R-:W-:Y:S01]  /*e440*/  QGMMA.64x96x32.F32.E4M3.E4M3 R88, R144, gdesc[UR4], R88, gsb0 ;  /* 0x0160000490587df3 */ /* 0x000fe20008000858 */
[----:B------:R-:W4:Y:S04]  /*e450*/  LDL R150, [R1+0x20] ;  /* 0x0000200001967983 */ /* 0x000f280000100800 */
[----:B------:R-:W4:Y:S01]  /*e460*/  LDL R151, [R1+0x1c] ;  /* 0x00001c0001977983 */ /* 0x000f220000100800 */
[----:B------:R-:W-:-:S03]  /*e470*/  WARPGROUP.DEPBAR.LE gsb0, 0x0 ;  /* 0x00008000000079c5 */ /* 0x000fc60000010000 */
[----:B------:R-:W2:Y:S01]  /*e480*/  LDL R147, [R1+0x18] ;  /* 0x0000180001937983 */ /* 0x000ea20000100800 */
[----:B------:R-:W-:Y:S01]  /*e490*/  VIADD R12, R8, 0x4 ;  /* 0x00000004080c7836 */ /* 0x000fe20000000000 */
[----:B------:R-:W-:Y:S01]  /*e4a0*/  WARPGROUP.ARRIVE ;  /* 0x00000000000079c5 */ /* 0x000fe20000000000 */
[----:B------:R-:W-:Y:S02]  /*e4b0*/  IMAD.MOV.U32 R13, RZ, RZ, 0x40000040 ;  /* 0x40000040ff0d7424 */ /* 0x000fe400078e00ff */
[----:B------:R-:W-:Y:S01]  /*e4c0*/  FMUL.FTZ R58, R2, R58 ;  /* 0x0000003a023a7220 */ /* 0x000fe20000410000 */
[----:B------:R-:W-:Y:S01]  /*e4d0*/  VIADD R8, R8, 0x6 ;  /* 0x0000000608087836 */ /* 0x000fe20000000000 */
        /* <DEDUP_REMOVED lines=15> */
[----:B------:R-:W-:Y:S01]  /*e5d0*/  QGMMA.64x96x32.F32.E4M3.E4M3 R88, R140, gdesc[UR4], R88, gsb0 ;  /* 0x016000048c587df3 */ /* 0x000fe20008000858 */
[----:B------:R-:W-:Y:S01]  /*e5e0*/  R2UR UR6, R8 ;  /* 0x00000000080672ca */ /* 0x000fe200000e0000 */
[----:B------:R-:W0:Y:S01]  /*e5f0*/  @P0 LDC R54, c[0x0][0x44c] ;  /* 0x00011300ff360b82 */ /* 0x000e220000000800 */
[----:B------:R-:W-:Y:S01]  /*e600*/  R2UR UR7, R9 ;  /* 0x00000000090772ca */ /* 0x000fe200000e0000 */
[C---:B------:R-:W-:Y:S01]  /*e610*/  FMUL.FTZ R39, R2.reuse, R41 ;  /* 0x0000002902277220 */ /* 0x040fe20000410000 */
[C---:B------:R-:W-:Y:S01]  /*e620*/  FMUL.FTZ R41, R2.reuse, R46 ;  /* 0x0000002e02297220 */ /* 0x040fe20000410000 */
[C---:B------:R-:W-:Y:S01]  /*e630*/  FMUL.FTZ R46, R2.reuse, R49 ;  /* 0x00000031022e7220 */ /* 0x040fe20000410000 */
[C---:B------:R-:W-:Y:S01]  /*e640*/  FMUL.FTZ R49, R2.reuse, R53 ;  /* 0x0000003502317220 */ /* 0x040fe20000410000 */
[C---:B------:R-:W-:Y:S01]  /*e650*/  FMUL.FTZ R8, R2.reuse, R24 ;  /* 0x0000001802087220 */ /* 0x040fe20000410000 */
[C---:B------:R-:W-:Y:S01]  /*e660*/  FMUL.FTZ R24, R2.reuse, R28 ;  /* 0x0000001c02187220 */ /* 0x040fe20000410000 */
[----:B------:R-:W1:Y:S01]  /*e670*/  @P0 LDC R53, c[0x0][0x450] ;  /* 0x00011400ff350b82 */ /* 0x000e620000000800 */
        /* <DEDUP_REMOVED lines=37> */
[----:B------:R-:W-:-:S02]  /*e8d0*/  FMUL.FTZ R78, R2, R78 ;  /* 0x0000004e024e7220 */ /* 0x000fc40000410000 */
        /* <DEDUP_REMOVED lines=11> */
[----:B------:R-:W-:Y:S07]  /*e990*/  QGMMA.64x96x32.F32.E4M3.E4M3 R88, R136, gdesc[UR4], R88, gsb0 ;  /* 0x0160000488587df3 */ /* 0x000fee0008000858 */
[----:B------:R-:W5:Y:S08]  /*e9a0*/  MUFU.TANH R46, R46 ;  /* 0x0000002e002e7308 */ /* 0x000f700000002400 */
[----:B------:R-:W5:Y:S08]  /*e9b0*/  MUFU.TANH R48, R48 ;  /* 0x0000003000307308 */ /* 0x000f700000002400 */
[----:B------:R-:W5:Y:S08]  /*e9c0*/  MUFU.TANH R49, R49 ;  /* 0x0000003100317308 */ /* 0x000f700000002400 */
[----:B------:R-:W5:Y:S08]  /*e9d0*/  MUFU.TANH R52, R52 ;  /* 0x0000003400347308 */ /* 0x000f700000002400 */
[----:B------:R-:W5:Y:S08]  /*e9e0*/  MUFU.TANH R55, R55 ;  /* 0x0000003700377308 */ /* 0x000f700000002400 */
        /* <DEDUP_REMOVED lines=9> */
[----:B------:R-:W-:-:S07]  /*ea80*/  WARPGROUP.DEPBAR.LE gsb0, 0x0 ;  /* 0x00008000000079c5 */ /* 0x000fce0000010000 */
[----:B------:R-:W-:Y:S08]  /*ea90*/  MUFU.TANH R84, R84 ;  /* 0x0000005400547308 */ /* 0x000ff00000002400 */
[----:B------:R-:W-:Y:S08]  /*eaa0*/  MUFU.TANH R12, R12 ;  /* 0x0000000c000c7308 */ /* 0x000ff00000002400 */
[----:B------:R-:W-:Y:S08]  /*eab0*/  MUFU.TANH R26, R26 ;  /* 0x0000001a001a7308 */ /* 0x000ff00000002400 */
[----:B------:R-:W-:Y:S08]  /*eac0*/  MUFU.TANH R33, R33 ;  /* 0x0000002100217308 */ /* 0x000ff00000002400 */
[----:B------:R-:W-:Y:S08]  /*ead0*/  MUFU.TANH R37, R37 ;  /* 0x0000002500257308 */ /* 0x000ff00000002400 */
[----:B------:R-:W-:Y:S01]  /*eae0*/  MUFU.TANH R43, R43 ;  /* 0x0000002b002b7308 */ /* 0x000fe20000002400 */
[----:B--2---:R-:W-:-:S07]  /*eaf0*/  IMAD.IADD R56, R148, 0x1, R147 ;  /* 0x0000000194387824 */ /* 0x004fce00078e0293 */
[----:B------:R-:W-:Y:S01]  /*eb00*/  MUFU.TANH R9, R9 ;  /* 0x0000000900097308 */ /* 0x000fe20000002400 */
[----:B0-----:R-:W-:-:S05]  /*eb10*/  @P0 IMAD.HI.U32 R54, R56, R54, RZ ;  /* 0x0000003638360227 */ /* 0x001fca00078e00ff */
[----:B-1----:R-:W-:Y:S01]  /*eb20*/  @P0 SHF.R.U32.HI R56, RZ, R53, R54 ;  /* 0x00000035ff380219 */ /* 0x002fe20000011636 */
[C---:B------:R-:W-:Y:S01]  /*eb30*/  FMUL.FTZ R54, R2.reuse, R59 ;  /* 0x0000003b02367220 */ /* 0x040fe20000410000 */
[----:B------:R0:W-:Y:S01]  /*eb40*/  MUFU.TANH R53, R58 ;  /* 0x0000003a00357308 */ /* 0x0001e20000002400 */
[C---:B------:R-:W-:Y:S02]  /*eb50*/  FMUL.FTZ R59, R2.reuse, R61 ;  /* 0x0000003d023b7220 */ /* 0x040fe40000410000 */
[----:B------:R-:W1:Y:S05]  /*eb60*/  SHFL.IDX PT, R136, R56, RZ, 0x1c1f ;  /* 0x001c1fff38887589 */ /* 0x000e6a00000e0000 */
[----:B------:R-:W-:Y:S01]  /*eb70*/  MUFU.TANH R59, R59 ;  /* 0x0000003b003b7308 */ /* 0x000fe20000002400 */
[----:B0-----:R-:W-:Y:S01]  /*eb80*/  FMUL.FTZ R58, R2, R60 ;  /* 0x0000003c023a7220 */ /* 0x001fe20000410000 */
[----:B------:R-:W-:-:S04]  /*eb90*/  IMAD.MOV.U32 R60, RZ, RZ, -0x80 ;  /* 0xffffff80ff3c7424 */ /* 0x000fc800078e00ff */
[----:B------:R-:W-:Y:S02]  /*eba0*/  IMAD R60, R14, R60, 0x1 ;  /* 0x000000010e3c7424 */ /* 0x000fe400078e023c */
[----:B------:R-:W0:Y:S02]  /*ebb0*/  MUFU.TANH R58, R58 ;  /* 0x0000003a003a7308 */ /* 0x000e240000002400 */
[----:B---3--:R-:W-:-:S05]  /*ebc0*/  IMAD R60, R149, -0x2, R60 ;  /* 0xfffffffe953c7824 */ /* 0x008fca00078e023c */
[----:B----4-:R-:W-:Y:S01]  /*ebd0*/  IADD3 R60, -R151, R60, R150 ;  /* 0x0000003c973c7210 */ /* 0x010fe20007ffe196 */
[----:B------:R-:W-:Y:S01]  /*ebe0*/  MUFU.TANH R47, R47 ;  /* 0x0000002f002f7308 */ /* 0x000fe20000002400 */
[----:B------:R-:W2:Y:S03]  /*ebf0*/  S2R R151, SR_TID.X ;  /* 0x0000000000977919 */ /* 0x000ea60000002100 */
[----:B-1----:R-:W-:-:S04]  /*ec00*/  IMAD.IADD R61, R60, 0x1, R136 ;  /* 0x000000013c3d7824 */ /* 0x002fc800078e0288 */
[----:B------:R-:W-:Y:S01]  /*ec10*/  MUFU.TANH R25, R25 ;  /* 0x0000001900197308 */ /* 0x000fe20000002400 */
[C---:B------:R-:W-:Y:S02]  /*ec20*/  ISETP.GT.AND P2, PT, R61.reuse, RZ, PT ;  /* 0x000000ff3d00720c */ /* 0x040fe40003f44270 */
[C---:B------:R-:W-:Y:S02]  /*ec30*/  ISETP.GT.AND P3, PT, R61.reuse, 0x1, PT ;  /* 0x000000013d00780c */ /* 0x040fe40003f64270 */
[----:B-----5:R-:W-:Y:S02]  /*ec40*/  FSEL R8, R8, -INF , P2 ;  /* 0xff80000008087808 */ /* 0x020fe40001000000 */
[----:B------:R-:W-:Y:S01]  /*ec50*/  ISETP.GT.AND P2, PT, R61, 0x8, PT ;  /* 0x000000083d00780c */ /* 0x000fe20003f44270 */
[----:B------:R-:W-:Y:S01]  /*ec60*/  MUFU.TANH R29, R29 ;  /* 0x0000001d001d7308 */ /* 0x000fe20000002400 */
[----:B------:R-:W-:Y:S02]  /*ec70*/  FSEL R13, R13, -INF , P3 ;  /* 0xff8000000d0d7808 */ /* 0x000fe40001800000 */
[----:B------:R-:W-:-:S02]  /*ec80*/  FMNMX.FTZ R65, R8, R11, !PT ;  /* 0x0000000b08417209 */ /* 0x000fc40007810000 */
[----:B------:R-:W-:Y:S02]  /*ec90*/  ISETP.GT.AND P3, PT, R61, 0x9, PT ;  /* 0x000000093d00780c */ /* 0x000fe40003f64270 */
[----:B------:R-:W-:Y:S01]  /*eca0*/  FSEL R24, R24, -INF , P2 ;  /* 0xff80000018187808 */ /* 0x000fe20001000000 */
[----:B------:R-:W-:Y:S01]  /*ecb0*/  MUFU.TANH R30, R30 ;  /* 0x0000001e001e7308 */ /* 0x000fe20000002400 */
[----:B------:R-:W-:Y:S02]  /*ecc0*/  FMNMX.FTZ R65, R13, R65, !PT ;  /* 0x000000410d417209 */ /* 0x000fe40007810000 */
[----:B------:R-:W-:Y:S02]  /*ecd0*/  ISETP.GT.AND P2, PT, R61, 0x10, PT ;  /* 0x000000103d00780c */ /* 0x000fe40003f44270 */
[----:B------:R-:W-:Y:S02]  /*ece0*/  FSEL R27, R27, -INF , P3 ;  /* 0xff8000001b1b7808 */ /* 0x000fe40001800000 */
[----:B------:R-:W-:Y:S01]  /*ecf0*/  FMNMX.FTZ R65, R24, R65, !PT ;  /* 0x0000004118417209 */ /* 0x000fe20007810000 */
[----:B------:R-:W-:Y:S01]  /*ed00*/  MUFU.TANH R34, R34 ;  /* 0x0000002200227308 */ /* 0x000fe20000002400 */
[----:B------:R-:W-:-:S02]  /*ed10*/  ISETP.GT.AND P3, PT, R61, 0x11, PT ;  /* 0x000000113d00780c */ /* 0x000fc40003f64270 */
[----:B------:R-:W-:Y:S02]  /*ed20*/  FSEL R28, R28, -INF , P2 ;  /* 0xff8000001c1c7808 */ /* 0x000fe40001000000 */
[----:B------:R-:W-:Y:S02]  /*ed30*/  FMNMX.FTZ R65, R27, R65, !PT ;  /* 0x000000411b417209 */ /* 0x000fe40007810000 */
[----:B------:R-:W-:Y:S01]  /*ed40*/  ISETP.GT.AND P2, PT, R61, 0x18, PT ;  /* 0x000000183d00780c */ /* 0x000fe20003f44270 */
[----:B------:R-:W-:Y:S01]  /*ed50*/  MUFU.TANH R38, R38 ;  /* 0x0000002600267308 */ /* 0x000fe20000002400 */
[----:B------:R-:W-:Y:S02]  /*ed60*/  FSEL R31, R31, -INF , P3 ;  /* 0xff8000001f1f7808 */ /* 0x000fe40001800000 */
[----:B------:R-:W-:Y:S02]  /*ed70*/  FMNMX.FTZ R65, R28, R65, !PT ;  /* 0x000000411c417209 */ /* 0x000fe40007810000 */
[----:B------:R-:W-:-:S02]  /*ed80*/  ISETP.GT.AND P3, PT, R61, 0x19, PT ;  /* 0x000000193d00780c */ /* 0x000fc40003f64270 */
        /* <DEDUP_REMOVED lines=17> */
[----:B------:R-:W-:Y:S01]  /*eea0*/  FMNMX.FTZ R136, R39, R65, !PT ;  /* 0x0000004127887209 */ /* 0x000fe20007810000 */
[----:B------:R-:W-:Y:S01]  /*eeb0*/  FMUL.FTZ R65, R2, R77 ;  /* 0x0000004d02417220 */ /* 0x000fe20000410000 */
[C---:B------:R-:W-:Y:S02]  /*eec0*/  ISETP.GT.AND P2, PT, R61.reuse, 0x30, PT ;  /* 0x000000303d00780c */ /* 0x040fe40003f44270 */
[----:B------:R-:W-:Y:S02]  /*eed0*/  FSEL R77, R42, -INF , P3 ;  /* 0xff8000002a4d7808 */ /* 0x000fe40001800000 */
[----:B------:R-:W-:Y:S01]  /*eee0*/  FMNMX.FTZ R136, R40, R136, !PT ;  /* 0x0000008828887209 */ /* 0x000fe20007810000 */
[----:B------:R-:W1:Y:S01]  /*eef0*/  MUFU.TANH R65, R65 ;  /* 0x0000004100417308 */ /* 0x000e620000002400 */
[----:B------:R-:W-:-:S02]  /*ef00*/  ISETP.GT.AND P3, PT, R61, 0x31, PT ;  /* 0x000000313d00780c */ /* 0x000fc40003f64270 */
[----:B------:R-:W-:Y:S02]  /*ef10*/  FSEL R44, R44, -INF , P2 ;  /* 0xff8000002c2c7808 */ /* 0x000fe40001000000 */
[----:B------:R-:W-:Y:S02]  /*ef20*/  FMNMX.FTZ R136, R77, R136, !PT ;  /* 0x000000884d887209 */ /* 0x000fe40007810000 */
[C---:B------:R-:W-:Y:S01]  /*ef30*/  ISETP.GT.AND P2, PT, R61.reuse, 0x38, PT ;  /* 0x000000383d00780c */ /* 0x040fe20003f44270 */
        /* <DEDUP_REMOVED lines=19> */
[----:B0-----:R-:W-:Y:S01]  /*f070*/  FSEL R58, R58, -INF , P2 ;  /* 0xff8000003a3a7808 */ /* 0x001fe20001000000 */
        /* <DEDUP_REMOVED lines=9> */
[C---:B------:R-:W-:Y:S01]  /*f110*/  ISETP.GT.AND P2, PT, R61.reuse, 0x58, PT ;  /* 0x000000583d00780c */ /* 0x040fe20003f44270 */
[----:B------:R-:W-:Y:S01]  /*f120*/  MUFU.TANH R74, R74 ;  /* 0x0000004a004a7308 */ /* 0x000fe20000002400 */
[----:B------:R-:W-:Y:S02]  /*f130*/  FSEL R64, R64, -INF , P3 ;  /* 0xff80000040407808 */ /* 0x000fe40001800000 */
[----:B------:R-:W-:Y:S02]  /*f140*/  FMNMX.FTZ R42, R62, R136, !PT ;  /* 0x000000883e2a7209 */ /* 0x000fe40007810000 */
[----:B------:R-:W-:Y:S01]  /*f150*/  ISETP.GT.AND P6, PT, R61, 0x59, PT ;  /* 0x000000593d00780c */ /* 0x000fe20003fc4270 */
[----:B------:R0:W3:Y:S01]  /*f160*/  SHFL.IDX PT, R136, R56, 0x1, 0x1c1f ;  /* 0x003c1f0038887f89 */ /* 0x0000e200000e0000 */
[----:B------:R-:W-:Y:S01]  /*f170*/  FSEL R68, R68, -INF , P2 ;  /* 0xff80000044447808 */ /* 0x000fe20001000000 */
[----:B------:R-:W-:Y:S01]  /*f180*/  MUFU.TANH R75, R75 ;  /* 0x0000004b004b7308 */ /* 0x000fe20000002400 */
[----:B------:R-:W-:-:S02]  /*f190*/  FMNMX.FTZ R42, R64, R42, !PT ;  /* 0x0000002a402a7209 */ /* 0x000fc40007810000 */
[----:B------:R-:W-:Y:S02]  /*f1a0*/  ISETP.GT.AND P5, PT, R61, 0x60, PT ;  /* 0x000000603d00780c */ /* 0x000fe40003fa4270 */
[----:B------:R-:W-:Y:S01]  /*f1b0*/  FSEL R69, R69, -INF , P6 ;  /* 0xff80000045457808 */ /* 0x000fe20003000000 */
[----:B0-----:R-:W-:Y:S01]  /*f1c0*/  FMUL.FTZ R56, R2, R79 ;  /* 0x0000004f02387220 */ /* 0x001fe20000410000 */
[----:B------:R-:W-:Y:S01]  /*f1d0*/  FMNMX.FTZ R42, R68, R42, !PT ;  /* 0x0000002a442a7209 */ /* 0x000fe20007810000 */
[C---:B------:R-:W-:Y:S01]  /*f1e0*/  FMUL.FTZ R79, R2.reuse, R82 ;  /* 0x00000052024f7220 */ /* 0x040fe20000410000 */
[C---:B------:R-:W-:Y:S01]  /*f1f0*/  ISETP.GT.AND P4, PT, R61.reuse, 0x61, PT ;  /* 0x000000613d00780c */ /* 0x040fe20003f84270 */
[C---:B------:R-:W-:Y:S01]  /*f200*/  FMUL.FTZ R82, R2.reuse, R83 ;  /* 0x0000005302527220 */ /* 0x040fe20000410000 */
[----:B------:R-:W-:Y:S01]  /*f210*/  ISETP.GT.AND P3, PT, R61, 0x68, PT ;  /* 0x000000683d00780c */ /* 0x000fe20003f64270 */
[----:B------:R-:W-:Y:S01]  /*f220*/  FMUL.FTZ R83, R2, R86 ;  /* 0x0000005602537220 */ /* 0x000fe20000410000 */
[----:B------:R-:W-:Y:S01]  /*f230*/  FSEL R72, R72, -INF , P5 ;  /* 0xff80000048487808 */ /* 0x000fe20002800000 */
[----:B------:R-:W-:Y:S01]  /*f240*/  MUFU.TANH R78, R78 ;  /* 0x0000004e004e7308 */ /* 0x000fe20000002400 */
[----:B------:R-:W-:-:S02]  /*f250*/  FMNMX.FTZ R42, R69, R42, !PT ;  /* 0x0000002a452a7209 */ /* 0x000fc40007810000 */
[----:B------:R-:W-:Y:S02]  /*f260*/  FSEL R73, R73, -INF , P4 ;  /* 0xff80000049497808 */ /* 0x000fe40002000000 */
[----:B------:R-:W-:Y:S02]  /*f270*/  FSEL R76, R76, -INF , P3 ;  /* 0xff8000004c4c7808 */ /* 0x000fe40001800000 */
[----:B------:R-:W-:Y:S01]  /*f280*/  FMNMX.FTZ R42, R72, R42, !PT ;  /* 0x0000002a482a7209 */ /* 0x000fe20007810000 */
[----:B------:R-:W-:Y:S01]  /*f290*/  MUFU.TANH R56, R56 ;  /* 0x0000003800387308 */ /* 0x000fe20000002400 */
[C---:B------:R-:W-:Y:S02]  /*f2a0*/  ISETP.GT.AND P2, PT, R61.reuse, 0x69, PT ;  /* 0x000000693d00780c */ /* 0x040fe40003f44270 */
[C---:B------:R-:W-:Y:S02]  /*f2b0*/  ISETP.GT.AND P6, PT, R61.reuse, 0x70, PT ;  /* 0x000000703d00780c */ /* 0x040fe40003fc4270 */
[----:B------:R-:W-:-:S02]  /*f2c0*/  ISETP.GT.AND P5, PT, R61, 0x71, PT ;  /* 0x000000713d00780c */ /* 0x000fc40003fa4270 */
[C---:B------:R-:W-:Y:S01]  /*f2d0*/  ISETP.GT.AND P4, PT, R61.reuse, 0x78, PT ;  /* 0x000000783d00780c */ /* 0x040fe20003f84270 */
[----:B------:R-:W-:Y:S01]  /*f2e0*/  MUFU.TANH R79, R79 ;  /* 0x0000004f004f7308 */ /* 0x000fe20000002400 */
[----:B------:R-:W-:Y:S01]  /*f2f0*/  ISETP.GT.AND P3, PT, R61, 0x79, PT ;  /* 0x000000793d00780c */ /* 0x000fe20003f64270 */
[----:B------:R-:W-:Y:S01]  /*f300*/  FMUL.FTZ R61, R2, R85 ;  /* 0x00000055023d7220 */ /* 0x000fe20000410000 */
[----:B------:R-:W-:Y:S02]  /*f310*/  FMNMX.FTZ R85, R73, R42, !PT ;  /* 0x0000002a49557209 */ /* 0x000fe40007810000 */
[----:B------:R-:W-:Y:S02]  /*f320*/  FSEL R80, R80, -INF , P6 ;  /* 0xff80000050507808 */ /* 0x000fe40003000000 */
[----:B------:R-:W-:Y:S01]  /*f330*/  FSEL R81, R81, -INF , P5 ;  /* 0xff80000051517808 */ /* 0x000fe20002800000 */
[----:B------:R1:W0:Y:S01]  /*f340*/  MUFU.TANH R42, R61 ;  /* 0x0000003d002a7308 */ /* 0x0002220000002400 */
[----:B------:R-:W-:-:S02]  /*f350*/  FSEL R84, R84, -INF , P4 ;  /* 0xff80000054547808 */ /* 0x000fc40002000000 */
[----:B---3--:R-:W-:Y:S01]  /*f360*/  IADD3 R136, R60, R136, RZ ;  /* 0x000000883c887210 */ /* 0x008fe20007ffe0ff */
[----:B------:R-:W-:Y:S01]  /*f370*/  FMUL.FTZ R60, R2, R87 ;  /* 0x00000057023c7220 */ /* 0x000fe20000410000 */
[----:B--2---:R-:W-:Y:S02]  /*f380*/  LOP3.LUT R138, R151, 0x7f, RZ, 0xc0, !PT ;  /* 0x0000007f978a7812 */ /* 0x004fe400078ec0ff */
[----:B------:R-:W-:Y:S01]  /*f390*/  ISETP.GT.AND P4, PT, R136, 0x9, PT ;  /* 0x000000098800780c */ /* 0x000fe20003f84270 */
[----:B------:R-:W-:Y:S01]  /*f3a0*/  MUFU.TANH R82, R82 ;  /* 0x0000005200527308 */ /* 0x000fe20000002400 */
[----:B-1----:R-:W-:Y:S02]  /*f3b0*/  FSEL R61, R65, -INF , P2 ;  /* 0xff800000413d7808 */ /* 0x002fe40001000000 */
[----:B------:R-:W-:Y:S01]  /*f3c0*/  FMNMX.FTZ R65, R76, R85, !PT ;  /* 0x000000554c417209 */ /* 0x000fe20007810000 */
[----:B------:R-:W-:Y:S01]  /*f3d0*/  FMUL.FTZ R85, R2, R66 ;  /* 0x0000004202557220 */ /* 0x000fe20000410000 */
[----:B------:R-:W-:-:S02]  /*f3e0*/  ISETP.GT.AND P2, PT, R136, 0x1, PT ;  /* 0x000000018800780c */ /* 0x000fc40003f44270 */
[----:B------:R-:W-:Y:S01]  /*f3f0*/  FMNMX.FTZ R65, R61, R65, !PT ;  /* 0x000000413d417209 */ /* 0x000fe20007810000 */
[----:B------:R-:W-:Y:S01]  /*f400*/  MUFU.TANH R83, R83 ;  /* 0x0000005300537308 */ /* 0x000fe20000002400 */
[----:B0-----:R-:W-:Y:S02]  /*f410*/  FSEL R66, R42, -INF , P3 ;  /* 0xff8000002a427808 */ /* 0x001fe40001800000 */
[----:B------:R-:W-:Y:S02]  /*f420*/  FMNMX.FTZ R65, R80, R65, !PT ;  /* 0x0000004150417209 */ /* 0x000fe40007810000 */
[----:B------:R-:W-:Y:S02]  /*f430*/  FSEL R12, R12, -INF , P2 ;  /* 0xff8000000c0c7808 */ /* 0x000fe40001000000 */
[----:B------:R-:W-:Y:S01]  /*f440*/  FMNMX.FTZ R65, R81, R65, !PT ;  /* 0x0000004151417209 */ /* 0x000fe20007810000 */
[----:B------:R-:W0:Y:S01]  /*f450*/  MUFU.TANH R85, R85 ;  /* 0x0000005500557308 */ /* 0x000e220000002400 */
[----:B------:R-:W-:-:S02]  /*f460*/  ISETP.GT.AND P2, PT, R136, 0x18, PT ;  /* 0x000000188800780c */ /* 0x000fc40003f44270 */
[----:B------:R-:W-:Y:S02]  /*f470*/  FMNMX.FTZ R65, R84, R65, !PT ;  /* 0x0000004154417209 */ /* 0x000fe40007810000 */
[----:B------:R-:W-:Y:S02]  /*f480*/  FSEL R26, R26, -INF , P4 ;  /* 0xff8000001a1a7808 */ /* 0x000fe40002000000 */
[----:B------:R-:W-:Y:S01]  /*f490*/  FMNMX.FTZ R65, R66, R65, !PT ;  /* 0x0000004142417209 */ /* 0x000fe20007810000 */
[----:B------:R-:W1:Y:S01]  /*f4a0*/  MUFU.TANH R60, R60 ;  /* 0x0000003c003c7308 */ /* 0x000e620000002400 */
[----:B------:R-:W-:Y:S02]  /*f4b0*/  FSEL R33, R33, -INF , P2 ;  /* 0xff80000021217808 */ /* 0x000fe40001000000 */
[C---:B------:R-:W-:Y:S01]  /*f4c0*/  ISETP.GT.AND P4, PT, R136.reuse, 0x20, PT ;  /* 0x000000208800780c */ /* 0x040fe20003f84270 */
[----:B------:R-:W2:Y:S01]  /*f4d0*/  SHFL.BFLY PT, R42, R65, 0x2, 0x1f ;  /* 0x0c401f00412a7f89 */ /* 0x000ea200000e0000 */
[----:B------:R-:W-:-:S02]  /*f4e0*/  ISETP.GT.AND P2, PT, R136, 0x29, PT ;  /* 0x000000298800780c */ /* 0x000fc40003f44270 */
[C---:B------:R-:W-:Y:S02]  /*f4f0*/  ISETP.GT.AND P5, PT, R136.reuse, RZ, PT ;  /* 0x000000ff8800720c */ /* 0x040fe40003fa4270 */
[----:B------:R-:W-:Y:S02]  /*f500*/  FSEL R37, R37, -INF , P4 ;  /* 0xff80000025257808 */ /* 0x000fe40002000000 */
[----:B------:R-:W-:Y:S02]  /*f510*/  FSEL R86, R43, -INF , P2 ;  /* 0xff8000002b567808 */ /* 0x000fe40001000000 */
[----:B------:R-:W-:Y:S02]  /*f520*/  ISETP.GT.AND P4, PT, R136, 0x31, PT ;  /* 0x000000318800780c */ /* 0x000fe40003f84270 */
[----:B------:R-:W-:Y:S02]  /*f530*/  FSEL R9, R9, -INF , P5 ;  /* 0xff80000009097808 */ /* 0x000fe40002800000 */
[----:B------:R-:W-:-:S02]  /*f540*/  FSEL R87, R47, -INF , P4 ;  /* 0xff8000002f577808 */ /* 0x000fc40002000000 */
[C---:B------:R-:W-:Y:S02]  /*f550*/  ISETP.GT.AND P3, PT, R136.reuse, 0x8, PT ;  /* 0x000000088800780c */ /* 0x040fe40003f64270 */
[C---:B------:R-:W-:Y:S02]  /*f560*/  ISETP.GT.AND P6, PT, R136.reuse, 0x10, PT ;  /* 0x000000108800780c */ /* 0x040fe40003fc4270 */
[----:B------:R-:W-:Y:S02]  /*f570*/  FSEL R25, R25, -INF , P3 ;  /* 0xff80000019197808 */ /* 0x000fe40001800000 */
[----:B------:R-:W-:Y:S02]  /*f580*/  ISETP.GT.AND P5, PT, R136, 0x11, PT ;  /* 0x000000118800780c */ /* 0x000fe40003fa4270 */
[----:B------:R-:W-:Y:S02]  /*f590*/  FSEL R29, R29, -INF , P6 ;  /* 0xff8000001d1d7808 */ /* 0x000fe40003000000 */
[----:B--2---:R-:W-:-:S02]  /*f5a0*/  FMNMX.FTZ R42, R65, R42, !PT ;  /* 0x0000002a412a7209 */ /* 0x004fc40007810000 */
[----:B------:R-:W-:Y:S02]  /*f5b0*/  FSEL R30, R30, -INF , P5 ;  /* 0xff8000001e1e7808 */ /* 0x000fe40002800000 */
[C---:B------:R-:W-:Y:S01]  /*f5c0*/  ISETP.GT.AND P3, PT, R136.reuse, 0x19, PT ;  /* 0x000000198800780c */ /* 0x040fe20003f64270 */
[----:B------:R-:W2:Y:S01]  /*f5d0*/  SHFL.BFLY PT, R65, R42, 0x1, 0x1f ;  /* 0x0c201f002a417f89 */ /* 0x000ea200000e0000 */
[----:B------:R-:W-:Y:S02]  /*f5e0*/  ISETP.GT.AND P6, PT, R136, 0x21, PT ;  /* 0x000000218800780c */ /* 0x000fe40003fc4270 */
[----:B------:R-:W-:Y:S02]  /*f5f0*/  FSEL R34, R34, -INF , P3 ;  /* 0xff80000022227808 */ /* 0x000fe40001800000 */
[----:B------:R-:W-:Y:S02]  /*f600*/  ISETP.GT.AND P5, PT, R136, 0x28, PT ;  /* 0x000000288800780c */ /* 0x000fe40003fa4270 */
[----:B------:R-:W-:-:S02]  /*f610*/  FSEL R38, R38, -INF , P6 ;  /* 0xff80000026267808 */ /* 0x000fc40003000000 */
[----:B------:R-:W-:Y:S02]  /*f620*/  FSEL R41, R41, -INF , P5 ;  /* 0xff80000029297808 */ /* 0x000fe40002800000 */
[C---:B------:R-:W-:Y:S02]  /*f630*/  ISETP.GT.AND P3, PT, R136.reuse, 0x30, PT ;  /* 0x000000308800780c */ /* 0x040fe40003f64270 */
[C---:B------:R-:W-:Y:S02]  /*f640*/  ISETP.GT.AND P6, PT, R136.reuse, 0x38, PT ;  /* 0x000000388800780c */ /* 0x040fe40003fc4270 */
[----:B------:R-:W-:Y:S02]  /*f650*/  FSEL R45, R45, -INF , P3 ;  /* 0xff8000002d2d7808 */ /* 0x000fe40001800000 */
[----:B------:R-:W-:Y:S02]  /*f660*/  ISETP.GT.AND P5, PT, R136, 0x39, PT ;  /* 0x000000398800780c */ /* 0x000fe40003fa4270 */
[----:B------:R-:W-:-:S02]  /*f670*/  FSEL R50, R50, -INF , P6 ;  /* 0xff80000032327808 */ /* 0x000fc40003000000 */
[----:B------:R-:W-:Y:S02]  /*f680*/  ISETP.GT.AND P3, PT, R136, 0x40, PT ;  /* 0x000000408800780c */ /* 0x000fe40003f64270 */
[----:B------:R-:W-:Y:S02]  /*f690*/  FSEL R51, R51, -INF , P5 ;  /* 0xff80000033337808 */ /* 0x000fe40002800000 */
[----:B--2---:R-:W-:Y:S01]  /*f6a0*/  FMNMX.FTZ R65, R42, R65, !PT ;  /* 0x000000412a417209 */ /* 0x004fe20007810000 */
[----:B------:R-:W-:Y:S01]  /*f6b0*/  IMAD.U32 R42, RZ, RZ, UR39 ;  /* 0x00000027ff2a7e24 */ /* 0x000fe2000f8e00ff */
[----:B------:R-:W-:Y:S02]  /*f6c0*/  ISETP.GT.AND P4, PT, R136, 0x41, PT ;  /* 0x000000418800780c */ /* 0x000fe40003f84270 */
[C---:B------:R-:W-:Y:S01]  /*f6d0*/  FSETP.NEU.FTZ.AND P2, PT, R65.reuse, -INF , PT ;  /* 0xff8000004100780b */ /* 0x040fe20003f5d000 */
[----:B------:R-:W-:-:S01]  /*f6e0*/  FFMA.FTZ R43, R65, R42, -8 ;  /* 0xc1000000412b7423 */ /* 0x000fc2000001002a */
[----:B------:R-:W-:-:S02]  /*f6f0*/  FSEL R53, R53, -INF , P3 ;  /* 0xff80000035357808 */ /* 0x000fc40001800000 */
[----:B------:R-:W-:Y:S02]  /*f700*/  ISETP.GT.AND P6, PT, R136, 0x48, PT ;  /* 0x000000488800780c */ /* 0x000fe40003fc4270 */
[----:B------:R-:W-:Y:S02]  /*f710*/  FSEL R47, R43, RZ, P2 ;  /* 0x000000ff2b2f7208 */ /* 0x000fe40001000000 */
[----:B------:R-:W-:Y:S02]  /*f720*/  FMNMX.FTZ R43, R9, R10, !PT ;  /* 0x0000000a092b7209 */ /* 0x000fe40007810000 */
[----:B------:R-:W-:Y:S01]  /*f730*/  FSEL R54, R54, -INF , P4 ;  /* 0xff80000036367808 */ /* 0x000fe20002000000 */
[----:B------:R-:W-:-:S01]  /*f740*/  FFMA.FTZ R8, R8, R42, -R47 ;  /* 0x0000002a08087223 */ /* 0x000fc2000001082f */
[----:B------:R-:W-:Y:S01]  /*f750*/  FMNMX.FTZ R43, R12, R43, !PT ;  /* 0x0000002b0c2b7209 */ /* 0x000fe20007810000 */
[----:B------:R-:W-:-:S01]  /*f760*/  FFMA.FTZ R13, R13, R42, -R47 ;  /* 0x0000002a0d0d7223 */ /* 0x000fc2000001082f */
[----:B------:R-:W-:Y:S01]  /*f770*/  ISETP.GT.AND P5, PT, R136, 0x49, PT ;  /* 0x000000498800780c */ /* 0x000fe20003fa4270 */
[----:B------:R-:W-:-:S01]  /*f780*/  FFMA.FTZ R24, R24, R42, -R47 ;  /* 0x0000002a18187223 */ /* 0x000fc2000001082f */
[----:B------:R-:W-:Y:S01]  /*f790*/  FMNMX.FTZ R43, R25, R43, !PT ;  /* 0x0000002b192b7209 */ /* 0x000fe20007810000 */
[----:B------:R-:W-:-:S01]  /*f7a0*/  FFMA.FTZ R27, R27, R42, -R47 ;  /* 0x0000002a1b1b7223 */ /* 0x000fc2000001082f */
        /* <DEDUP_REMOVED lines=16> */
[----:B0-----:R-:W-:Y:S01]  /*f8b0*/  FSEL R85, R85, -INF , P3 ;  /* 0xff80000055557808 */ /* 0x001fe20001800000 */
        /* <DEDUP_REMOVED lines=40> */
[----:B------:R-:W-:Y:S01]  /*fb40*/  MUFU.EX2 R8, R8 ;  /* 0x0000000800087308 */ /* 0x000fe20000000800 */
[----:B------:R-:W-:-:S02]  /*fb50*/  FMNMX.FTZ R43, R54, R43, !PT ;  /* 0x0000002b362b7209 */ /* 0x000fc40007810000 */
[----:B------:R-:W-:Y:S02]  /*fb60*/  ISETP.GT.AND P5, PT, R136, 0x69, PT ;  /* 0x000000698800780c */ /* 0x000fe40003fa4270 */
[----:B------:R-:W-:Y:S02]  /*fb70*/  FMNMX.FTZ R43, R57, R43, !PT ;  /* 0x0000002b392b7209 */ /* 0x000fe40007810000 */
[----:B------:R-:W-:Y:S01]  /*fb80*/  FSEL R78, R78, -INF , P6 ;  /* 0xff8000004e4e7808 */ /* 0x000fe20003000000 */
[----:B------:R-:W-:Y:S01]  /*fb90*/  MUFU.EX2 R13, R13 ;  /* 0x0000000d000d7308 */ /* 0x000fe20000000800 */
[----:B------:R-:W-:Y:S02]  /*fba0*/  FMNMX.FTZ R43, R63, R43, !PT ;  /* 0x0000002b3f2b7209 */ /* 0x000fe40007810000 */
[----:B------:R-:W-:Y:S02]  /*fbb0*/  ISETP.GT.AND P3, PT, R136, 0x70, PT ;  /* 0x000000708800780c */ /* 0x000fe40003f64270 */
[----:B------:R-:W-:-:S02]  /*fbc0*/  FMNMX.FTZ R43, R85, R43, !PT ;  /* 0x0000002b552b7209 */ /* 0x000fc40007810000 */
[----:B------:R-:W-:Y:S01]  /*fbd0*/  FSEL R56, R56, -INF , P5 ;  /* 0xff80000038387808 */ /* 0x000fe20002800000 */
[----:B------:R-:W-:Y:S01]  /*fbe0*/  MUFU.EX2 R24, R24 ;  /* 0x0000001800187308 */ /* 0x000fe20000000800 */
[----:B------:R-:W-:Y:S02]  /*fbf0*/  FMNMX.FTZ R43, R67, R43, !PT ;  /* 0x0000002b432b7209 */ /* 0x000fe40007810000 */
[----:B------:R-:W-:Y:S02]  /*fc00*/  ISETP.GT.AND P4, PT, R136, 0x71, PT ;  /* 0x000000718800780c */ /* 0x000fe40003f84270 */
[----:B------:R-:W-:Y:S02]  /*fc10*/  FMNMX.FTZ R43, R70, R43, !PT ;  /* 0x0000002b462b7209 */ /* 0x000fe40007810000 */
        /* <DEDUP_REMOVED lines=13> */
[----:B-1----:R-:W-:Y:S02]  /*fcf0*/  FSEL R60, R60, -INF , P5 ;  /* 0xff8000003c3c7808 */ /* 0x002fe40002800000 */
[----:B------:R-:W-:-:S03]  /*fd00*/  FMNMX.FTZ R43, R79, R43, !PT ;  /* 0x0000002b4f2b7209 */ /* 0x000fc60007810000 */
[----:B------:R-:W-:Y:S01]  /*fd10*/  MUFU.EX2 R32, R32 ;  /* 0x0000002000207308 */ /* 0x000fe20000000800 */
[----:B------:R-:W-:-:S04]  /*fd20*/  FMNMX.FTZ R43, R82, R43, !PT ;  /* 0x0000002b522b7209 */ /* 0x000fc80007810000 */
[----:B------:R-:W-:-:S03]  /*fd30*/  FMNMX.FTZ R43, R83, R43, !PT ;  /* 0x0000002b532b7209 */ /* 0x000fc60007810000 */
[----:B------:R-:W-:Y:S01]  /*fd40*/  MUFU.EX2 R35, R35 ;  /* 0x0000002300237308 */ /* 0x000fe20000000800 */
[----:B------:R-:W-:-:S05]  /*fd50*/  FMNMX.FTZ R43, R60, R43, !PT ;  /* 0x0000002b3c2b7209 */ /* 0x000fca0007810000 */
[----:B------:R-:W0:Y:S02]  /*fd60*/  SHFL.BFLY PT, R136, R43, 0x2, 0x1f ;  /* 0x0c401f002b887f89 */ /* 0x000e2400000e0000 */
        /* <DEDUP_REMOVED lines=15> */
[----:B------:R-:W-:-:S01]  /*fe60*/  FFMA.FTZ R66, R86, R42, -R137 ;  /* 0x0000002a56427223 */ /* 0x000fc20000010889 */
[-CC-:B------:R-:W-:Y:S01]  /*fe70*/  FFMA.FTZ R86, R87, R42.reuse, -R137.reuse ;  /* 0x0000002a57567223 */ /* 0x180fe20000010889 */
[----:B------:R-:W-:Y:S01]  /*fe80*/  FSEL R87, R65, RZ, P2 ;  /* 0x000000ff41577208 */ /* 0x000fe20001000000 */
[-CC-:B------:R-:W-:Y:S01]  /*fe90*/  FFMA.FTZ R9, R9, R42.reuse, -R137.reuse ;  /* 0x0000002a09097223 */ /* 0x180fe20000010889 */
[----:B------:R-:W-:-:S01]  /*fea0*/  FFMA.FTZ R12, R12, R42, -R137 ;  /* 0x0000002a0c0c7223 */ /* 0x000fc20000010889 */
[-CC-:B------:R-:W-:Y:S01]  /*feb0*/  FFMA.FTZ R25, R25, R42.reuse, -R137.reuse ;  /* 0x0000002a19197223 */ /* 0x180fe20000010889 */
[----:B------:R-:W-:-:S01]  /*fec0*/  FFMA.FTZ R26, R26, R42, -R137 ;  /* 0x0000002a1a1a7223 */ /* 0x000fc20000010889 */
[----:B------:R-:W-:Y:S01]  /*fed0*/  FADD.FTZ R87, -R87, R11 ;  /* 0x0000000b57577221 */ /* 0x000fe20000010100 */
[----:B------:R-:W-:-:S01]  /*fee0*/  FFMA.FTZ R11, R50, R42, -R137 ;  /* 0x0000002a320b7223 */ /* 0x000fc20000010889 */
[----:B------:R-:W-:Y:S01]  /*fef0*/  FSEL R50, R43, RZ, P3 ;  /* 0x000000ff2b327208 */ /* 0x000fe20001800000 */
[----:B------:R-:W-:Y:S01]  /*ff00*/  MUFU.EX2 R9, R9 ;  /* 0x0000000900097308 */ /* 0x000fe20000000800 */
[----:B------:R-:W-:-:S01]  /*ff10*/  FFMA.FTZ R29, R29, R42, -R137 ;  /* 0x0000002a1d1d7223 */ /* 0x000fc20000010889 */
[-CC-:B------:R-:W-:Y:S01]  /*ff20*/  FFMA.FTZ R30, R30, R42.reuse, -R137.reuse ;  /* 0x0000002a1e1e7223 */ /* 0x180fe20000010889 */
[----:B------:R-:W-:-:S01]  /*ff30*/  FFMA.FTZ R33, R33, R42, -R137 ;  /* 0x0000002a21217223 */ /* 0x000fc20000010889 */
[----:B------:R-:W-:Y:S01]  /*ff40*/  FADD.FTZ R10, -R50, R10 ;  /* 0x0000000a320a7221 */ /* 0x000fe20000010100 */
[-C--:B------:R-:W-:Y:S01]  /*ff50*/  FMUL.FTZ R50, R87, R42.reuse ;  /* 0x0000002a57327220 */ /* 0x080fe20000410000 */
[-CC-:B------:R-:W-:Y:S01]  /*ff60*/  FFMA.FTZ R34, R34, R42.reuse, -R137.reuse ;  /* 0x0000002a22227223 */ /* 0x180fe20000010889 */
[----:B------:R-:W-:-:S01]  /*ff70*/  FFMA.FTZ R37, R37, R42, -R137 ;  /* 0x0000002a25257223 */ /* 0x000fc20000010889 */
[-C--:B------:R-:W-:Y:S01]  /*ff80*/  FMUL.FTZ R10, R10, R42.reuse ;  /* 0x0000002a0a0a7220 */ /* 0x080fe20000410000 */
        /* <DEDUP_REMOVED lines=22> */
[----:B------:R-:W-:Y:S01]  /*100f0*/  ISETP.NE.AND P2, PT, R138, RZ, PT ;  /* 0x000000ff8a00720c */ /* 0x000fe20003f45270 */
[----:B------:R-:W-:-:S01]  /*10100*/  FFMA.FTZ R60, R60, R42, -R137 ;  /* 0x0000002a3c3c7223 */ /* 0x000fc20000010889 */
[----:B------:R-:W2:Y:S01]  /*10110*/  MUFU.EX2 R25, R25 ;  /* 0x0000001900197308 */ /* 0x000ea20000000800 */
[----:B0-----:R-:W-:-:S04]  /*10120*/  FFMA.FTZ R3, R50, R3, R8 ;  /* 0x0000000332037223 */ /* 0x001fc80000010008 */
[----:B------:R-:W-:-:S03]  /*10130*/  FADD.FTZ R3, R13, R3 ;  /* 0x000000030d037221 */ /* 0x000fc60000010000 */
[----:B------:R-:W0:Y:S01]  /*10140*/  MUFU.EX2 R26, R26 ;  /* 0x0000001a001a7308 */ /* 0x000e220000000800 */
[----:B-1----:R-:W-:-:S01]  /*10150*/  FFMA.FTZ R0, R10, R0, R9 ;  /* 0x000000000a007223 */ /* 0x002fc20000010009 */
[----:B------:R-:W-:Y:S01]  /*10160*/  FADD.FTZ R3, R24, R3 ;  /* 0x0000000318037221 */ /* 0x000fe20000010000 */
[----:B------:R-:W-:Y:S02]  /*10170*/  @!P2 VIADD R15, R15, 0x19c40 ;  /* 0x00019c400f0fa836 */ /* 0x000fe40000000000 */
[----:B------:R-:W-:Y:S01]  /*10180*/  FADD.FTZ R0, R12, R0 ;  /* 0x000000000c007221 */ /* 0x000fe20000010000 */
[----:B------:R-:W-:-:S02]  /*10190*/  FADD.FTZ R3, R27, R3 ;  /* 0x000000031b037221 */ /* 0x000fc40000010000 */
[----:B------:R-:W1:Y:S01]  /*101a0*/  MUFU.EX2 R29, R29 ;  /* 0x0000001d001d7308 */ /* 0x000e620000000800 */
[----:B--2---:R-:W-:-:S01]  /*101b0*/  FADD.FTZ R0, R25, R0 ;  /* 0x0000000019007221 */ /* 0x004fc20000010000 */
[----:B------:R-:W-:Y:S01]  /*101c0*/  FADD.FTZ R3, R28, R3 ;  /* 0x000000031c037221 */ /* 0x000fe20000010000 */
[----:B------:R-:W-:-:S03]  /*101d0*/  @!P2 PRMT R15, RZ, 0x654, R15 ;  /* 0x00000654ff0fa816 */ /* 0x000fc6000000000f */
[----:B------:R-:W-:Y:S01]  /*101e0*/  FADD.FTZ R3, R31, R3 ;  /* 0x000000031f037221 */ /* 0x000fe20000010000 */
[----:B------:R2:W-:Y:S01]  /*101f0*/  @!P2 SYNCS.ARRIVE.TRANS64.RED.A1T0 RZ, [R15+URZ], RZ ;  /* 0x000000ff0fffa9a7 */ /* 0x0005e2000810043f */
[----:B------:R-:W3:Y:S01]  /*10200*/  MUFU.EX2 R30, R30 ;  /* 0x0000001e001e7308 */ /* 0x000ee20000000800 */
        /* <DEDUP_REMOVED lines=8> */
[----:B---3--:R-:W-:-:S01]  /*10290*/  FADD.FTZ R0, R30, R0 ;  /* 0x000000001e007221 */ /* 0x008fc20000010000 */
[----:B------:R-:W-:-:S04]  /*102a0*/  FADD.FTZ R3, R40, R3 ;  /* 0x0000000328037221 */ /* 0x000fc80000010000 */
[----:B------:R-:W-:Y:S02]  /*102b0*/  FADD.FTZ R3, R77, R3 ;  /* 0x000000034d037221 */ /* 0x000fe40000010000 */
        /* <DEDUP_REMOVED lines=10> */
[----:B------:R-:W-:-:S06]  /*10360*/  FADD.FTZ R3, R52, R3 ;  /* 0x0000000334037221 */ /* 0x000fcc0000010000 */
        /* <DEDUP_REMOVED lines=71> */
[----:B---3--:R-:W-:-:S01]  /*107e0*/  FADD.FTZ R0, R83, R0 ;  /* 0x0000000053007221 */ /* 0x008fc20000010000 */
[----:B0-----:R-:W-:-:S03]  /*107f0*/  FADD.FTZ R3, R47, R3 ;  /* 0x000000032f037221 */ /* 0x001fc60000010000 */
[----:B-1----:R-:W-:Y:S01]  /*10800*/  FADD.FTZ R0, R60, R0 ;  /* 0x000000003c007221 */ /* 0x002fe20000010000 */
[----:B--2---:R-:W-:Y:S06]  /*10810*/  @!P1 BRA `(.L_x_2038) ;  /* 0x0000000000049947 */ /* 0x004fec0003800000 */
[----:B------:R-:W-:Y:S01]  /*10820*/  BPT.TRAP 0x1 ;  /* 0x000000040000795c */ /* 0x000fe20000300000 */
.L_x_2038:
        /* <DEDUP_REMOVED lines=85> */
[----:B------:R-:W-:Y:S01]  /*10d80*/  IMAD.MOV.U32 R10, RZ, RZ, R43 ;  /* 0x000000ffff0a7224 */ /* 0x000fe200078e002b */
[----:B------:R-:W-:Y:S01]  /*10d90*/  MOV R147, R45 ;  /* 0x0000002d00937202 */ /* 0x000fe20000000f00 */
        /* <DEDUP_REMOVED lines=9> */
[----:B------:R-:W-:Y:S01]  /*10e30*/  IMAD.MOV.U32 R146, RZ, RZ, R48 ;  /* 0x000000ffff927224 */ /* 0x000fe200078e0030 */
[C---:B--2---:R-:W-:Y:S01]  /*10e40*/  ISETP.GT.AND P2, PT, R14.reuse, R15, PT ;  /* 0x0000000f0e00720c */ /* 0x044fe20003f44270 */
[----:B------:R-:W-:-:S12]  /*10e50*/  VIADD R14, R14, 0xffffffff ;  /* 0xffffffff0e0e7836 */ /* 0x000fd80000000000 */
[----:B0-----:R-:W-:Y:S05]  /*10e60*/  @P2 BRA `(.L_x_2039) ;  /* 0xffffffd000482947 */ /* 0x001fea000383ffff */
[----:B------:R-:W-:Y:S05]  /*10e70*/  BSYNC B1 ;  /* 0x0000000000017941 */ /* 0x000fea0003800000 */
.L_x_2027:
[----:B------:R-:W-:Y:S05]  /*10e80*/  BSYNC B0 ;  /* 0x0000000000007941 */ /* 0x000fea0003800000 */
.L_x_2026:
[----:B------:R-:W-:Y:S01]  /*10e90*/  ISETP.GE.AND P0, PT, R14, RZ, PT ;  /* 0x000000ff0e00720c */ /* 0x000fe20003f06270 */
[----:B------:R-:W-:-:S12]  /*10ea0*/  BSSY B0, `(.L_x_2040) ;  /* 0x0000258000007945 */ /* 0x000fd80003800000 */
[----:B------:R-:W-:Y:S05]  /*10eb0*/  @!P0 BRA `(.L_x_2041) ;  /* 0x0000002400588947 */ /* 0x000fea0003800000 */
[----:B------:R-:W-:Y:S02]  /*10ec0*/  IMAD.MOV.U32 R13, RZ, RZ, R43 ;  /* 0x000000ffff0d7224 */ /* 0x000fe400078e002b */
[----:B------:R-:W-:Y:S02]  /*10ed0*/  IMAD.MOV.U32 R12, RZ, RZ, R65 ;  /* 0x000000ffff0c7224 */ /* 0x000fe400078e0041 */
[----:B------:R-:W-:Y:S02]  /*10ee0*/  IMAD.MOV.U32 R9, RZ, RZ, R152 ;  /* 0x000000ffff097224 */ /* 0x000fe400078e0098 */
[----:B------:R-:W-:-:S07]  /*10ef0*/  IMAD.MOV.U32 R8, RZ, RZ, R18 ;  /* 0x000000ffff087224 */ /* 0x000fce00078e0012 */
.L_x_2053:
[----:B------:R-:W-:-:S05]  /*10f00*/  VIADD R18, R8, 0x1 ;  /* 0x0000000108127836 */ /* 0x000fca0000000000 */
[----:B------:R-:W-:-:S04]  /*10f10*/  ISETP.NE.AND P0, PT, R18, 0x2, PT ;  /* 0x000000021200780c */ /* 0x000fc80003f05270 */
[----:B------:R-:W-:Y:S02]  /*10f20*/  SEL R152, RZ, 0x1, P0 ;  /* 0x00000001ff987807 */ /* 0x000fe40000000000 */
[----:B------:R-:W-:Y:S02]  /*10f30*/  SEL R18, R18, RZ, P0 ;  /* 0x000000ff12127207 */ /* 0x000fe40000000000 */
[----:B------:R-:W-:Y:S01]  /*10f40*/  LOP3.LUT R152, R9, R152, RZ, 0x3c, !PT ;  /* 0x0000009809987212 */ /* 0x000fe200078e3cff */
[----:B0-----:R-:W-:Y:S06]  /*10f50*/  @!P1 BRA `(.L_x_2042) ;  /* 0x0000000000049947 */ /* 0x001fec0003800000 */
[----:B------:R-:W-:Y:S01]  /*10f60*/  BPT.TRAP 0x1 ;  /* 0x000000040000795c */ /* 0x000fe20000300000 */
.L_x_2042:
[----:B------:R-:W-:Y:S01]  /*10f70*/  IMAD R10, R18, 0x8, R16 ;  /* 0x00000008120a7824 */ /* 0x000fe200078e0210 */
[----:B------:R-:W-:-:S04]  /*10f80*/  SHF.L.U32 R11, R152, 0x1f, RZ ;  /* 0x0000001f980b7819 */ /* 0x000fc800000006ff */
[----:B------:R0:W1:Y:S01]  /*10f90*/  SYNCS.PHASECHK.TRANS64.TRYWAIT P0, [R10+URZ+0x19c30], R11 ;  /* 0x019c300b0a0075a7 */ /* 0x000062000800017f */
[----:B------:R-:W-:Y:S05]  /*10fa0*/  @!P1 BRA `(.L_x_2043) ;  /* 0x0000000000049947 */ /* 0x000fea0003800000 */
[----:B------:R-:W-:Y:S01]  /*10fb0*/  BPT.TRAP 0x1 ;  /* 0x000000040000795c */ /* 0x000fe20000300000 */
.L_x_2043:
[----:B------:R-:W-:Y:S01]  /*10fc0*/  BSSY B1, `(.L_x_2044) ;  /* 0x0000006000017945 */ /* 0x000fe20003800000 */
[----:B------:R-:W-:Y:S02]  /*10fd0*/  IMAD R24, R18, 0x300, R21 ;  /* 0x0000030012187824 */ /* 0x000fe400078e0215 */
[----:B------:R-:W-:Y:S01]  /*10fe0*/  IMAD.MOV.U32 R25, RZ, RZ, -0x3ffffff0 ;  /* 0xc0000010ff197424 */ /* 0x000fe200078e00ff */
[----:B-1----:R-:W-:Y:S06]  /*10ff0*/  @P0 BRA `(.L_x_2045) ;  /* 0x0000000000080947 */ /* 0x002fec0003800000 */
[----:B------:R-:W1:Y:S02]  /*11000*/  SYNCS.PHASECHK.TRANS64.TRYWAIT P0, [R10+URZ+0x19c30], R11 ;  /* 0x019c300b0a0075a7 */ /* 0x000e64000800017f */
[----:B-1----:R-:W-:Y:S05]  /*11010*/  @!P0 BRA `(.L_x_2046) ;  /* 0x000000c000cc8947 */ /* 0x002fea0003800000 */
.L_x_2045:
[----:B------:R-:W-:Y:S05]  /*11020*/  BSYNC B1 ;  /* 0x0000000000017941 */ /* 0x000fea0003800000 */
.L_x_2044:
        /* <DEDUP_REMOVED lines=8> */
[----:B------:R-:W-:Y:S02]  /*110b0*/  R2UR UR14, R24 ;  /* 0x00000000180e72ca */ /* 0x000fe400000e0000 */
        /* <DEDUP_REMOVED lines=18> */
.L_x_2047:
[----:B------:R-:W-:Y:S01]  /*111e0*/  SHF.L.U32 R9, R9, 0x1f, RZ ;  /* 0x0000001f09097819 */ /* 0x000fe200000006ff */
[----:B------:R-:W-:-:S04]  /*111f0*/  IMAD R15, R8, 0x8, R16 ;  /* 0x00000008080f7824 */ /* 0x000fc800078e0210 */
[----:B------:R0:W1:Y:S01]  /*11200*/  SYNCS.PHASECHK.TRANS64.TRYWAIT P0, [R15+URZ+0x19c50], R9 ;  /* 0x019c50090f0075a7 */ /* 0x000062000800017f */
[----:B------:R-:W-:Y:S05]  /*11210*/  @!P1 BRA `(.L_x_2048) ;  /* 0x0000000000049947 */ /* 0x000fea0003800000 */
[----:B------:R-:W-:Y:S01]  /*11220*/  BPT.TRAP 0x1 ;  /* 0x000000040000795c */ /* 0x000fe20000300000 */
.L_x_2048:
[----:B------:R-:W-:Y:S04]  /*11230*/  BSSY B1, `(.L_x_2049) ;  /* 0x0000004000017945 */ /* 0x000fe80003800000 */
[----:B-1----:R-:W-:Y:S05]  /*11240*/  @P0 BRA `(.L_x_2050) ;  /* 0x0000000000080947 */ /* 0x002fea0003800000 */
[----:B------:R-:W1:Y:S02]  /*11250*/  SYNCS.PHASECHK.TRANS64.TRYWAIT P0, [R15+URZ+0x19c50], R9 ;  /* 0x019c50090f0075a7 */ /* 0x000e64000800017f */
[----:B-1----:R-:W-:Y:S05]  /*11260*/  @!P0 BRA `(.L_x_2051) ;  /* 0x000000c0004c8947 */ /* 0x002fea0003800000 */
.L_x_2050:
[----:B------:R-:W-:Y:S05]  /*11270*/  BSYNC B1 ;  /* 0x0000000000017941 */ /* 0x000fea0003800000 */
.L_x_2049:
[----:B01----:R-:W-:Y:S01]  /*11280*/  VIADD R9, R16, 0x3000 ;  /* 0x0000300010097836 */ /* 0x003fe20000000000 */
[----:B------:R-:W-:Y:S01]  /*11290*/  WARPGROUP.ARRIVE ;  /* 0x00000000000079c5 */ /* 0x000fe20000000000 */
[----:B------:R-:W-:Y:S01]  /*112a0*/  MOV R11, 0x40000040 ;  /* 0x40000040000b7802 */ /* 0x000fe20000000f00 */
[C---:B------:R-:W-:Y:S01]  /*112b0*/  FMUL.FTZ R20, R2.reuse, R27 ;  /* 0x0000001b02147220 */ /* 0x040fe20000410000 */
[C---:B------:R-:W-:Y:S01]  /*112c0*/  FMUL.FTZ R27, R2.reuse, R31 ;  /* 0x0000001f021b7220 */ /* 0x040fe20000410000 */
[----:B------:R-:W-:Y:S01]  /*112d0*/  SHF.R.U32.HI R9, RZ, 0x4, R9 ;  /* 0x00000004ff097819 */ /* 0x000fe20000011609 */
[C---:B------:R-:W-:Y:S01]  /*112e0*/  FMUL.FTZ R31, R2.reuse, R35 ;  /* 0x00000023021f7220 */ /* 0x040fe20000410000 */
[C---:B------:R-:W-:Y:S01]  /*112f0*/  FMUL.FTZ R35, R2.reuse, R39 ;  /* 0x0000002702237220 */ /* 0x040fe20000410000 */
[----:B------:R-:W-:Y:S01]  /*11300*/  FMUL.FTZ R39, R2, R43 ;  /* 0x0000002b02277220 */ /* 0x000fe20000410000 */
[----:B------:R-:W-:Y:S01]  /*11310*/  LOP3.LUT R9, R9, 0x3fff, RZ, 0xc0, !PT ;  /* 0x00003fff09097812 */ /* 0x000fe200078ec0ff */
[----:B------:R-:W-:Y:S03]  /*11320*/  MUFU.TANH R20, R20 ;  /* 0x0000001400147308 */ /* 0x000fe60000002400 */
[----:B------:R-:W-:-:S05]  /*11330*/  LOP3.LUT R9, R9, 0x10000, RZ, 0xfc, !PT ;  /* 0x0001000009097812 */ /* 0x000fca00078efcff */
[----:B------:R-:W-:Y:S01]  /*11340*/  IMAD R8, R8, 0x300, R9 ;  /* 0x0000030008087824 */ /* 0x000fe200078e0209 */
[----:B------:R-:W-:Y:S01]  /*11350*/  MUFU.TANH R27, R27 ;  /* 0x0000001b001b7308 */ /* 0x000fe20000002400 */
[----:B------:R-:W-:Y:S02]  /*11360*/  IMAD.MOV.U32 R9, RZ, RZ, 0x40000040 ;  /* 0x40000040ff097424 */ /* 0x000fe400078e00ff */
[C---:B------:R-:W-:Y:S01]  /*11370*/  VIADD R10, R8.reuse, 0x2 ;  /* 0x00000002080a7836 */ /* 0x040fe20000000000 */
[----:B------:R-:W-:Y:S02]  /*11380*/  R2UR UR6, R8 ;  /* 0x00000000080672ca */ /* 0x000fe400000e0000 */
[----:B------:R-:W-:Y:S01]  /*11390*/  R2UR UR7, R9 ;  /* 0x00000000090772ca */ /* 0x000fe200000e0000 */
[C---:B------:R-:W-:Y:S01]  /*113a0*/  FMUL.FTZ R9, R2.reuse, R24 ;  /* 0x0000001802097220 */ /* 0x040fe20000410000 */
[C---:B------:R-:W-:Y:S01]  /*113b0*/  FMUL.FTZ R24, R2.reuse, R28 ;  /* 0x0000001c02187220 */ /* 0x040fe20000410000 */
[C---:B------:R-:W-:Y:S01]  /*113c0*/  FMUL.FTZ R28, R2.reuse, R32 ;  /* 0x00000020021c7220 */ /* 0x040fe20000410000 */
[C---:B------:R-:W-:Y:S01]  /*113d0*/  FMUL.FTZ R32, R2.reuse, R36 ;  /* 0x0000002402207220 */ /* 0x040fe20000410000 */
[----:B------:R-:W-:Y:S01]  /*113e0*/  MUFU.TANH R31, R31 ;  /* 0x0000001f001f7308 */ /* 0x000fe20000002400 */
        /* <DEDUP_REMOVED lines=9> */
[----:B------:R-:W-:Y:S01]  /*11480*/  VIADD R10, R8, 0x4 ;  /* 0x00000004080a7836 */ /* 0x000fe20000000000 */
[----:B------:R-:W-:Y:S01]  /*11490*/  R2UR UR7, R11 ;  /* 0x000000000b0772ca */ /* 0x000fe200000e0000 */
[----:B------:R-:W-:Y:S01]  /*114a0*/  IMAD.MOV.U32 R11, RZ, RZ, 0x40000040 ;  /* 0x40000040ff0b7424 */ /* 0x000fe200078e00ff */
        /* <DEDUP_REMOVED lines=17> */
[----:B0-----:R-:W-:Y:S01]  /*115c0*/  FMNMX.FTZ R43, R9, R12, !PT ;  /* 0x0000000c092b7209 */ /* 0x001fe20007810000 */
        /* <DEDUP_REMOVED lines=30> */
[----:B------:R-:W-:Y:S01]  /*117b0*/  FMUL.FTZ R11, R2, R26 ;  /* 0x0000001a020b7220 */ /* 0x000fe20000410000 */
        /* <DEDUP_REMOVED lines=22> */
[----:B-1----:R-:W-:Y:S01]  /*11920*/  FMNMX.FTZ R42, R11, R13, !PT ;  /* 0x0000000d0b2a7209 */ /* 0x002fe20007810000 */
[C---:B------:R-:W-:Y:S01]  /*11930*/  FMUL.FTZ R61, R2.reuse, R63 ;  /* 0x0000003f023d7220 */ /* 0x040fe20000410000 */
[----:B------:R-:W-:Y:S01]  /*11940*/  FMUL.FTZ R63, R2, R65 ;  /* 0x00000041023f7220 */ /* 0x000fe20000410000 */
[----:B0-----:R-:W-:-:S02]  /*11950*/  LOP3.LUT R151, R151, 0x7f, RZ, 0xc0, !PT ;  /* 0x0000007f97977812 */ /* 0x001fc400078ec0ff */
[----:B------:R-:W-:Y:S02]  /*11960*/  FMNMX.FTZ R42, R20, R42, !PT ;  /* 0x0000002a142a7209 */ /* 0x000fe40007810000 */
[----:B------:R-:W0:Y:S01]  /*11970*/  MUFU.TANH R25, R25 ;  /* 0x0000001900197308 */ /* 0x000e220000002400 */
[----:B--2---:R-:W-:Y:S02]  /*11980*/  FMNMX.FTZ R43, R10, R43, !PT ;  /* 0x0000002b0a2b7209 */ /* 0x004fe40007810000 */
[----:B------:R-:W-:Y:S02]  /*11990*/  ISETP.NE.AND P0, PT, R151, RZ, PT ;  /* 0x000000ff9700720c */ /* 0x000fe40003f05270 */
[----:B------:R-:W-:-:S03]  /*119a0*/  FMNMX.FTZ R43, R24, R43, !PT ;  /* 0x0000002b182b7209 */ /* 0x000fc60007810000 */
[----:B------:R-:W1:Y:S01]  /*119b0*/  MUFU.TANH R30, R30 ;  /* 0x0000001e001e7308 */ /* 0x000e620000002400 */
[----:B---3--:R-:W-:-:S04]  /*119c0*/  FMNMX.FTZ R42, R26, R42, !PT ;  /* 0x0000002a1a2a7209 */ /* 0x008fc80007810000 */
[----:B------:R-:W-:-:S03]  /*119d0*/  FMNMX.FTZ R42, R27, R42, !PT ;  /* 0x0000002a1b2a7209 */ /* 0x000fc60007810000 */
[----:B------:R-:W2:Y:S01]  /*119e0*/  MUFU.TANH R29, R29 ;  /* 0x0000001d001d7308 */ /* 0x000ea20000002400 */
[----:B0-----:R-:W-:-:S04]  /*119f0*/  FMNMX.FTZ R43, R25, R43, !PT ;  /* 0x0000002b192b7209 */ /* 0x001fc80007810000 */
[----:B------:R-:W-:-:S03]  /*11a00*/  FMNMX.FTZ R43, R28, R43, !PT ;  /* 0x0000002b1c2b7209 */ /* 0x000fc60007810000 */
[----:B------:R-:W0:Y:S01]  /*11a10*/  MUFU.TANH R34, R34 ;  /* 0x0000002200227308 */ /* 0x000e220000002400 */
[----:B-1----:R-:W-:-:S04]  /*11a20*/  FMNMX.FTZ R42, R30, R42, !PT ;  /* 0x0000002a1e2a7209 */ /* 0x002fc80007810000 */
[----:B------:R-:W-:-:S03]  /*11a30*/  FMNMX.FTZ R42, R31, R42, !PT ;  /* 0x0000002a1f2a7209 */ /* 0x000fc60007810000 */
[----:B------:R-:W1:Y:S01]  /*11a40*/  MUFU.TANH R33, R33 ;  /* 0x0000002100217308 */ /* 0x000e620000002400 */
[----:B--2---:R-:W-:-:S04]  /*11a50*/  FMNMX.FTZ R43, R29, R43, !PT ;  /* 0x0000002b1d2b7209 */ /* 0x004fc80007810000 */
        /* <DEDUP_REMOVED lines=11> */
[----:B0-----:R-:W-:Y:S02]  /*11b10*/  FMNMX.FTZ R43, R37, R43, !PT ;  /* 0x0000002b252b7209 */ /* 0x001fe40007810000 */
[----:B------:R-:W-:Y:S02]  /*11b20*/  FMNMX.FTZ R42, R44, R42, !PT ;  /* 0x0000002a2c2a7209 */ /* 0x000fe40007810000 */
[----:B------:R-:W-:-:S03]  /*11b30*/  FMNMX.FTZ R43, R40, R43, !PT ;  /* 0x0000002b282b7209 */ /* 0x000fc60007810000 */
[----:B------:R-:W0:Y:S01]  /*11b40*/  MUFU.TANH R49, R49 ;  /* 0x0000003100317308 */ /* 0x000e220000002400 */
[----:B-1----:R-:W-:-:S04]  /*11b50*/  FMNMX.FTZ R42, R45, R42, !PT ;  /* 0x0000002a2d2a7209 */ /* 0x002fc80007810000 */
[----:B------:R-:W-:Y:S01]  /*11b60*/  FMNMX.FTZ R42, R48, R42, !PT ;  /* 0x0000002a302a7209 */ /* 0x000fe20007810000 */
[----:B------:R-:W-:Y:S02]  /*11b70*/  WARPGROUP.DEPBAR.LE gsb0, 0x0 ;  /* 0x00008000000079c5 */ /* 0x000fe40000010000 */
[----:B------:R-:W1:Y:S01]  /*11b80*/  MUFU.TANH R47, R47 ;  /* 0x0000002f002f7308 */ /* 0x000e620000002400 */
[----:B--2---:R-:W-:Y:S01]  /*11b90*/  FMNMX.FTZ R43, R41, R43, !PT ;  /* 0x0000002b292b7209 */ /* 0x004fe20007810000 */
[----:B------:R-:W-:-:S03]  /*11ba0*/  WARPGROUP.ARRIVE ;  /* 0x00000000000079c5 */ /* 0x000fc60000000000 */
[----:B------:R-:W-:-:S03]  /*11bb0*/  FMNMX.FTZ R43, R46, R43, !PT ;  /* 0x0000002b2e2b7209 */ /* 0x000fc60007810000 */
[----:B------:R-:W2:Y:S01]  /*11bc0*/  MUFU.TANH R53, R53 ;  /* 0x0000003500357308 */ /* 0x000ea20000002400 */
[----:B0-----:R-:W-:Y:S01]  /*11bd0*/  FMNMX.FTZ R42, R49, R42, !PT ;  /* 0x0000002a312a7209 */ /* 0x001fe20007810000 */
[----:B------:R-:W-:Y:S03]  /*11be0*/  QGMMA.64x96x32.F32.E4M3.E4M3 R88, R140, gdesc[UR4], R88, gsb0 ;  /* 0x016000048c587df3 */ /* 0x000fe60008000858 */
        /* <DEDUP_REMOVED lines=72> */
[----:B-1----:R-:W-:Y:S01]  /*12070*/  FMNMX.FTZ R87, R87, R42, !PT ;  /* 0x0000002a57577209 */ /* 0x002fe20007810000 */
[----:B------:R-:W-:-:S04]  /*12080*/  VIADD R42, R8, 0x6 ;  /* 0x00000006082a7836 */ /* 0x000fc80000000000 */
[----:B------:R-:W1:Y:S01]  /*12090*/  SHFL.BFLY PT, R8, R87, 0x1, 0x1f ;  /* 0x0c201f0057087f89 */ /* 0x000e6200000e0000 */
[----:B------:R-:W-:Y:S01]  /*120a0*/  R2UR UR6, R42 ;  /* 0x000000002a0672ca */ /* 0x000fe200000e0000 */
[----:B------:R-:W-:Y:S01]  /*120b0*/  IMAD.U32 R42, RZ, RZ, UR38 ;  /* 0x00000026ff2a7e24 */ /* 0x000fe2000f8e00ff */
[----:B0-----:R-:W-:Y:S01]  /*120c0*/  FMNMX.FTZ R65, R65, R43, !PT ;  /* 0x0000002b41417209 */ /* 0x001fe20007810000 */
[----:B------:R-:W-:-:S04]  /*120d0*/  IMAD.MOV.U32 R43, RZ, RZ, 0x40000040 ;  /* 0x40000040ff2b7424 */ /* 0x000fc800078e00ff */
[----:B------:R-:W0:Y:S01]  /*120e0*/  SHFL.BFLY PT, R140, R65, 0x1, 0x1f ;  /* 0x0c201f00418c7f89 */ /* 0x000e2200000e0000 */
[----:B------:R-:W-:-:S13]  /*120f0*/  R2UR UR7, R43 ;  /* 0x000000002b0772ca */ /* 0x000fda00000e0000 */
[----:B------:R-:W-:Y:S01]  /*12100*/  QGMMA.64x96x32.F32.E4M3.E4M3 R88, R136, gdesc[UR4], R88, gsb0 ;  /* 0x0160000488587df3 */ /* 0x000fe20008000858 */
[----:B-1----:R-:W-:-:S05]  /*12110*/  FMNMX.FTZ R43, R87, R8, !PT ;  /* 0x00000008572b7209 */ /* 0x002fca0007810000 */
[C---:B------:R-:W-:Y:S01]  /*12120*/  FADD.FTZ R8, -R43.reuse, R13 ;  /* 0x0000000d2b087221 */ /* 0x040fe20000010100 */
[----:B------:R-:W-:-:S01]  /*12130*/  FFMA.FTZ R87, R43, R42, -8 ;  /* 0xc10000002b577423 */ /* 0x000fc2000001002a */
[----:B0-----:R-:W-:Y:S02]  /*12140*/  FMNMX.FTZ R65, R65, R140, !PT ;  /* 0x0000008c41417209 */ /* 0x001fe40007810000 */
[-C--:B------:R-:W-:Y:S01]  /*12150*/  FMUL.FTZ R8, R8, R42.reuse ;  /* 0x0000002a08087220 */ /* 0x080fe20000410000 */
[-CC-:B------:R-:W-:Y:S01]  /*12160*/  FFMA.FTZ R11, R11, R42.reuse, -R87.reuse ;  /* 0x0000002a0b0b7223 */ /* 0x180fe20000010857 */
[----:B------:R-:W-:-:S01]  /*12170*/  FFMA.FTZ R20, R20, R42, -R87 ;  /* 0x0000002a14147223 */ /* 0x000fc20000010857 */
[----:B------:R-:W-:Y:S01]  /*12180*/  FFMA.FTZ R26, R26, R42, -R87 ;  /* 0x0000002a1a1a7223 */ /* 0x000fe20000010857 */
[----:B------:R-:W-:-:S01]  /*12190*/  FADD.FTZ R12, -R65, R12 ;  /* 0x0000000c410c7221 */ /* 0x000fc20000010100 */
[-C--:B------:R-:W-:Y:S01]  /*121a0*/  FFMA.FTZ R13, R65, R42.reuse, -8 ;  /* 0xc1000000410d7423 */ /* 0x080fe2000001002a */
[----:B------:R-:W-:Y:S01]  /*121b0*/  MUFU.EX2 R8, R8 ;  /* 0x0000000800087308 */ /* 0x000fe20000000800 */
[----:B------:R-:W-:-:S01]  /*121c0*/  FFMA.FTZ R27, R27, R42, -R87 ;  /* 0x0000002a1b1b7223 */ /* 0x000fc20000010857 */
[-C--:B------:R-:W-:Y:S01]  /*121d0*/  FMUL.FTZ R12, R12, R42.reuse ;  /* 0x0000002a0c0c7220 */ /* 0x080fe20000410000 */
[----:B------:R-:W-:-:S01]  /*121e0*/  FFMA.FTZ R9, R9, R42, -R13 ;  /* 0x0000002a09097223 */ /* 0x000fc2000001080d */
[-CC-:B------:R-:W-:Y:S01]  /*121f0*/  FFMA.FTZ R10, R10, R42.reuse, -R13.reuse ;  /* 0x0000002a0a0a7223 */ /* 0x180fe2000001080d */
[----:B------:R-:W-:-:S01]  /*12200*/  FFMA.FTZ R24, R24, R42, -R13 ;  /* 0x0000002a18187223 */ /* 0x000fc2000001080d */
[-CC-:B------:R-:W-:Y:S01]  /*12210*/  FFMA.FTZ R25, R25, R42.reuse, -R13.reuse ;  /* 0x0000002a19197223 */ /* 0x180fe2000001080d */
[----:B------:R-:W-:-:S01]  /*12220*/  FFMA.FTZ R28, R28, R42, -R13 ;  /* 0x0000002a1c1c7223 */ /* 0x000fc2000001080d */
[----:B------:R-:W-:Y:S01]  /*12230*/  MUFU.EX2 R12, R12 ;  /* 0x0000000c000c7308 */ /* 0x000fe20000000800 */
[----:B------:R-:W-:-:S01]  /*12240*/  FFMA.FTZ R30, R30, R42, -R87 ;  /* 0x0000002a1e1e7223 */ /* 0x000fc20000010857 */
[-C--:B------:R-:W-:Y:S01]  /*12250*/  FFMA.FTZ R29, R29, R42.reuse, -R13 ;  /* 0x0000002a1d1d7223 */ /* 0x080fe2000001080d */
[----:B------:R-:W-:-:S01]  /*12260*/  FFMA.FTZ R31, R31, R42, -R87 ;  /* 0x0000002a1f1f7223 */ /* 0x000fc20000010857 */
[-C--:B------:R-:W-:Y:S01]  /*12270*/  FFMA.FTZ R32, R32, R42.reuse, -R13 ;  /* 0x0000002a20207223 */ /* 0x080fe2000001080d */
[----:B------:R-:W-:-:S01]  /*12280*/  FFMA.FTZ R34, R34, R42, -R87 ;  /* 0x0000002a22227223 */ /* 0x000fc20000010857 */
[-C--:B------:R-:W-:Y:S01]  /*12290*/  FFMA.FTZ R33, R33, R42.reuse, -R13 ;  /* 0x0000002a21217223 */ /* 0x080fe2000001080d */
[----:B------:R-:W-:-:S01]  /*122a0*/  FFMA.FTZ R35, R35, R42, -R87 ;  /* 0x0000002a23237223 */ /* 0x000fc20000010857 */
[----:B------:R-:W0:Y:S01]  /*122b0*/  MUFU.EX2 R9, R9 ;  /* 0x0000000900097308 */ /* 0x000e220000000800 */
[----:B------:R-:W-:-:S01]  /*122c0*/  FFMA.FTZ R36, R36, R42, -R13 ;  /* 0x0000002a24247223 */ /* 0x000fc2000001080d */
[-C--:B------:R-:W-:Y:S01]  /*122d0*/  FFMA.FTZ R38, R38, R42.reuse, -R87 ;  /* 0x0000002a26267223 */ /* 0x080fe20000010857 */
[----:B------:R-:W-:-:S01]  /*122e0*/  FFMA.FTZ R37, R37, R42, -R13 ;  /* 0x0000002a25257223 */ /* 0x000fc2000001080d */
[-C--:B------:R-:W-:Y:S01]  /*122f0*/  FFMA.FTZ R39, R39, R42.reuse, -R87 ;  /* 0x0000002a27277223 */ /* 0x080fe20000010857 */
[----:B------:R-:W-:-:S01]  /*12300*/  FFMA.FTZ R40, R40, R42, -R13 ;  /* 0x0000002a28287223 */ /* 0x000fc2000001080d */
[-C--:B------:R-:W-:Y:S01]  /*12310*/  FFMA.FTZ R44, R44, R42.reuse, -R87 ;  /* 0x0000002a2c2c7223 */ /* 0x080fe20000010857 */
[----:B------:R-:W-:-:S01]  /*12320*/  FFMA.FTZ R41, R41, R42, -R13 ;  /* 0x0000002a29297223 */ /* 0x000fc2000001080d */
[----:B------:R-:W1:Y:S01]  /*12330*/  MUFU.EX2 R11, R11 ;  /* 0x0000000b000b7308 */ /* 0x000e620000000800 */
[----:B------:R-:W-:-:S01]  /*12340*/  FFMA.FTZ R45, R45, R42, -R87 ;  /* 0x0000002a2d2d7223 */ /* 0x000fc20000010857 */
[-C--:B------:R-:W-:Y:S01]  /*12350*/  FFMA.FTZ R46, R46, R42.reuse, -R13 ;  /* 0x0000002a2e2e7223 */ /* 0x080fe2000001080d */
[----:B------:R-:W-:-:S01]  /*12360*/  FFMA.FTZ R48, R48, R42, -R87 ;  /* 0x0000002a30307223 */ /* 0x000fc20000010857 */
[-C--:B------:R-:W-:Y:S01]  /*12370*/  FFMA.FTZ R47, R47, R42.reuse, -R13 ;  /* 0x0000002a2f2f7223 */ /* 0x080fe2000001080d */
[----:B------:R-:W-:-:S01]  /*12380*/  FFMA.FTZ R49, R49, R42, -R87 ;  /* 0x0000002a31317223 */ /* 0x000fc20000010857 */
[-C--:B------:R-:W-:Y:S01]  /*12390*/  FFMA.FTZ R50, R50, R42.reuse, -R13 ;  /* 0x0000002a32327223 */ /* 0x080fe2000001080d */
[----:B------:R-:W-:-:S01]  /*123a0*/  FFMA.FTZ R52, R52, R42, -R87 ;  /* 0x0000002a34347223 */ /* 0x000fc20000010857 */
[----:B------:R-:W2:Y:S01]  /*123b0*/  MUFU.EX2 R10, R10 ;  /* 0x0000000a000a7308 */ /* 0x000ea20000000800 */
[----:B0-----:R-:W-:-:S01]  /*123c0*/  FFMA.FTZ R3, R12, R3, R9 ;  /* 0x000000030c037223 */ /* 0x001fc20000010009 */
[-C--:B------:R-:W-:Y:S01]  /*123d0*/  FFMA.FTZ R51, R51, R42.reuse, -R13 ;  /* 0x0000002a33337223 */ /* 0x080fe2000001080d */
[----:B------:R-:W-:-:S01]  /*123e0*/  FFMA.FTZ R53, R53, R42, -R87 ;  /* 0x0000002a35357223 */ /* 0x000fc20000010857 */
[-C--:B------:R-:W-:Y:S01]  /*123f0*/  FFMA.FTZ R54, R54, R42.reuse, -R13 ;  /* 0x0000002a36367223 */ /* 0x080fe2000001080d */
[----:B------:R-:W-:-:S01]  /*12400*/  FFMA.FTZ R56, R56, R42, -R87 ;  /* 0x0000002a38387223 */ /* 0x000fc20000010857 */
[-C--:B------:R-:W-:Y:S01]  /*12410*/  FFMA.FTZ R55, R55, R42.reuse, -R13 ;  /* 0x0000002a37377223 */ /* 0x080fe2000001080d */
[----:B------:R-:W-:-:S01]  /*12420*/  FFMA.FTZ R57, R57, R42, -R87 ;  /* 0x0000002a39397223 */ /* 0x000fc20000010857 */
[----:B------:R-:W0:Y:S01]  /*12430*/  MUFU.EX2 R20, R20 ;  /* 0x0000001400147308 */ /* 0x000e220000000800 */
[----:B-1----:R-:W-:-:S01]  /*12440*/  FFMA.FTZ R0, R8, R0, R11 ;  /* 0x0000000008007223 */ /* 0x002fc2000001000b */
[-C--:B------:R-:W-:Y:S01]  /*12450*/  FFMA.FTZ R58, R58, R42.reuse, -R13 ;  /* 0x0000002a3a3a7223 */ /* 0x080fe2000001080d */
[----:B------:R-:W-:-:S01]  /*12460*/  FFMA.FTZ R60, R60, R42, -R87 ;  /* 0x0000002a3c3c7223 */ /* 0x000fc20000010857 */
[-C--:B------:R-:W-:Y:S01]  /*12470*/  FFMA.FTZ R59, R59, R42.reuse, -R13 ;  /* 0x0000002a3b3b7223 */ /* 0x080fe2000001080d */
[----:B------:R-:W-:-:S01]  /*12480*/  FFMA.FTZ R61, R61, R42, -R87 ;  /* 0x0000002a3d3d7223 */ /* 0x000fc20000010857 */
[-C--:B------:R-:W-:Y:S01]  /*12490*/  FFMA.FTZ R62, R62, R42.reuse, -R13 ;  /* 0x0000002a3e3e7223 */ /* 0x080fe2000001080d */
[----:B------:R-:W-:-:S01]  /*124a0*/  FFMA.FTZ R64, R64, R42, -R87 ;  /* 0x0000002a40407223 */ /* 0x000fc20000010857 */
[----:B------:R-:W1:Y:S01]  /*124b0*/  MUFU.EX2 R24, R24 ;  /* 0x0000001800187308 */ /* 0x000e620000000800 */
[----:B--2---:R-:W-:-:S01]  /*124c0*/  FADD.FTZ R3, R10, R3 ;  /* 0x000000030a037221 */ /* 0x004fc20000010000 */
[-C--:B------:R-:W-:Y:S01]  /*124d0*/  FFMA.FTZ R63, R63, R42.reuse, -R13 ;  /* 0x0000002a3f3f7223 */ /* 0x080fe2000001080d */
[----:B------:R-:W-:-:S01]  /*124e0*/  FFMA.FTZ R66, R66, R42, -R87 ;  /* 0x0000002a42427223 */ /* 0x000fc20000010857 */
[-C--:B------:R-:W-:Y:S01]  /*124f0*/  FFMA.FTZ R67, R67, R42.reuse, -R13 ;  /* 0x0000002a43437223 */ /* 0x080fe2000001080d */
[----:B------:R-:W-:-:S01]  /*12500*/  FFMA.FTZ R69, R69, R42, -R87 ;  /* 0x0000002a45457223 */ /* 0x000fc20000010857 */
[-C--:B------:R-:W-:Y:S01]  /*12510*/  FFMA.FTZ R68, R68, R42.reuse, -R13 ;  /* 0x0000002a44447223 */ /* 0x080fe2000001080d */
[----:B------:R-:W-:-:S01]  /*12520*/  FFMA.FTZ R70, R70, R42, -R87 ;  /* 0x0000002a46467223 */ /* 0x000fc20000010857 */
[----:B------:R-:W2:Y:S01]  /*12530*/  MUFU.EX2 R26, R26 ;  /* 0x0000001a001a7308 */ /* 0x000ea20000000800 */
[----:B0-----:R-:W-:-:S01]  /*12540*/  FADD.FTZ R0, R20, R0 ;  /* 0x0000000014007221 */ /* 0x001fc20000010000 */
[-C--:B------:R-:W-:Y:S01]  /*12550*/  FFMA.FTZ R71, R71, R42.reuse, -R13 ;  /* 0x0000002a47477223 */ /* 0x080fe2000001080d */
[----:B------:R-:W-:-:S01]  /*12560*/  FFMA.FTZ R73, R73, R42, -R87 ;  /* 0x0000002a49497223 */ /* 0x000fc20000010857 */
[-C--:B------:R-:W-:Y:S01]  /*12570*/  FFMA.FTZ R72, R72, R42.reuse, -R13 ;  /* 0x0000002a48487223 */ /* 0x080fe2000001080d */
[----:B------:R-:W-:-:S01]  /*12580*/  FFMA.FTZ R74, R74, R42, -R87 ;  /* 0x0000002a4a4a7223 */ /* 0x000fc20000010857 */
[-C--:B------:R-:W-:Y:S01]  /*12590*/  FFMA.FTZ R75, R75, R42.reuse, -R13 ;  /* 0x0000002a4b4b7223 */ /* 0x080fe2000001080d */
[----:B------:R-:W-:-:S01]  /*125a0*/  FFMA.FTZ R77, R77, R42, -R87 ;  /* 0x0000002a4d4d7223 */ /* 0x000fc20000010857 */
[----:B------:R-:W0:Y:S01]  /*125b0*/  MUFU.EX2 R25, R25 ;  /* 0x0000001900197308 */ /* 0x000e220000000800 */
[----:B-1----:R-:W-:-:S01]  /*125c0*/  FADD.FTZ R3, R24, R3 ;  /* 0x0000000318037221 */ /* 0x002fc20000010000 */
        /* <DEDUP_REMOVED lines=12> */
[----:B------:R-:W-:-:S02]  /*12690*/  @!P0 IMAD R84, R18, 0x8, R16 ;  /* 0x0000000812548824 */ /* 0x000fc400078e0210 */
[----:B------:R-:W2:Y:S01]  /*126a0*/  MUFU.EX2 R28, R28 ;  /* 0x0000001c001c7308 */ /* 0x000ea20000000800 */
[----:B0-----:R-:W-:-:S01]  /*126b0*/  FADD.FTZ R3, R25, R3 ;  /* 0x0000000319037221 */ /* 0x001fc20000010000 */
[----:B------:R-:W-:-:S05]  /*126c0*/  @!P0 VIADD R84, R84, 0x19c40 ;  /* 0x00019c4054548836 */ /* 0x000fca0000000000 */
[----:B------:R-:W-:Y:S01]  /*126d0*/  @!P0 PRMT R84, RZ, 0x654, R84 ;  /* 0x00000654ff548816 */ /* 0x000fe20000000054 */
[----:B------:R-:W0:Y:S01]  /*126e0*/  MUFU.EX2 R30, R30 ;  /* 0x0000001e001e7308 */ /* 0x000e220000000800 */
[----:B-1----:R-:W-:-:S01]  /*126f0*/  FADD.FTZ R0, R27, R0 ;  /* 0x000000001b007221 */ /* 0x002fc20000010000 */
[----:B------:R-:W-:Y:S02]  /*12700*/  WARPGROUP.DEPBAR.LE gsb0, 0x0 ;  /* 0x00008000000079c5 */ /* 0x000fe40000010000 */
[----:B------:R1:W-:Y:S04]  /*12710*/  @!P0 SYNCS.ARRIVE.TRANS64.RED.A1T0 RZ, [R84+URZ], RZ ;  /* 0x000000ff54ff89a7 */ /* 0x0003e8000810043f */
[----:B------:R-:W3:Y:S01]  /*12720*/  MUFU.EX2 R29, R29 ;  /* 0x0000001d001d7308 */ /* 0x000ee20000000800 */
[----:B--2---:R-:W-:-:S07]  /*12730*/  FADD.FTZ R3, R28, R3 ;  /* 0x000000031c037221 */ /* 0x004fce0000010000 */
[----:B------:R-:W2:Y:S01]  /*12740*/  MUFU.EX2 R31, R31 ;  /* 0x0000001f001f7308 */ /* 0x000ea20000000800 */
[----:B0-----:R-:W-:-:S07]  /*12750*/  FADD.FTZ R0, R30, R0 ;  /* 0x000000001e007221 */ /* 0x001fce0000010000 */
[----:B------:R-:W0:Y:S01]  /*12760*/  MUFU.EX2 R32, R32 ;  /* 0x0000002000207308 */ /* 0x000e220000000800 */
[----:B---3--:R-:W-:-:S07]  /*12770*/  FADD.FTZ R3, R29, R3 ;  /* 0x000000031d037221 */ /* 0x008fce0000010000 */
        /* <DEDUP_REMOVED lines=101> */
[----:B---3--:R-:W-:-:S01]  /*12dd0*/  FADD.FTZ R0, R85, R0 ;  /* 0x0000000055007221 */ /* 0x008fc20000010000 */
[----:B--2---:R-:W-:-:S03]  /*12de0*/  FADD.FTZ R3, R13, R3 ;  /* 0x000000030d037221 */ /* 0x004fc60000010000 */
[----:B0-----:R-:W-:Y:S01]  /*12df0*/  FADD.FTZ R0, R86, R0 ;  /* 0x0000000056007221 */ /* 0x001fe20000010000 */
[----:B-1----:R-:W-:Y:S06]  /*12e00*/  @!P1 BRA `(.L_x_2052) ;  /* 0x0000000000049947 */ /* 0x002fec0003800000 */
[----:B------:R-:W-:Y:S01]  /*12e10*/  BPT.TRAP 0x1 ;  /* 0x000000040000795c */ /* 0x000fe20000300000 */
.L_x_2052:
[----:B------:R-:W2:Y:S01]  /*12e20*/  LDL R84, [R1+0x10] ;  /* 0x0000100001547983 */ /* 0x000ea20000100800 */
[----:B------:R-:W-:Y:S01]  /*12e30*/  ISETP.GT.AND P0, PT, R14, RZ, PT ;  /* 0x000000ff0e00720c */ /* 0x000fe20003f04270 */
        /* <DEDUP_REMOVED lines=41> */
[----:B------:R-:W-:Y:S01]  /*130d0*/  F2FP.SATFINITE.E4M3.F32.PACK_AB_MERGE_C R32, R29, R28, R32 ;  /* 0x0000001c1d20723e */ /* 0x000fe20004807020 */
[-C--:B------:R-:W-:Y:S01]  /*130e0*/  FMUL.FTZ R128, R128, R12.reuse ;  /* 0x0000000c80807220 */ /* 0x080fe20000410000 */
[----:B------:R-:W-:Y:S01]  /*130f0*/  F2FP.SATFINITE.E4M3.F32.PACK_AB_MERGE_C R138, R80, R79, R13 ;  /* 0x0000004f508a723e */ /* 0x000fe2000480700d */
        /* <DEDUP_REMOVED lines=46> */
[----:B------:R-:W-:Y:S02]  /*133e0*/  MOV R150, R32 ;  /* 0x0000002000967202 */ /* 0x000fe40000000f00 */
[----:B--2---:R-:W-:-:S04]  /*133f0*/  PRMT R15, R84, 0x654, R15 ;  /* 0x00000654540f7816 */ /* 0x004fc8000000000f */
[----:B------:R0:W-:Y:S01]  /*13400*/  SYNCS.ARRIVE.TRANS64.RED.A1T0 RZ, [R15+URZ], RZ ;  /* 0x000000ff0fff79a7 */ /* 0x0001e2000810043f */
[----:B------:R-:W-:Y:S05]  /*13410*/  @P0 BRA `(.L_x_2053) ;  /* 0xffffffd800b80947 */ /* 0x000fea000383ffff */
.L_x_2041:
[----:B------:R-:W-:Y:S05]  /*13420*/  BSYNC B0 ;  /* 0x0000000000007941 */ /* 0x000fea0003800000 */
.L_x_2040:
[----:B------:R-:W-:Y:S06]  /*13430*/  BAR.ARV 0x8, 0x200 ;  /* 0x0208000000007b1d */ /* 0x000fec0000002000 */
[----:B------:R-:W-:Y:S05]  /*13440*/  @!P1 BRA `(.L_x_2054) ;  /* 0x0000000000049947 */ /* 0x000fea0003800000 */
[----:B------:R-:W-:Y:S01]  /*13450*/  BPT.TRAP 0x1 ;  /* 0x000000040000795c */ /* 0x000fe20000300000 */
.L_x_2054:
[----:B------:R-:W-:Y:S01]  /*13460*/  IMAD R10, R18, 0x8, R16 ;  /* 0x00000008120a7824 */ /* 0x000fe200078e0210 */
[----:B------:R-:W-:-:S04]  /*13470*/  SHF.L.U32 R5, R152, 0x1f, RZ ;  /* 0x0000001f98057819 */ /* 0x000fc800000006ff */
[----:B------:R1:W2:Y:S01]  /*13480*/  SYNCS.PHASECHK.TRANS64.TRYWAIT P0, [R10+URZ+0x19c50], R5 ;  /* 0x019c50050a0075a7 */ /* 0x0002a2000800017f */
[----:B------:R-:W-:Y:S05]  /*13490*/  @!P1 BRA `(.L_x_2055) ;  /* 0x0000000000049947 */ /* 0x000fea0003800000 */
[----:B------:R-:W-:Y:S01]  /*134a0*/  BPT.TRAP 0x1 ;  /* 0x000000040000795c */ /* 0x000fe20000300000 */
.L_x_2055:
[----:B------:R-:W-:Y:S04]  /*134b0*/  BSSY B0, `(.L_x_2056) ;  /* 0x0000004000007945 */ /* 0x000fe80003800000 */
[----:B--2---:R-:W-:Y:S05]  /*134c0*/  @P0 BRA `(.L_x_2057) ;  /* 0x0000000000080947 */ /* 0x004fea0003800000 */
[----:B------:R-:W2:Y:S02]  /*134d0*/  SYNCS.PHASECHK.TRANS64.TRYWAIT P0, [R10+URZ+0x19c50], R5 ;  /* 0x019c50050a0075a7 */ /* 0x000ea4000800017f */
[----:B--2---:R-:W-:Y:S05]  /*134e0*/  @!P0 BRA `(.L_x_2058) ;  /* 0x0000009c00c08947 */ /* 0x004fea0003800000 */
.L_x_2057:
[----:B------:R-:W-:Y:S05]  /*134f0*/  BSYNC B0 ;  /* 0x0000000000007941 */ /* 0x000fea0003800000 */
.L_x_2056:
        /* <DEDUP_REMOVED lines=40> */
[----:B------:R-:W-:Y:S01]  /*13780*/  IMAD.MOV.U32 R7, RZ, RZ, 0x40000040 ;  /* 0x40000040ff077424 */ /* 0x000fe200078e00ff */
[----:B-1----:R-:W-:Y:S01]  /*13790*/  MOV R8, RZ ;  /* 0x000000ff00087202 */ /* 0x002fe20000000f00 */
[----:B------:R-:W-:-:S10]  /*137a0*/  VIADD R4, R4, 0x6 ;  /* 0x0000000604047836 */ /* 0x000fd40000000000 */
[----:B------:R-:W-:Y:S01]  /*137b0*/  QGMMA.64x96x32.F32.E4M3.E4M3 R88, R144, gdesc[UR4], R88, gsb0 ;  /* 0x0160000490587df3 */ /* 0x000fe20008000858 */
[----:B------:R-:W-:Y:S02]  /*137c0*/  R2UR UR6, R6 ;  /* 0x00000000060672ca */ /* 0x000fe400000e0000 */
[----:B------:R-:W-:Y:S02]  /*137d0*/  R2UR UR7, R7 ;  /* 0x00000000070772ca */ /* 0x000fe400000e0000 */
[----:B------:R-:W1:Y:S01]  /*137e0*/  SHFL.BFLY PT, R7, R0, 0x2, 0x1f ;  /* 0x0c401f0000077f89 */ /* 0x000e6200000e0000 */
[----:B---3--:R-:W-:-:S01]  /*137f0*/  FADD.FTZ R2, R2, R3 ;  /* 0x0000000302027221 */ /* 0x008fc20000010000 */
[----:B-1----:R-:W-:Y:S01]  /*13800*/  FADD.FTZ R7, R7, R0 ;  /* 0x0000000007077221 */ /* 0x002fe20000010000 */
[----:B------:R-:W-:Y:S01]  /*13810*/  IMAD.MOV.U32 R0, RZ, RZ, -0x800000 ;  /* 0xff800000ff007424 */ /* 0x000fe200078e00ff */
[----:B------:R-:W-:Y:S02]  /*13820*/  WARPGROUP.DEPBAR.LE gsb0, 0x0 ;  /* 0x00008000000079c5 */ /* 0x000fe40000010000 */
[----:B------:R-:W-:-:S06]  /*13830*/  WARPGROUP.ARRIVE ;  /* 0x00000000000079c5 */ /* 0x000fcc0000000000 */
[----:B------:R-:W-:Y:S01]  /*13840*/  QGMMA.64x96x32.F32.E4M3.E4M3 R88, R140, gdesc[UR4], R88, gsb0 ;  /* 0x016000048c587df3 */ /* 0x000fe20008000858 */
[----:B------:R-:W-:Y:S02]  /*13850*/  R2UR UR6, R4 ;  /* 0x00000000040672ca */ /* 0x000fe400000e0000 */
[----:B------:R-:W-:Y:S01]  /*13860*/  R2UR UR7, R5 ;  /* 0x00000000050772ca */ /* 0x000fe200000e0000 */
[----:B------:R-:W1:Y:S04]  /*13870*/  SHFL.BFLY PT, R4, R7, 0x1, 0x1f ;  /* 0x0c201f0007047f89 */ /* 0x000e6800000e0000 */
[----:B------:R-:W3:Y:S01]  /*13880*/  SHFL.BFLY PT, R5, R2, 0x1, 0x1f ;  /* 0x0c201f0002057f89 */ /* 0x000ee200000e0000 */
[----:B-1----:R-:W-:-:S01]  /*13890*/  FADD.FTZ R13, R7, R4 ;  /* 0x00000004070d7221 */ /* 0x002fc20000010000 */
[----:B------:R-:W-:-:S02]  /*138a0*/  IMAD.MOV.U32 R4, RZ, RZ, RZ ;  /* 0x000000ffff047224 */ /* 0x000fc400078e00ff */
[----:B---3--:R-:W-:-:S01]  /*138b0*/  FADD.FTZ R9, R2, R5 ;  /* 0x0000000502097221 */ /* 0x008fc20000010000 */
[----:B------:R-:W-:Y:S01]  /*138c0*/  FMUL.FTZ R5, R13, 0.00390625 ;  /* 0x3b8000000d057820 */ /* 0x000fe20000410000 */
[----:B------:R-:W-:Y:S02]  /*138d0*/  IMAD.MOV.U32 R2, RZ, RZ, -0x800000 ;  /* 0xff800000ff027424 */ /* 0x000fe400078e00ff */
[C---:B------:R-:W-:Y:S01]  /*138e0*/  FMUL.FTZ R14, R9.reuse, 0.00390625 ;  /* 0x3b800000090e7820 */ /* 0x040fe20000410000 */
[----:B------:R-:W-:Y:S02]  /*138f0*/  FSETP.NE.FTZ.AND P0, PT, R9, RZ, PT ;  /* 0x000000ff0900720b */ /* 0x000fe40003f15000 */
[----:B------:R-:W-:Y:S02]  /*13900*/  FSETP.NE.FTZ.AND P3, PT, R5, RZ, PT ;  /* 0x000000ff0500720b */ /* 0x000fe40003f75000 */
[----:B------:R-:W-:-:S09]  /*13910*/  FSETP.NE.FTZ.AND P2, PT, R14, RZ, PT ;  /* 0x000000ff0e00720b */ /* 0x000fd20003f55000 */
[----:B------:R-:W-:Y:S01]  /*13920*/  @P0 MUFU.RCP R4, R9 ;  /* 0x0000000900040308 */ /* 0x000fe20000001000 */
[----:B------:R-:W-:Y:S01]  /*13930*/  FSETP.NE.FTZ.AND P0, PT, R13, RZ, PT ;  /* 0x000000ff0d00720b */ /* 0x000fe20003f15000 */
[C---:B------:R-:W-:Y:S02]  /*13940*/  @P3 FMUL.FTZ R7, R42.reuse, 0.69314718246459960938 ;  /* 0x3f3172182a073820 */ /* 0x040fe40000410000 */
[----:B------:R-:W-:-:S04]  /*13950*/  @P2 FMUL.FTZ R6, R42, 0.69314718246459960938 ;  /* 0x3f3172182a062820 */ /* 0x000fc80000410000 */
[----:B------:R-:W1:Y:S08]  /*13960*/  @P3 MUFU.LG2 R5, R5 ;  /* 0x0000000500053308 */ /* 0x000e700000000c00 */
[----:B------:R-:W3:Y:S08]  /*13970*/  @P2 MUFU.LG2 R3, R14 ;  /* 0x0000000e00032308 */ /* 0x000ef00000000c00 */
[----:B------:R-:W4:Y:S01]  /*13980*/  @P0 MUFU.RCP R8, R13 ;  /* 0x0000000d00080308 */ /* 0x000f220000001000 */
[----:B-1----:R-:W-:-:S04]  /*13990*/  @P3 FMUL.FTZ R12, R5, 0.69314718246459960938 ;  /* 0x3f317218050c3820 */ /* 0x002fc80000410000 */
[----:B------:R-:W-:Y:S01]  /*139a0*/  @P3 FFMA.FTZ R0, R7, R43, R12 ;  /* 0x0000002b07003223 */ /* 0x000fe2000001000c */
[----:B---3--:R-:W-:-:S04]  /*139b0*/  @P2 FMUL.FTZ R3, R3, 0.69314718246459960938 ;  /* 0x3f31721803032820 */ /* 0x008fc80000410000 */
[----:B------:R-:W-:Y:S01]  /*139c0*/  @P2 FFMA.FTZ R2, R6, R65, R3 ;  /* 0x0000004106022223 */ /* 0x000fe20000010003 */
[----:B------:R-:W-:Y:S02]  /*139d0*/  WARPGROUP.DEPBAR.LE gsb0, 0x0 ;  /* 0x00008000000079c5 */ /* 0x000fe40000010000 */
[----:B------:R-:W-:-:S06]  /*139e0*/  WARPGROUP.ARRIVE ;  /* 0x00000000000079c5 */ /* 0x000fcc0000000000 */
[----:B------:R-:W-:Y:S01]  /*139f0*/  QGMMA.64x96x32.F32.E4M3.E4M3 R88, R136, gdesc[UR4], R88, gsb0 ;  /* 0x0160000488587df3 */ /* 0x000fe20008000858 */
[-C--:B--2---:R-:W-:Y:S01]  /*13a00*/  FMUL.FTZ R12, R4, R11.reuse ;  /* 0x0000000b040c7220 */ /* 0x084fe20000410000 */
[----:B----4-:R-:W-:Y:S01]  /*13a10*/  FMUL.FTZ R16, R8, R11 ;  /* 0x0000000b08107220 */ /* 0x010fe20000410000 */
[----:B------:R-:W-:Y:S02]  /*13a20*/  WARPGROUP.DEPBAR.LE gsb0, 0x0 ;  /* 0x00008000000079c5 */ /* 0x000fe40000010000 */
[----:B------:R-:W-:Y:S05]  /*13a30*/  @!P1 BRA `(.L_x_2059) ;  /* 0x0000000000049947 */ /* 0x000fea0003800000 */
[----:B------:R-:W-:Y:S01]  /*13a40*/  BPT.TRAP 0x1 ;  /* 0x000000040000795c */ /* 0x000fe20000300000 */
.L_x_2059:
[----:B------:R-:W2:Y:S01]  /*13a50*/  LDL.LU R4, [R1+0x10] ;  /* 0x0000100001047983 */ /* 0x000ea20000300800 */
[----:B------:R-:W-:Y:S02]  /*13a60*/  VIADD R10, R10, 0x19c60 ;  /* 0x00019c600a0a7836 */ /* 0x000fe40000000000 */
[-C--:B------:R-:W-:Y:S01]  /*13a70*/  FMUL.FTZ R3, R88, R12.reuse ;  /* 0x0000000c58037220 */ /* 0x080fe20000410000 */
[----:B------:R-:W-:Y:S01]  /*13a80*/  FMUL.FTZ R89, R89, R12 ;  /* 0x0000000c59597220 */ /* 0x000fe20000410000 */
[----:B------:R-:W3:Y:S01]  /*13a90*/  LDL.LU R24, [R1+0x50] ;  /* 0x0000500001187983 */ /* 0x000ee20000300800 */
[----:B------:R-:W-:-:S05]  /*13aa0*/  VIADD R18, R18, 0x1 ;  /* 0x0000000112127836 */ /* 0x000fca0000000000 */
[----:B------:R-:W-:Y:S01]  /*13ab0*/  ISETP.NE.AND P1, PT, R18, 0x2, PT ;  /* 0x000000021200780c */ /* 0x000fe20003f25270 */
[----:B------:R-:W-:-:S03]  /*13ac0*/  FMUL.FTZ R92, R92, R12 ;  /* 0x0000000c5c5c7220 */ /* 0x000fc60000410000 */
[----:B------:R-:W-:Y:S01]  /*13ad0*/  SEL R5, RZ, 0x1, P1 ;  /* 0x00000001ff057807 */ /* 0x000fe20000800000 */
        /* <DEDUP_REMOVED lines=44> */
[----:B------:R-:W-:-:S02]  /*13da0*/  LOP3.LUT R152, R152, R5, RZ, 0x3c, !PT ;  /* 0x0000000598987212 */ /* 0x000fc400078e3cff */
[----:B------:R-:W-:Y:S02]  /*13db0*/  SEL R18, R18, RZ, P1 ;  /* 0x000000ff12127207 */ /* 0x000fe40000800000 */
[----:B--2---:R-:W-:Y:S01]  /*13dc0*/  PRMT R4, R4, 0x654, R10 ;  /* 0x0000065404047816 */ /* 0x004fe2000000000a */
[----:B---3--:R-:W-:-:S03]  /*13dd0*/  VIADD R24, R24, 0x1 ;  /* 0x0000000118187836 */ /* 0x008fc60000000000 */
[----:B------:R0:W-:Y:S02]  /*13de0*/  SYNCS.ARRIVE.TRANS64.RED.A1T0 RZ, [R4+URZ], RZ ;  /* 0x000000ff04ff79a7 */ /* 0x0001e4000810043f */
[----:B------:R0:W-:Y:S01]  /*13df0*/  STL [R1+0x50], R24 ;  /* 0x0000501801007387 */ /* 0x0001e20000100800 */
[-C--:B------:R-:W-:Y:S01]  /*13e00*/  FMUL.FTZ R10, R109, R12.reuse ;  /* 0x0000000c6d0a7220 */ /* 0x080fe20000410000 */
[----:B------:R-:W-:-:S07]  /*13e10*/  FMUL.FTZ R12, R133, R12 ;  /* 0x0000000c850c7220 */ /* 0x000fce0000410000 */
.L_x_1993:
[----:B------:R-:W0:Y:S08]  /*13e20*/  S2UR UR4, SR_CgaCtaId ;  /* 0x00000000000479c3 */ /* 0x000e300000008800 */
[----:B------:R-:W-:Y:S01]  /*13e30*/  BAR.SYNC.DEFER_BLOCKING 0x5, 0x200 ;  /* 0x0148000000007b1d */ /* 0x000fe20000010000 */
[----:B------:R-:W-:-:S05]  /*13e40*/  MOV R16, 0x400 ;  /* 0x0000040000107802 */ /* 0x000fca0000000f00 */
[----:B------:R-:W-:Y:S01]  /*13e50*/  BSSY B0, `(.L_x_2060) ;  /* 0x0000221000007945 */ /* 0x000fe20003800000 */
[----:B0-----:R-:W-:-:S05]  /*13e60*/  IMAD.U32 R4, RZ, RZ, UR4 ;  /* 0x00000004ff047e24 */ /* 0x001fca000f8e00ff */
[----:B------:R-:W-:Y:S01]  /*13e70*/  LEA R16, R4, R16, 0x18 ;  /* 0x0000001004107211 */ /* 0x000fe200078ec0ff */
[----:B------:R-:W-:Y:S04]  /*13e80*/  STL [R1+0x10], R4 ;  /* 0x0000100401007387 */ /* 0x000fe80000100800 */
[----:B------:R-:W0:Y:S04]  /*13e90*/  LDS.128 R40, [R16+0x19cd0] ;  /* 0x019cd00010287984 */ /* 0x000e280000000c00 */
[----:B0-----:R0:W-:Y:S04]  /*13ea0*/  STL.64 [R1+0x20], R40 ;  /* 0x0000202801007387 */ /* 0x0011e80000100a00 */
[----:B------:R0:W-:Y:S01]  /*13eb0*/  STL.64 [R1+0x28], R42 ;  /* 0x0000282a01007387 */ /* 0x0001e20000100a00 */
[----:B------:R-:W-:Y:S06]  /*13ec0*/  BAR.ARV 0x4, 0x200 ;  /* 0x0108000000007b1d */ /* 0x000fec0000002000 */
[----:B------:R-:W-:Y:S05]  /*13ed0*/  @P0 BRA `(.L_x_2061) ;  /* 0x0000001400d00947 */ /* 0x000fea0003800000 */
[----:B-----5:R-:W1:Y:S01]  /*13ee0*/  S2R R24, SR_TID.X ;  /* 0x0000000000187919 */ /* 0x020e620000002100 */
[----:B------:R-:W-:Y:S01]  /*13ef0*/  ULDC.64 UR4, c[0x4][0x38] ;  /* 0x01000e0000047ab9 */ /* 0x000fe20000000a00 */
[----:B------:R-:W2:Y:S04]  /*13f00*/  LDL R37, [R1+0x78] ;  /* 0x0000780001257983 */ /* 0x000ea80000100800 */
[----:B------:R-:W3:Y:S04]  /*13f10*/  LDL.LU R59, [R1+0x48] ;  /* 0x00004800013b7983 */ /* 0x000ee80000300800 */
[----:B------:R-:W4:Y:S01]  /*13f20*/  LDL.LU R57, [R1+0x4c] ;  /* 0x00004c0001397983 */ /* 0x000f220000300800 */
[----:B------:R-:W0:Y:S01]  /*13f30*/  S2R R35, SR_SWINHI ;  /* 0x0000000000237919 */ /* 0x000e220000002f00 */
        /* <DEDUP_REMOVED lines=12> */
[----:B------:R1:W3:Y:S01]  /*14000*/  LDG.E.CONSTANT R5, desc[UR42][R4.64] ;  /* 0x0000002a04057981 */ /* 0x0002e2000c1e9900 */
        /* <DEDUP_REMOVED lines=11> */
[----:B------:R-:W-:-:S02]  /*140c0*/  SEL R52, R8, R9, P0 ;  /* 0x0000000908347207 */ /* 0x000fc40000000000 */
[----:B------:R-:W-:Y:S02]  /*140d0*/  SEL R4, R3, R20, P0 ;  /* 0x0000001403047207 */ /* 0x000fe40000000000 */
[----:B------:R-:W-:Y:S02]  /*140e0*/  SEL R28, R20, R3, P0 ;  /* 0x00000003141c7207 */ /* 0x000fe40000000000 */
[----:B------:R-:W-:Y:S02]  /*140f0*/  SEL R42, R15, R10, P0 ;  /* 0x0000000a0f2a7207 */ /* 0x000fe40000000000 */
[----:B------:R-:W-:Y:S02]  /*14100*/  SEL R44, R10, R15, P0 ;  /* 0x0000000f0a2c7207 */ /* 0x000fe40000000000 */
[----:B------:R-:W-:Y:S02]  /*14110*/  F2FP.BF16.F32.PACK_AB R32, R111, R32 ;  /* 0x000000206f20723e */ /* 0x000fe400000010ff */
[----:B------:R-:W-:-:S02]  /*14120*/  F2FP.BF16.F32.PACK_AB R27, R118, R27 ;  /* 0x0000001b761b723e */ /* 0x000fc400000010ff */
        /* <DEDUP_REMOVED lines=28> */
[----:B------:R-:W-:Y:S01]  /*142f0*/  SEL R126, R127, R126, P0 ;  /* 0x0000007e7f7e7207 */ /* 0x000fe20000000000 */
[----:B--2---:R-:W-:-:S03]  /*14300*/  IMAD.WIDE R8, R37, 0x2, R24 ;  /* 0x0000000225087825 */ /* 0x004fc600078e0218 */
        /* <DEDUP_REMOVED lines=24> */
[----:B---3--:R-:W-:-:S02]  /*14490*/  LOP3.LUT R3, R5, 0x2, RZ, 0x3c, !PT ;  /* 0x0000000205037812 */ /* 0x008fc400078e3cff */
        /* <DEDUP_REMOVED lines=11> */
[----:B------:R-:W2:Y:S04]  /*14550*/  SHFL.IDX PT, R15, R36, R3, 0x1c1f ;  /* 0x001c1f03240f7589 */ /* 0x000ea800000e0000 */
[----:B------:R-:W-:Y:S04]  /*14560*/  SHFL.IDX PT, R42, R42, R5, 0x1c1f ;  /* 0x001c1f052a2a7589 */ /* 0x000fe800000e0000 */
[----:B------:R-:W3:Y:S04]  /*14570*/  SHFL.IDX PT, R13, R44, R3, 0x1c1f ;  /* 0x001c1f032c0d7589 */ /* 0x000ee800000e0000 */
        /* <DEDUP_REMOVED lines=19> */
[----:B0-----:R-:W-:Y:S02]  /*146b0*/  SEL R4, R8, R9, P0 ;  /* 0x0000000908047207 */ /* 0x001fe40000000000 */
[----:B------:R-:W-:Y:S02]  /*146c0*/  SEL R6, R9, R8, P0 ;  /* 0x0000000809067207 */ /* 0x000fe40000000000 */
[----:B-1----:R-:W-:Y:S02]  /*146d0*/  SEL R8, R38, R11, P0 ;  /* 0x0000000b26087207 */ /* 0x002fe40000000000 */
[----:B------:R-:W-:Y:S01]  /*146e0*/  SEL R10, R11, R38, P0 ;  /* 0x000000260b0a7207 */ /* 0x000fe20000000000 */
[----:B--2---:R-:W0:Y:S01]  /*146f0*/  LDC R3, c[0x0][0xbe8] ;  /* 0x0002fa00ff037b82 */ /* 0x004e220000000800 */
[----:B------:R-:W-:Y:S02]  /*14700*/  SEL R5, R58, R15, P0 ;  /* 0x0000000f3a057207 */ /* 0x000fe40000000000 */
[----:B------:R-:W-:-:S05]  /*14710*/  SEL R7, R15, R58, P0 ;  /* 0x0000003a0f077207 */ /* 0x000fca0000000000 */
[----:B------:R-:W-:Y:S01]  /*14720*/  BAR.SYNC.DEFER_BLOCKING 0x1, 0x180 ;  /* 0x0046000000007b1d */ /* 0x000fe20000010000 */
[----:B---3--:R-:W-:Y:S02]  /*14730*/  SEL R12, R42, R13, P0 ;  /* 0x0000000d2a0c7207 */ /* 0x008fe40000000000 */
[----:B------:R-:W-:Y:S02]  /*14740*/  SEL R14, R13, R42, P0 ;  /* 0x0000002a0d0e7207 */ /* 0x000fe40000000000 */
[----:B----4-:R-:W-:Y:S02]  /*14750*/  SEL R9, R60, R33, P0 ;  /* 0x000000213c097207 */ /* 0x010fe40000000000 */
[----:B------:R-:W-:Y:S02]  /*14760*/  SEL R11, R33, R60, P0 ;  /* 0x0000003c210b7207 */ /* 0x000fe40000000000 */
[----:B------:R-:W-:Y:S02]  /*14770*/  SEL R13, R62, R35, P0 ;  /* 0x000000233e0d7207 */ /* 0x000fe40000000000 */
[----:B------:R-:W-:-:S02]  /*14780*/  SEL R15, R35, R62, P0 ;  /* 0x0000003e230f7207 */ /* 0x000fc40000000000 */
[----:B------:R-:W-:Y:S02]  /*14790*/  ISETP.NE.U32.AND P2, PT, RZ, UR4, PT ;  /* 0x00000004ff007c0c */ /* 0x000fe4000bf45070 */
[----:B------:R-:W-:Y:S02]  /*147a0*/  IADD3 R26, P1, R59, UR4, RZ ;  /* 0x000000043b1a7c10 */ /* 0x000fe4000ff3e0ff */
        /* <DEDUP_REMOVED lines=9> */
[----:B--2---:R-:W-:Y:S02]  /*14840*/  SEL R8, R50, R29, P0 ;  /* 0x0000001d32087207 */ /* 0x004fe40000000000 */
[----:B------:R-:W-:Y:S02]  /*14850*/  SEL R10, R29, R50, P0 ;  /* 0x000000321d0a7207 */ /* 0x000fe40000000000 */
[----:B------:R-:W-:-:S02]  /*14860*/  SEL R9, R66, R39, P0 ;  /* 0x0000002742097207 */ /* 0x000fc40000000000 */
[----:B------:R-:W-:Y:S02]  /*14870*/  SEL R11, R39, R66, P0 ;  /* 0x00000042270b7207 */ /* 0x000fe40000000000 */
[----:B---3--:R-:W-:Y:S02]  /*14880*/  SEL R12, R54, R31, P0 ;  /* 0x0000001f360c7207 */ /* 0x008fe40000000000 */
[----:B------:R-:W-:Y:S02]  /*14890*/  SEL R14, R31, R54, P0 ;  /* 0x000000361f0e7207 */ /* 0x000fe40000000000 */
[----:B------:R-:W-:Y:S02]  /*148a0*/  SEL R13, R68, R41, P0 ;  /* 0x00000029440d7207 */ /* 0x000fe40000000000 */
[----:B------:R-:W-:Y:S02]  /*148b0*/  SEL R15, R41, R68, P0 ;  /* 0x00000044290f7207 */ /* 0x000fe40000000000 */
[----:B------:R-:W-:Y:S01]  /*148c0*/  IADD3.X R27, R57, UR5, RZ, P1, !PT ;  /* 0x00000005391b7c10 */ /* 0x000fe20008ffe4ff */
[----:B------:R-:W-:Y:S01]  /*148d0*/  ULDC.64 UR4, c[0x0][0xc08] ;  /* 0x0003020000047ab9 */ /* 0x000fe20000000a00 */
[----:B------:R1:W-:Y:S01]  /*148e0*/  STSM.16.M88.4 [R45], R4 ;  /* 0x000000042d007844 */ /* 0x0003e20000000200 */
[----:B------:R-:W-:-:S03]  /*148f0*/  ISETP.NE.U32.AND P0, PT, RZ, UR4, PT ;  /* 0x00000004ff007c0c */ /* 0x000fc6000bf05070 */
[----:B------:R-:W-:Y:S01]  /*14900*/  STSM.16.M88.4 [R43], R8 ;  /* 0x000000082b007844 */ /* 0x000fe20000000200 */
[----:B------:R-:W-:-:S03]  /*14910*/  ISETP.NE.AND.EX P0, PT, RZ, UR5, PT, P0 ;  /* 0x00000005ff007c0c */ /* 0x000fc6000bf05300 */
[----:B------:R2:W-:Y:S01]  /*14920*/  STSM.16.M88.4 [R21], R12 ;  /* 0x0000000c15007844 */ /* 0x0005e20000000200 */
[----:B------:R-:W-:Y:S01]  /*14930*/  IMAD.MOV.U32 R20, RZ, RZ, RZ ;  /* 0x000000ffff147224 */ /* 0x000fe200078e00ff */
[----:B------:R-:W-:Y:S08]  /*14940*/  BAR.SYNC.DEFER_BLOCKING 0x1, 0x180 ;  /* 0x0046000000007b1d */ /* 0x000ff00000010000 */
[----:B-1----:R-:W-:Y:S01]  /*14950*/  @P0 IADD3 R4, P3, R59, UR4, RZ ;  /* 0x000000043b040c10 */ /* 0x002fe2000ff7e0ff */
[----:B------:R-:W-:-:S02]  /*14960*/  ULDC UR4, c[0x0][0xa88] ;  /* 0x0002a20000047ab9 */ /* 0x000fc40000000800 */
[----:B------:R-:W-:Y:S01]  /*14970*/  IMAD.U32 R38, RZ, RZ, UR4 ;  /* 0x00000004ff267e24 */ /* 0x000fe2000f8e00ff */
[----:B------:R-:W-:Y:S01]  /*14980*/  @P0 IADD3.X R5, R57, UR5, RZ, P3, !PT ;  /* 0x0000000539050c10 */ /* 0x000fe20009ffe4ff */
[----:B------:R1:W5:Y:S04]  /*14990*/  @P2 LDG.E R20, desc[UR42][R26.64] ;  /* 0x0000002a1a142981 */ /* 0x000368000c1e1900 */
[----:B------:R1:W5:Y:S01]  /*149a0*/  @P0 LDG.E R38, desc[UR42][R4.64] ;  /* 0x0000002a04260981 */ /* 0x000362000c1e1900 */
[----:B0-----:R-:W-:-:S13]  /*149b0*/  ISETP.NE.AND P1, PT, R3, 0x1, PT ;  /* 0x000000010300780c */ /* 0x001fda0003f25270 */
[----:B------:R-:W0:Y:S08]  /*149c0*/  @P1 LDC R6, c[0x0][0xbec] ;  /* 0x0002fb00ff061b82 */ /* 0x000e300000000800 */
[----:B------:R-:W3:Y:S01]  /*149d0*/  @P1 LDC R29, c[0x0][0xbf0] ;  /* 0x0002fc00ff1d1b82 */ /* 0x000ee20000000800 */
[----:B--2---:R-:W-:Y:S01]  /*149e0*/  IADD3 R13, R55, R53, RZ ;  /* 0x00000035370d7210 */ /* 0x004fe20007ffe0ff */
[----:B-1----:R-:W-:Y:S06]  /*149f0*/  @P0 BRA `(.L_x_2062) ;  /* 0x0000000000100947 */ /* 0x002fec0003800000 */
[----:B------:R-:W-:Y:S05]  /*14a00*/  @!P2 BRA `(.L_x_2062) ;  /* 0x00000000000ca947 */ /* 0x000fea0003800000 */
[----:B------:R-:W2:Y:S04]  /*14a10*/  LDG.E R5, desc[UR42][R26.64] ;  /* 0x0000002a1a057981 */ /* 0x000ea8000c1e1900 */
[----:B-----5:R-:W2:Y:S02]  /*14a20*/  LDG.E R38, desc[UR42][R26.64+0x4] ;  /* 0x0000042a1a267981 */ /* 0x020ea4000c1e1900 */
[----:B--2---:R-:W-:-:S07]  /*14a30*/  IMAD.IADD R38, R38, 0x1, -R5 ;  /* 0x0000000126267824 */ /* 0x004fce00078e0a05 */
.L_x_2062:
[----:B------:R-:W2:Y:S01]  /*14a40*/  LDL.LU R5, [R1+0x3c] ;  /* 0x00003c0001057983 */ /* 0x000ea20000300800 */
[----:B------:R-:W-:Y:S01]  /*14a50*/  ULDC.64 UR4, c[0x0][0xb90] ;  /* 0x0002e40000047ab9 */ /* 0x000fe20000000a00 */
[----:B------:R-:W1:Y:S01]  /*14a60*/  S2R R4, SR_TID.X ;  /* 0x0000000000047919 */ /* 0x000e620000002100 */
[----:B------:R-:W4:Y:S01]  /*14a70*/  S2R R14, SR_TID.X ;  /* 0x00000000000e7919 */ /* 0x000f220000002100 */
[----:B-----5:R-:W-:Y:S01]  /*14a80*/  SHF.R.S32.HI R21, RZ, 0x1f, R20 ;  /* 0x0000001fff157819 */ /* 0x020fe20000011414 */
[----:B------:R-:W-:Y:S01]  /*14a90*/  IMAD.MOV.U32 R7, RZ, RZ, R13 ;  /* 0x000000ffff077224 */ /* 0x000fe200078e000d */
[----:B------:R-:W2:Y:S01]  /*14aa0*/  @P1 LDC R45, c[0x0][0xbec] ;  /* 0x0002fb00ff2d1b82 */ /* 0x000ea20000000800 */
[----:B------:R-:W2:Y:S04]  /*14ab0*/  LDL.LU R10, [R1+0x54] ;  /* 0x00005400010a7983 */ /* 0x000ea80000300800 */
[----:B------:R-:W2:Y:S04]  /*14ac0*/  LDL.LU R44, [R1+0x44] ;  /* 0x00004400012c7983 */ /* 0x000ea80000300800 */
[----:B------:R-:W2:Y:S04]  /*14ad0*/  LDL R49, [R1+0x40] ;  /* 0x0000400001317983 */ /* 0x000ea80000100800 */
[----:B------:R-:W2:Y:S01]  /*14ae0*/  LDL R15, [R1+0x74] ;  /* 0x00007400010f7983 */ /* 0x000ea20000100800 */
[----:B------:R-:W-:-:S03]  /*14af0*/  IMAD R38, R38, R3, RZ ;  /* 0x0000000326267224 */ /* 0x000fc600078e02ff */
[----:B------:R0:W5:Y:S01]  /*14b00*/  LDL R48, [R1+0x80] ;  /* 0x0000800001307983 */ /* 0x0001620000100800 */
[----:B-1----:R-:W-:-:S05]  /*14b10*/  VIADD R47, R4, 0xffffff80 ;  /* 0xffffff80042f7836 */ /* 0x002fca0000000000 */
[----:B------:R-:W-:Y:S01]  /*14b20*/  SHF.R.S32.HI R50, RZ, 0x1f, R47 ;  /* 0x0000001fff327819 */ /* 0x000fe2000001142f */
[----:B0-----:R-:W-:-:S03]  /*14b30*/  @P1 IMAD.HI.U32 R4, R13, R6, RZ ;  /* 0x000000060d041227 */ /* 0x001fc600078e00ff */
[----:B------:R-:W-:Y:S02]  /*14b40*/  LEA.HI R50, R50, R47, RZ, 0x2 ;  /* 0x0000002f32327211 */ /* 0x000fe400078f10ff */
[----:B---3--:R-:W-:Y:S02]  /*14b50*/  @P1 SHF.R.U32.HI R7, RZ, R29, R4 ;  /* 0x0000001dff071219 */ /* 0x008fe40000011604 */
[----:B------:R-:W-:-:S03]  /*14b60*/  SHF.R.S32.HI R50, RZ, 0x2, R50 ;  /* 0x00000002ff327819 */ /* 0x000fc60000011432 */
[----:B------:R-:W-:Y:S02]  /*14b70*/  IMAD.MOV R6, RZ, RZ, -R7 ;  /* 0x000000ffff067224 */ /* 0x000fe400078e0a07 */
[----:B----4-:R-:W-:-:S05]  /*14b80*/  VIADD R30, R14, 0xffffff80 ;  /* 0xffffff800e1e7836 */ /* 0x010fca0000000000 */
        /* <DEDUP_REMOVED lines=10> */
[----:B------:R-:W-:-:S05]  /*14c30*/  SHF.R.S32.HI R39, RZ, 0x1f, R44 ;  /* 0x0000001fff277819 */ /* 0x000fca000001142c */
[----:B------:R-:W-:-:S04]  /*14c40*/  IMAD R5, R39, UR4, RZ ;  /* 0x0000000427057c24 */ /* 0x000fc8000f8e02ff */
[C---:B------:R-:W-:Y:S02]  /*14c50*/  IMAD R11, R44.reuse, UR5, R5 ;  /* 0x000000052c0b7c24 */ /* 0x040fe4000f8e0205 */
[----:B------:R-:W-:Y:S01]  /*14c60*/  IMAD.WIDE.U32 R4, R44, UR4, R20 ;  /* 0x000000042c047c25 */ /* 0x000fe2000f8e0014 */
[----:B------:R-:W-:Y:S01]  /*14c70*/  SEL R37, R10, RZ, !P2 ;  /* 0x000000ff0a257207 */ /* 0x000fe20005000000 */
        /* <DEDUP_REMOVED lines=34> */
[----:B------:R-:W-:Y:S01]  /*14ea0*/  IMAD.IADD R13, R15, 0x1, R53 ;  /* 0x000000010f0d7824 */ /* 0x000fe200078e0235 */
        /* <DEDUP_REMOVED lines=22> */
[----:B------:R-:W-:Y:S01]  /*15010*/  IMAD.IADD R40, R53, 0x1, R0 ;  /* 0x0000000135287824 */ /* 0x000fe200078e0200 */
        /* <DEDUP_REMOVED lines=76> */
.L_x_2064:
[----:B------:R-:W-:Y:S05]  /*154e0*/  BSYNC B1 ;  /* 0x0000000000017941 */ /* 0x000fea0003800000 */
.L_x_2063:
        /* <DEDUP_REMOVED lines=19> */
.L_x_2061:
        /* <DEDUP_REMOVED lines=16> */
[----:B------:R-:W-:Y:S02]  /*15720*/  @P1 IADD3.X R5, R0, UR5, RZ, P2, !PT ;  /* 0x0000000500051c10 */ /* 0x000fe400097fe4ff */
[----:B------:R-:W-:-:S06]  /*15730*/  MOV R0, UR4 ;  /* 0x0000000400007c02 */ /* 0x000fcc0008000f00 */
        /* <DEDUP_REMOVED lines=10> */
.L_x_2066:
        /* <DEDUP_REMOVED lines=11> */
[----:B------:R-:W-:Y:S01]  /*15890*/  IADD3 R8, R28, -0x80, R7 ;  /* 0xffffff801c087810 */ /* 0x000fe20007ffe007 */
        /* <DEDUP_REMOVED lines=12> */
[----:B------:R-:W-:-:S03]  /*15960*/  ULDC.64 UR4, c[0x0][0xb98] ;  /* 0x0002e60000047ab9 */ /* 0x000fc60000000a00 */
[----:B------:R-:W-:-:S03]  /*15970*/  IMAD.IADD R3, R3, 0x1, R7 ;  /* 0x0000000103037824 */ /* 0x000fc600078e0207 */
        /* <DEDUP_REMOVED lines=22> */
.L_x_2068:
[----:B------:R-:W-:Y:S05]  /*15ae0*/  BSYNC B1 ;  /* 0x0000000000017941 */ /* 0x000fea0003800000 */
.L_x_2067:
        /* <DEDUP_REMOVED lines=36> */
[----:B------:R-:W-:Y:S01]  /*15d30*/  IMAD R7, R25, R7, R8 ;  /* 0x0000000719077224 */ /* 0x000fe200078e0208 */
[----:B------:R-:W-:Y:S01]  /*15d40*/  IADD3 R3, R3, R9, RZ ;  /* 0x0000000903037210 */ /* 0x000fe20007ffe0ff */
[----:B------:R-:W-:Y:S02]  /*15d50*/  IMAD R6, R4, UR4, RZ ;  /* 0x0000000404067c24 */ /* 0x000fe4000f8e02ff */
[----:B------:R-:W-:Y:S01]  /*15d60*/  IMAD R25, R0, R25, RZ ;  /* 0x0000001900197224 */ /* 0x000fe200078e02ff */
[----:B------:R-:W-:Y:S01]  /*15d70*/  SHF.R.S32.HI R4, RZ, 0x1f, R7 ;  /* 0x0000001fff047819 */ /* 0x000fe20000011407 */
[C---:B------:R-:W-:Y:S02]  /*15d80*/  IMAD R9, R5.reuse, UR5, R6 ;  /* 0x0000000505097c24 */ /* 0x040fe4000f8e0206 */
[----:B------:R-:W-:Y:S01]  /*15d90*/  IMAD.WIDE.U32 R2, R5, UR4, R2 ;  /* 0x0000000405027c25 */ /* 0x000fe2000f8e0002 */
[----:B------:R-:W-:-:S03]  /*15da0*/  ULDC.64 UR4, c[0x0][0xad8] ;  /* 0x0002b60000047ab9 */ /* 0x000fc60000000a00 */
[----:B------:R-:W-:Y:S02]  /*15db0*/  IMAD R4, R4, UR4, RZ ;  /* 0x0000000404047c24 */ /* 0x000fe4000f8e02ff */
[----:B------:R-:W-:Y:S02]  /*15dc0*/  IMAD.IADD R3, R3, 0x1, R9 ;  /* 0x0000000103037824 */ /* 0x000fe400078e0209 */
        /* <DEDUP_REMOVED lines=23> */
.L_x_2070:
[----:B------:R-:W-:Y:S05]  /*15f40*/  BSYNC B1 ;  /* 0x0000000000017941 */ /* 0x000fea0003800000 */
.L_x_2069:
        /* <DEDUP_REMOVED lines=17> */
.L_x_2065:
[----:B------:R-:W-:Y:S05]  /*16060*/  BSYNC B0 ;  /* 0x0000000000007941 */ /* 0x000fea0003800000 */
.L_x_2060:
[----:B0-----:R-:W2:Y:S01]  /*16070*/  LDL R0, [R1+0x2c] ;  /* 0x00002c0001007983 */ /* 0x001ea20000100800 */
[----:B------:R-:W-:Y:S02]  /*16080*/  ULDC UR4, c[0x0][0xc3c] ;  /* 0x00030f0000047ab9 */ /* 0x000fe40000000800 */
[----:B--2---:R-:W-:-:S13]  /*16090*/  ISETP.GE.AND P0, PT, R0, UR4, PT ;  /* 0x0000000400007c0c */ /* 0x004fda000bf06270 */
[----:B------:R-:W-:Y:S05]  /*160a0*/  @!P0 BRA `(.L_x_2071) ;  /* 0xfffffeb000448947 */ /* 0x000fea000383ffff */
[----:B------:R-:W-:Y:S05]  /*160b0*/  BRA `(.L_x_1942) ;  /* 0x0000006c000c7947 */ /* 0x000fea0003800000 */
.L_x_1940:
        /* <DEDUP_REMOVED lines=16> */
.L_x_2072:
        /* <DEDUP_REMOVED lines=42> */
.L_x_2078:
[----:B------:R-:W-:Y:S01]  /*16460*/  UIADD3 UR4, UR4, 0x1f, URZ ;  /* 0x0000001f04047890 */ /* 0x000fe2000fffe03f */
[----:B------:R-:W-:-:S05]  /*16470*/  IMAD.U32 R19, RZ, RZ, UR7 ;  /* 0x00000007ff137e24 */ /* 0x000fca000f8e00ff */
[----:B0-----:R-:W-:-:S13]  /*16480*/  ISETP.LE.AND P6, PT, R7, UR4, PT ;  /* 0x0000000407007c0c */ /* 0x001fda000bfc3270 */
[----:B------:R-:W-:Y:S05]  /*16490*/  @P6 BRA `(.L_x_2075) ;  /* 0x0000000400a86947 */ /* 0x000fea0003800000 */
[----:B------:R-:W-:Y:S01]  /*164a0*/  VIADD R8, R5, UR4 ;  /* 0x0000000405087c36 */ /* 0x000fe20008000000 */
[----:B------:R-:W-:Y:S01]  /*164b0*/  BSSY B0, `(.L_x_2076) ;  /* 0x0000007000007945 */ /* 0x000fe20003800000 */
[----:B------:R-:W-:-:S03]  /*164c0*/  MOV R4, RZ ;  /* 0x000000ff00047202 */ /* 0x000fc60000000f00 */
[----:B------:R-:W-:-:S13]  /*164d0*/  ISETP.GE.OR P6, PT, R8, R7, !P0 ;  /* 0x000000070800720c */ /* 0x000fda00047c6670 */
[----:B------:R-:W-:Y:S05]  /*164e0*/  @P6 BRA `(.L_x_2077) ;  /* 0x00000000000c6947 */ /* 0x000fea0003800000 */
[----:B------:R-:W0:Y:S02]  /*164f0*/  LDC.64 R2, c[0x0][0xc80] ;  /* 0x00032000ff027b82 */ /* 0x000e240000000a00 */
[----:B0-----:R-:W-:-:S05]  /*16500*/  IMAD.WIDE R2, R8, 0x4, R2 ;  /* 0x0000000408027825 */ /* 0x001fca00078e0202 */
[----:B------:R0:W5:Y:S02]  /*16510*/  LDG.E R4, desc[UR42][R2.64] ;  /* 0x0000002a02047981 */ /* 0x000164000c1e1900 */
.L_x_2077:
[----:B------:R-:W-:Y:S05]  /*16520*/  BSYNC B0 ;  /* 0x0000000000007941 */ /* 0x000fea0003800000 */
.L_x_2076:
        /* <DEDUP_REMOVED lines=21> */
.L_x_2074:
        /* <DEDUP_REMOVED lines=21> */
.L_x_2079:
        /* <DEDUP_REMOVED lines=11> */
[----:B------:R-:W-:Y:S01]  /*16880*/  @!P1 IMAD.IADD R3, R3, 0x1, -R8 ;  /* 0x0000000103039824 */ /* 0x000fe200078e0a08 */
[----:B------:R-:W-:Y:S02]  /*16890*/  @!P1 IADD3 R2, R2, 0x1, RZ ;  /* 0x0000000102029810 */ /* 0x000fe40007ffe0ff */
        /* <DEDUP_REMOVED lines=42> */
.L_x_2075:
[----:B------:R-:W-:Y:S01]  /*16b40*/  MOV R17, RZ ;  /* 0x000000ff00117202 */ /* 0x000fe20000000f00 */
[----:B------:R-:W-:Y:S02]  /*16b50*/  IMAD.U32 R16, RZ, RZ, UR6 ;  /* 0x00000006ff107e24 */ /* 0x000fe4000f8e00ff */
[----:B------:R-:W-:-:S07]  /*16b60*/  IMAD.MOV.U32 R18, RZ, RZ, RZ ;  /* 0x000000ffff127224 */ /* 0x000fce00078e00ff */
.L_x_2080:
[----:B------:R-:W-:-:S13]  /*16b70*/  ISETP.NE.AND P0, PT, R5, RZ, PT ;  /* 0x000000ff0500720c */ /* 0x000fda0003f05270 */
[----:B------:R-:W0:Y:S01]  /*16b80*/  @!P0 S2R R3, SR_CgaCtaId ;  /* 0x0000000000038919 */ /* 0x000e220000008800 */
[----:B------:R-:W-:-:S04]  /*16b90*/  @!P0 MOV R2, 0x400 ;  /* 0x0000040000028802 */ /* 0x000fc80000000f00 */
[----:B0-----:R-:W-:-:S05]  /*16ba0*/  @!P0 LEA R2, R3, R2, 0x18 ;  /* 0x0000000203028211 */ /* 0x001fca00078ec0ff */
[----:B------:R1:W-:Y:S01]  /*16bb0*/  @!P0 STS.128 [R2+0x19cd0], R16 ;  /* 0x019cd01002008388 */ /* 0x0003e20000000c00 */
[----:B------:R-:W-:Y:S06]  /*16bc0*/  BAR.ARV 0x5, 0x200 ;  /* 0x0148000000007b1d */ /* 0x000fec0000002000 */
.L_x_2073:
        /* <DEDUP_REMOVED lines=46> */
[----:B------:R-:W-:Y:S01]  /*16eb0*/  SHF.R.U32.HI R4, RZ, 0x1, R10 ;  /* 0x00000001ff047819 */ /* 0x000fe2000001160a */
[----:B------:R0:W-:Y:S01]  /*16ec0*/  STL [R1+0x10], R3 ;  /* 0x0000100301007387 */ /* 0x0001e20000100800 */
[----:B------:R-:W-:Y:S02]  /*16ed0*/  LOP3.LUT R9, R9, R8, RZ, 0xfc, !PT ;  /* 0x0000000809097212 */ /* 0x000fe400078efcff */
[----:B------:R-:W-:Y:S01]  /*16ee0*/  LOP3.LUT R2, R2, 0x10, RZ, 0xc0, !PT ;  /* 0x0000001002027812 */ /* 0x000fe200078ec0ff */
[----:B------:R1:W-:Y:S04]  /*16ef0*/  STL [R1+0x8], R0 ;  /* 0x0000080001007387 */ /* 0x0003e80000100800 */
[----:B------:R-:W-:Y:S01]  /*16f00*/  STL [R1+0x38], RZ ;  /* 0x000038ff01007387 */ /* 0x000fe20000100800 */
[----:B0-----:R-:W-:-:S02]  /*16f10*/  IMAD.MOV.U32 R3, RZ, RZ, 0x40 ;  /* 0x00000040ff037424 */ /* 0x001fc400078e00ff */
[----:B-1----:R-:W-:-:S03]  /*16f20*/  IMAD.SHL.U32 R0, R12, 0x40, RZ ;  /* 0x000000400c007824 */ /* 0x002fc600078e00ff */
[----:B------:R-:W-:Y:S02]  /*16f30*/  SEL R5, R3, 0xffffffc0, !P0 ;  /* 0xffffffc003057807 */ /* 0x000fe40004000000 */
[----:B------:R-:W-:Y:S02]  /*16f40*/  LOP3.LUT R3, R4, 0x40, R0, 0xf8, !PT ;  /* 0x0000004004037812 */ /* 0x000fe400078ef800 */
[----:B------:R-:W-:Y:S02]  /*16f50*/  IADD3 R0, R22, R9, RZ ;  /* 0x0000000916007210 */ /* 0x000fe40007ffe0ff */
[----:B------:R-:W-:-:S03]  /*16f60*/  LOP3.LUT R3, R2, 0x20, RZ, 0xfc, !PT ;  /* 0x0000002002037812 */ /* 0x000fc600078efcff */
[----:B------:R0:W-:Y:S02]  /*16f70*/  STL [R1+0x18], R0 ;  /* 0x0000180001007387 */ /* 0x0001e40000100800 */
[----:B0-----:R-:W-:-:S07]  /*16f80*/  LOP3.LUT R0, R2, 0x40, RZ, 0xfc, !PT ;  /* 0x0000004002007812 */ /* 0x001fce00078efcff */
.L_x_2197:
[----:B0-----:R-:W0:Y:S02]  /*16f90*/  LDC.64 R2, c[0x0][0xc88] ;  /* 0x00032200ff027b82 */ /* 0x001e240000000a00 */
[----:B0-----:R-:W-:-:S05]  /*16fa0*/  IMAD.WIDE R2, R19, 0x4, R2 ;  /* 0x0000000413027825 */ /* 0x001fca00078e0202 */
[----:B--2---:R-:W2:Y:S01]  /*16fb0*/  LDG.E R15, desc[UR42][R2.64] ;  /* 0x0000002a020f7981 */ /* 0x004ea2000c1e1900 */
        /* <DEDUP_REMOVED lines=24> */
[C---:B------:R-:W-:Y:S01]  /*17140*/  IADD3 R6, P4, R23.reuse, UR4, RZ ;  /* 0x0000000417067c10 */ /* 0x040fe2000ff9e0ff */
[----:B------:R-:W-:Y:S03]  /*17150*/  STL [R1], R14 ;  /* 0x0000000e01007387 */ /* 0x000fe60000100800 */
[C---:B------:R-:W-:Y:S02]  /*17160*/  IADD3.X R7, R14.reuse, UR5, RZ, P4, !PT ;  /* 0x000000050e077c10 */ /* 0x040fe4000a7fe4ff */
        /* <DEDUP_REMOVED lines=9> */
[----:B------:R-:W-:Y:S02]  /*17200*/  IMAD.MOV.U32 R12, RZ, RZ, RZ ;  /* 0x000000ffff0c7224 */ /* 0x000fe400078e00ff */
[----:B0-----:R-:W-:-:S06]  /*17210*/  IMAD.MOV.U32 R0, RZ, RZ, RZ ;  /* 0x000000ffff007224 */ /* 0x001fcc00078e00ff */
        /* <DEDUP_REMOVED lines=14> */
[----:B--2---:R0:W-:Y:S01]  /*17300*/  STL [R1+0x24], R9 ;  /* 0x0000240901007387 */ /* 0x0041e20000100800 */
[----:B------:R-:W-:Y:S02]  /*17310*/  IMAD.MOV.U32 R13, RZ, RZ, R9 ;  /* 0x000000ffff0d7224 */ /* 0x000fe400078e0009 */
[----:B0-----:R-:W-:Y:S01]  /*17320*/  IMAD.U32 R9, RZ, RZ, UR5 ;  /* 0x00000005ff097e24 */ /* 0x001fe2000f8e00ff */
[----:B----4-:R-:W-:Y:S06]  /*17330*/  @P3 BRA `(.L_x_2082) ;  /* 0x0000000000143947 */ /* 0x010fec0003800000 */
[----:B------:R-:W-:Y:S05]  /*17340*/  @!P0 BRA `(.L_x_2082) ;  /* 0x0000000000108947 */ /* 0x000fea0003800000 */
[----:B------:R-:W2:Y:S04]  /*17350*/  LDG.E R11, desc[UR42][R2.64] ;  /* 0x0000002a020b7981 */ /* 0x000ea8000c1e1900 */
[----:B------:R-:W2:Y:S02]  /*17360*/  LDG.E R2, desc[UR42][R2.64+0x4] ;  /* 0x0000042a02027981 */ /* 0x000ea4000c1e1900 */
[----:B--2---:R-:W-:-:S05]  /*17370*/  IMAD.IADD R13, R2, 0x1, -R11 ;  /* 0x00000001020d7824 */ /* 0x004fca00078e0a0b */
[----:B------:R0:W-:Y:S02]  /*17380*/  STL [R1+0x24], R13 ;  /* 0x0000240d01007387 */ /* 0x0001e40000100800 */
.L_x_2082:
[----:B-----5:R-:W-:Y:S01]  /*17390*/  IMAD.IADD R2, R12, 0x1, R8 ;  /* 0x000000010c027824 */ /* 0x020fe200078e0208 */
[----:B------:R-:W-:Y:S01]  /*173a0*/  ULDC.64 UR4, c[0x0][0xa20] ;  /* 0x0002880000047ab9 */ /* 0x000fe20000000a00 */
[----:B------:R-:W-:Y:S01]  /*173b0*/  IMAD.MOV.U32 R28, RZ, RZ, R15 ;  /* 0x000000ffff1c7224 */ /* 0x000fe200078e000f */
[----:B------:R-:W-:Y:S02]  /*173c0*/  ISETP.NE.U32.AND P0, PT, RZ, UR4, PT ;  /* 0x00000004ff007c0c */ /* 0x000fe4000bf05070 */
[----:B------:R1:W-:Y:S02]  /*173d0*/  STL [R1+0x4], R2 ;  /* 0x0000040201007387 */ /* 0x0003e40000100800 */
[----:B------:R-:W-:-:S13]  /*173e0*/  ISETP.NE.AND.EX P0, PT, RZ, UR5, PT, P0 ;  /* 0x00000005ff007c0c */ /* 0x000fda000bf05300 */
[----:B-1----:R-:W-:Y:S05]  /*173f0*/  @!P0 BRA `(.L_x_2083) ;  /* 0x0000000000108947 */ /* 0x002fea0003800000 */
[----:B------:R-:W-:-:S04]  /*17400*/  IADD3 R10, P0, R23, UR4, RZ ;  /* 0x00000004170a7c10 */ /* 0x000fc8000ff1e0ff */
[----:B------:R-:W-:-:S05]  /*17410*/  IADD3.X R11, R14, UR5, RZ, P0, !PT ;  /* 0x000000050e0b7c10 */ /* 0x000fca00087fe4ff */
[----:B------:R1:W5:Y:S01]  /*17420*/  LDG.E R10, desc[UR42][R10.64] ;  /* 0x0000002a0a0a7981 */ /* 0x000362000c1e1900 */
[----:B------:R-:W-:Y:S05]  /*17430*/  BRA `(.L_x_2084) ;  /* 0x0000000000107947 */ /* 0x000fea0003800000 */
.L_x_2083:
[----:B------:R-:W-:Y:S05]  /*17440*/  @!P1 BRA `(.L_x_2084) ;  /* 0x00000000000c9947 */ /* 0x000fea0003800000 */
[----:B------:R-:W2:Y:S04]  /*17450*/  LDG.E R10, desc[UR42][R6.64] ;  /* 0x0000002a060a7981 */ /* 0x000ea8000c1e1900 */
[----:B------:R-:W2:Y:S02]  /*17460*/  LDG.E R6, desc[UR42][R6.64+0x4] ;  /* 0x0000042a06067981 */ /* 0x000ea4000c1e1900 */
[----:B--2---:R-:W-:-:S07]  /*17470*/  IMAD.IADD R10, R6, 0x1, -R10 ;  /* 0x00000001060a7824 */ /* 0x004fce00078e0a0a */
.L_x_2084:
[----:B------:R-:W2:Y:S01]  /*17480*/  @P2 LDG.E R2, desc[UR42][R4.64] ;  /* 0x0000002a04022981 */ /* 0x000ea2000c1e1900 */
[----:B------:R-:W3:Y:S01]  /*17490*/  LDC R3, c[0x0][0x448] ;  /* 0x00011200ff037b82 */ /* 0x000ee20000000800 */
[----:B-----5:R-:W-:Y:S02]  /*174a0*/  IMAD.IADD R10, R10, 0x1, -R8 ;  /* 0x000000010a0a7824 */ /* 0x020fe400078e0a08 */
[----:B------:R-:W2:Y:S01]  /*174b0*/  @P2 LDG.E R4, desc[UR42][R4.64+0x4] ;  /* 0x0000042a04042981 */ /* 0x000ea2000c1e1900 */
[----:B---3--:R-:W-:-:S13]  /*174c0*/  ISETP.NE.AND P0, PT, R3, 0x1, PT ;  /* 0x000000010300780c */ /* 0x008fda0003f05270 */
[----:B------:R-:W3:Y:S01]  /*174d0*/  @P0 LDC R3, c[0x0][0x44c] ;  /* 0x00011300ff030b82 */ /* 0x000ee20000000800 */
[----:B------:R-:W-:Y:S01]  /*174e0*/  BSSY B0, `(.L_x_2085) ;  /* 0x0000160000007945 */ /* 0x000fe20003800000 */
[----:B--2---:R-:W-:-:S06]  /*174f0*/  @P2 IMAD.IADD R9, R4, 0x1, -R2 ;  /* 0x0000000104092824 */ /* 0x004fcc00078e0a02 */
[----:B------:R-:W2:Y:S01]  /*17500*/  @P0 LDC R4, c[0x0][0x450] ;  /* 0x00011400ff040b82 */ /* 0x000ea20000000800 */
[----:B------:R-:W-:-:S04]  /*17510*/  IMAD R2, R17, 0xc0, RZ ;  /* 0x000000c011027824 */ /* 0x000fc800078e02ff */
[----:B------:R-:W-:-:S04]  /*17520*/  VIADD R2, R2, 0xbf ;  /* 0x000000bf02027836 */ /* 0x000fc80000000000 */
[----:B---3--:R-:W-:-:S05]  /*17530*/  @P0 IMAD.HI.U32 R3, R2, R3, RZ ;  /* 0x0000000302030227 */ /* 0x008fca00078e00ff */
[----:B--2---:R-:W-:Y:S02]  /*17540*/  @P0 SHF.R.U32.HI R2, RZ, R4, R3 ;  /* 0x00000004ff020219 */ /* 0x004fe40000011603 */
[----:B------:R-:W-:-:S04]  /*17550*/  IADD3 R3, R10, R9, RZ ;  /* 0x000000090a037210 */ /* 0x000fc80007ffe0ff */
[C---:B------:R-:W-:Y:S01]  /*17560*/  IADD3 R20, R3.reuse, 0x80, -R13 ;  /* 0x0000008003147810 */ /* 0x040fe20007ffe80d */
[----:B------:R-:W-:-:S04]  /*17570*/  VIADD R3, R3, 0x7f ;  /* 0x0000007f03037836 */ /* 0x000fc80000000000 */
[----:B------:R-:W-:Y:S01]  /*17580*/  IMAD.IADD R2, R20, 0x1, R2 ;  /* 0x0000000114027824 */ /* 0x000fe200078e0202 */
[----:B------:R-:W-:-:S04]  /*17590*/  SHF.R.S32.HI R4, RZ, 0x1f, R3 ;  /* 0x0000001fff047819 */ /* 0x000fc80000011403 */
[----:B------:R-:W-:Y:S02]  /*175a0*/  LEA.HI R4, R4, R3, RZ, 0x7 ;  /* 0x0000000304047211 */ /* 0x000fe400078f38ff */
[----:B------:R-:W-:-:S04]  /*175b0*/  SHF.R.S32.HI R3, RZ, 0x1f, R2 ;  /* 0x0000001fff037819 */ /* 0x000fc80000011402 */
[----:B------:R-:W-:Y:S02]  /*175c0*/  LEA.HI R3, R3, R2, RZ, 0x7 ;  /* 0x0000000203037211 */ /* 0x000fe400078f38ff */
[----:B------:R-:W-:Y:S02]  /*175d0*/  SHF.R.S32.HI R21, RZ, 0x7, R4 ;  /* 0x00000007ff157819 */ /* 0x000fe40000011404 */
[----:B------:R-:W-:-:S04]  /*175e0*/  SHF.R.S32.HI R3, RZ, 0x7, R3 ;  /* 0x00000007ff037819 */ /* 0x000fc80000011403 */
[----:B------:R-:W-:-:S05]  /*175f0*/  VIMNMX R3, R21, R3, PT ;  /* 0x0000000315037248 */ /* 0x000fca0003fe0100 */
[--C-:B------:R-:W-:Y:S02]  /*17600*/  IMAD R3, R3, 0x80, -R10.reuse ;  /* 0x0000008003037824 */ /* 0x100fe400078e0a0a */
[----:B------:R-:W-:-:S03]  /*17610*/  IMAD.MOV R10, RZ, RZ, -R10 ;  /* 0x000000ffff0a7224 */ /* 0x000fc600078e0a0a */
[----:B------:R-:W-:Y:S02]  /*17620*/  VIMNMX R2, R3, R9, PT ;  /* 0x0000000903027248 */ /* 0x000fe40003fe0100 */
[----:B------:R-:W-:-:S04]  /*17630*/  VIMNMX R3, RZ, R10, !PT ;  /* 0x0000000aff037248 */ /* 0x000fc80007fe0100 */
[----:B------:R-:W-:Y:S02]  /*17640*/  ISETP.GT.AND P0, PT, R2, R3, PT ;  /* 0x000000030200720c */ /* 0x000fe40003f04270 */
[----:B------:R-:W-:-:S11]  /*17650*/  SHF.R.U32.HI R3, RZ, 0x7, R3 ;  /* 0x00000007ff037819 */ /* 0x000fd60000011603 */
[----:B------:R-:W-:-:S05]  /*17660*/  @P0 VIADD R2, R2, 0x7f ;  /* 0x0000007f02020836 */ /* 0x000fca0000000000 */
[----:B------:R-:W-:-:S04]  /*17670*/  @P0 SHF.R.S32.HI R4, RZ, 0x1f, R2 ;  /* 0x0000001fff040819 */ /* 0x000fc80000011402 */
        /* <DEDUP_REMOVED lines=9> */
[----:B------:R-:W2:Y:S02]  /*17710*/  S2R R5, SR_TID.X ;  /* 0x0000000000057919 */ /* 0x000ea40000002100 */
[----:B--2---:R-:W-:-:S04]  /*17720*/  SHF.R.U32.HI R5, RZ, 0x5, R5 ;  /* 0x00000005ff057819 */ /* 0x004fc80000011605 */
[----:B------:R-:W-:-:S05]  /*17730*/  LOP3.LUT R5, R5, 0x3, RZ, 0xc0, !PT ;  /* 0x0000000305057812 */ /* 0x000fca00078ec0ff */
[----:B------:R2:W3:Y:S02]  /*17740*/  SHFL.IDX PT, R14, R5, RZ, 0x1f ;  /* 0x00001fff050e7589 */ /* 0x0004e400000e0000 */
.L_x_2232:
[----:B---3--:R-:W-:Y:S02]  /*17750*/  ISETP.NE.AND P0, PT, R14, RZ, PT ;  /* 0x000000ff0e00720c */ /* 0x008fe40003f05270 */
[----:B------:R-:W-:-:S11]  /*17760*/  PLOP3.LUT P6, PT, PT, PT, PT, 0x8, 0x0 ;  /* 0x000000000000781c */ /* 0x000fd60003fce170 */
[----:B------:R-:W-:Y:S05]  /*17770*/  @P0 BRA `(.L_x_2088) ;  /* 0x00000000000c0947 */ /* 0x000fea0003800000 */
[----:B------:R-:W-:-:S03]  /*17780*/  UMOV UR4, 0xffffffff ;  /* 0xffffffff00047882 */ /* 0x000fc60000000000 */
[----:B------:R-:W-:Y:S05]  /*17790*/  BRA.DIV UR4, `(.L_x_2089) ;  /* 0x0000005e045c7947 */ /* 0x000fea000b800000 */
[----:B------:R-:W-:-:S13]  /*177a0*/  ELECT P6, URZ, PT ;  /* 0x00000000003f782f */ /* 0x000fda00038c0000 */
.L_x_2088:
[----:B--2---:R-:W2:Y:S01]  /*177b0*/  LDL R5, [R1+0x38] ;  /* 0x0000380001057983 */ /* 0x004ea20000100800 */
[----:B------:R-:W-:Y:S01]  /*177c0*/  BSSY B1, `(.L_x_2090) ;  /* 0x0000008000017945 */ /* 0x000fe20003800000 */
[----:B--2---:R-:W-:-:S05]  /*177d0*/  VIADD R5, R5, 0x1 ;  /* 0x0000000105057836 */ /* 0x004fca0000000000 */
[----:B------:R-:W-:-:S04]  /*177e0*/  LEA.HI R6, R5, R5, RZ, 0x1 ;  /* 0x0000000505067211 */ /* 0x000fc800078f08ff */
[----:B------:R-:W-:-:S05]  /*177f0*/  LOP3.LUT R6, R6, 0xfffffffe, RZ, 0xc0, !PT ;  /* 0xfffffffe06067812 */ /* 0x000fca00078ec0ff */
[----:B------:R-:W-:-:S05]  /*17800*/  IMAD.IADD R5, R5, 0x1, -R6 ;  /* 0x0000000105057824 */ /* 0x000fca00078e0a06 */
[----:B------:R-:W-:-:S04]  /*17810*/  SHF.L.U32 R5, R5, 0x1f, RZ ;  /* 0x0000001f05057819 */ /* 0x000fc800000006ff */
[----:B------:R-:W2:Y:S02]  /*17820*/  SYNCS.PHASECHK.TRANS64.TRYWAIT P0, [R22+URZ+0x19c20], R5 ;  /* 0x019c2005160075a7 */ /* 0x000ea4000800017f */
[----:B--2---:R-:W-:Y:S05]  /*17830*/  @!P0 BRA `(.L_x_2091) ;  /* 0x0000005c00548947 */ /* 0x004fea0003800000 */
.L_x_2235:
[----:B------:R-:W-:Y:S05]  /*17840*/  BSYNC B1 ;  /* 0x0000000000017941 */ /* 0x000fea0003800000 */
.L_x_2090:
[----:B------:R-:W-:Y:S04]  /*17850*/  BSSY B1, `(.L_x_2092) ;  /* 0x000008b000017945 */ /* 0x000fe80003800000 */
[----:B------:R-:W-:Y:S05]  /*17860*/  @!P6 BRA `(.L_x_2093) ;  /* 0x000000080024e947 */ /* 0x000fea0003800000 */
[----:B------:R-:W-:Y:S01]  /*17870*/  IMAD R8, R25, 0x8, R22 ;  /* 0x0000000819087824 */ /* 0x000fe200078e0216 */
[----:B------:R-:W-:Y:S01]  /*17880*/  SHF.L.U32 R10, R27, 0x1f, RZ ;  /* 0x0000001f1b0a7819 */ /* 0x000fe200000006ff */
[----:B------:R-:W3:Y:S01]  /*17890*/  S2R R6, SR_TID.X ;  /* 0x0000000000067919 */ /* 0x000ee20000002100 */
[----:B------:R-:W-:Y:S02]  /*178a0*/  BSSY B2, `(.L_x_2094) ;  /* 0x0000005000027945 */ /* 0x000fe40003800000 */
[----:B------:R-:W4:Y:S01]  /*178b0*/  SYNCS.PHASECHK.TRANS64.TRYWAIT P0, [R8+URZ+0x19ca0], R10 ;  /* 0x019ca00a080075a7 */ /* 0x000f22000800017f */
[----:B---3--:R-:W-:-:S04]  /*178c0*/  LOP3.LUT R6, R6, 0x7f, RZ, 0xc0, !PT ;  /* 0x0000007f06067812 */ /* 0x008fc800078ec0ff */
[----:B------:R-:W-:Y:S01]  /*178d0*/  ISETP.NE.AND P1, PT, R6, RZ, PT ;  /* 0x000000ff0600720c */ /* 0x000fe20003f25270 */
[----:B----4-:R-:W-:-:S12]  /*178e0*/  @!P0 BRA `(.L_x_2095) ;  /* 0x0000005c003c8947 */ /* 0x010fd80003800000 */
.L_x_2236:
[----:B------:R-:W-:Y:S05]  /*178f0*/  BSYNC B2 ;  /* 0x0000000000027941 */ /* 0x000fea0003800000 */
.L_x_2094:
[----:B------:R-:W-:Y:S04]  /*17900*/  BSSY B2, `(.L_x_2096) ;  /* 0x0000009000027945 */ /* 0x000fe80003800000 */
[----:B------:R-:W-:Y:S05]  /*17910*/  @P1 BRA `(.L_x_2097) ;  /* 0x00000000001c1947 */ /* 0x000fea0003800000 */
[----:B--2---:R-:W2:Y:S02]  /*17920*/  S2R R5, SR_TID.X ;  /* 0x0000000000057919 */ /* 0x004ea40000002100 */
[----:B--2---:R-:W-:Y:S01]  /*17930*/  LOP3.LUT R6, R5, 0x1f, RZ, 0xc0, !PT ;  /* 0x0000001f05067812 */ /* 0x004fe200078ec0ff */
[----:B------:R-:W-:-:S03]  /*17940*/  IMAD.MOV.U32 R5, RZ, RZ, 0x3000 ;  /* 0x00003000ff057424 */ /* 0x000fc600078e00ff */
[----:B------:R-:W-:Y:S01]  /*17950*/  ISETP.NE.AND P0, PT, R6, RZ, PT ;  /* 0x000000ff0600720c */ /* 0x000fe20003f05270 */
[----:B------:R4:W-:-:S12]  /*17960*/  SYNCS.ARRIVE.TRANS64 RZ, [R8+URZ+0x19c90], R5 ;  /* 0x019c900508ff79a7 */ /* 0x0009d8000800003f */
[----:B----4-:R-:W-:Y:S05]  /*17970*/  @!P0 BRA `(.L_x_2097) ;  /* 0x0000000000048947 */ /* 0x010fea0003800000 */
[----:B------:R-:W-:Y:S01]  /*17980*/  BPT.TRAP 0x1 ;  /* 0x000000040000795c */ /* 0x000fe20000300000 */
.L_x_2097:
[----:B------:R-:W-:Y:S05]  /*17990*/  BSYNC B2 ;  /* 0x0000000000027941 */ /* 0x000fea0003800000 */
.L_x_2096:
        /* <DEDUP_REMOVED lines=8> */
[----:B--2---:R-:W-:Y:S01]  /*17a20*/  VIADD R5, R8, 0x19c90 ;  /* 0x00019c9008057836 */ /* 0x004fe20000000000 */
[----:B------:R-:W-:Y:S01]  /*17a30*/  UMOV UR6, 0x0 ;  /* 0x0000000000067882 */ /* 0x000fe20000000000 */
[----:B------:R-:W-:Y:S01]  /*17a40*/  VIADD R9, R7, 0x13800 ;  /* 0x0001380007097836 */ /* 0x000fe20000000000 */
[----:B------:R-:W-:-:S09]  /*17a50*/  UMOV UR7, 0x12f00000 ;  /* 0x12f0000000077882 */ /* 0x000fd20000000000 */
.L_x_2098:
        /* <DEDUP_REMOVED lines=10> */
[----:B0-----:R-:W-:Y:S01]  /*17b00*/  MOV R13, 0x20 ;  /* 0x00000020000d7802 */ /* 0x001fe20000000f00 */
[----:B------:R-:W-:Y:S01]  /*17b10*/  VIADD R9, R7, 0x14800 ;  /* 0x0001480007097836 */ /* 0x000fe20000000000 */
[----:B------:R-:W-:Y:S01]  /*17b20*/  PLOP3.LUT P0, PT, PT, PT, PT, 0x80, 0x0 ;  /* 0x000000000000781c */ /* 0x000fe20003f0f070 */
[----:B------:R-:W-:Y:S01]  /*17b30*/  UMOV UR6, 0x0 ;  /* 0x0000000000067882 */ /* 0x000fe20000000000 */
[----:B------:R-:W-:Y:S01]  /*17b40*/  R2UR UR10, R13 ;  /* 0x000000000d0a72ca */ /* 0x000fe200000e0000 */
[----:B------:R-:W-:-:S14]  /*17b50*/  UMOV UR7, 0x12f00000 ;  /* 0x12f0000000077882 */ /* 0x000fdc0000000000 */
.L_x_2099:
        /* <DEDUP_REMOVED lines=10> */
[----:B------:R-:W-:Y:S01]  /*17c00*/  IMAD.MOV.U32 R12, RZ, RZ, 0x40 ;  /* 0x00000040ff0c7424 */ /* 0x000fe200078e00ff */
[----:B------:R-:W-:Y:S01]  /*17c10*/  PLOP3.LUT P0, PT, PT, PT, PT, 0x80, 0x0 ;  /* 0x000000000000781c */ /* 0x000fe20003f0f070 */
[----:B------:R-:W-:Y:S01]  /*17c20*/  VIADD R9, R7, 0x15800 ;  /* 0x0001580007097836 */ /* 0x000fe20000000000 */
[----:B------:R-:W-:Y:S01]  /*17c30*/  UMOV UR6, 0x0 ;  /* 0x0000000000067882 */ /* 0x000fe20000000000 */
[----:B------:R-:W-:Y:S01]  /*17c40*/  UMOV UR7, 0x12f00000 ;  /* 0x12f0000000077882 */ /* 0x000fe20000000000 */
[----:B------:R-:W-:-:S15]  /*17c50*/  R2UR UR10, R12 ;  /* 0x000000000c0a72ca */ /* 0x000fde00000e0000 */
.L_x_2100:
        /* <DEDUP_REMOVED lines=10> */
[----:B------:R-:W0:Y:S01]  /*17d00*/  SYNCS.PHASECHK.TRANS64.TRYWAIT P0, [R8+URZ+0x19cc0], R10 ;  /* 0x019cc00a080075a7 */ /* 0x000e22000800017f */
[----:B------:R-:W-:Y:S04]  /*17d10*/  BSSY B2, `(.L_x_2101) ;  /* 0x0000002000027945 */ /* 0x000fe80003800000 */
[----:B0-----:R-:W-:Y:S05]  /*17d20*/  @!P0 BRA `(.L_x_2102) ;  /* 0x0000005800408947 */ /* 0x001fea0003800000 */
.L_x_2237:
[----:B------:R-:W-:Y:S05]  /*17d30*/  BSYNC B2 ;  /* 0x0000000000027941 */ /* 0x000fea0003800000 */
.L_x_2101:
[----:B------:R-:W-:Y:S01]  /*17d40*/  BSSY B2, `(.L_x_2103) ;  /* 0x000000b000027945 */ /* 0x000fe20003800000 */
[----:B0--3--:R-:W-:Y:S02]  /*17d50*/  IMAD.MOV.U32 R10, RZ, RZ, 0x0 ;  /* 0x00000000ff0a7424 */ /* 0x009fe400078e00ff */
[----:B-1----:R-:W-:Y:S01]  /*17d60*/  IMAD.MOV.U32 R11, RZ, RZ, 0x12f00000 ;  /* 0x12f00000ff0b7424 */ /* 0x002fe200078e00ff */
        /* <DEDUP_REMOVED lines=8> */
.L_x_2104:
[----:B------:R-:W-:Y:S05]  /*17df0*/  BSYNC B2 ;  /* 0x0000000000027941 */ /* 0x000fea0003800000 */
.L_x_2103:
        /* <DEDUP_REMOVED lines=8> */
.L_x_2105:
        /* <DEDUP_REMOVED lines=15> */
.L_x_2106:
        /* <DEDUP_REMOVED lines=15> */
.L_x_2107:
        /* <DEDUP_REMOVED lines=9> */
[----:B---3--:R-:W-:Y:S05]  /*180f0*/  @P0 BRA.U.ANY `(.L_x_2107) ;  /* 0xfffffffd00d80947 */ /* 0x008fea000393ffff */
.L_x_2093:
[----:B------:R-:W-:Y:S05]  /*18100*/  BSYNC B1 ;  /* 0x0000000000017941 */ /* 0x000fea0003800000 */
.L_x_2092:
        /* <DEDUP_REMOVED lines=9> */
.L_x_2124:
[----:B------:R-:W-:Y:S05]  /*181a0*/  YIELD ;  /* 0x0000000000007946 */ /* 0x000fea0003800000 */
        /* <DEDUP_REMOVED lines=10> */
.L_x_2238:
[----:B------:R-:W-:Y:S05]  /*18250*/  BSYNC B2 ;  /* 0x0000000000027941 */ /* 0x000fea0003800000 */
.L_x_2110:
[----:B------:R-:W-:Y:S04]  /*18260*/  BSSY B2, `(.L_x_2112) ;  /* 0x0000009000027945 */ /* 0x000fe80003800000 */
[----:B------:R-:W-:Y:S05]  /*18270*/  @P2 BRA `(.L_x_2113) ;  /* 0x00000000001c2947 */ /* 0x000fea0003800000 */
[----:B------:R-:W2:Y:S02]  /*18280*/  S2R R4, SR_TID.X ;  /* 0x0000000000047919 */ /* 0x000ea40000002100 */
[----:B--2---:R-:W-:Y:S01]  /*18290*/  LOP3.LUT R5, R4, 0x1f, RZ, 0xc0, !PT ;  /* 0x0000001f04057812 */ /* 0x004fe200078ec0ff */
[----:B------:R-:W-:-:S03]  /*182a0*/  IMAD.MOV.U32 R4, RZ, RZ, 0x3000 ;  /* 0x00003000ff047424 */ /* 0x000fc600078e00ff */
[----:B------:R-:W-:Y:S01]  /*182b0*/  ISETP.NE.AND P1, PT, R5, RZ, PT ;  /* 0x000000ff0500720c */ /* 0x000fe20003f25270 */
[----:B------:R4:W-:-:S12]  /*182c0*/  SYNCS.ARRIVE.TRANS64 RZ, [R8+URZ+0x19c90], R4 ;  /* 0x019c900408ff79a7 */ /* 0x0009d8000800003f */
[----:B----4-:R-:W-:Y:S05]  /*182d0*/  @!P1 BRA `(.L_x_2113) ;  /* 0x0000000000049947 */ /* 0x010fea0003800000 */
[----:B------:R-:W-:Y:S01]  /*182e0*/  BPT.TRAP 0x1 ;  /* 0x000000040000795c */ /* 0x000fe20000300000 */
.L_x_2113:
[----:B------:R-:W-:Y:S05]  /*182f0*/  BSYNC B2 ;  /* 0x0000000000027941 */ /* 0x000fea0003800000 */
.L_x_2112:
[----:B------:R-:W-:Y:S01]  /*18300*/  IMAD.MOV.U32 R12, RZ, RZ, RZ ;  /* 0x000000ffff0c7224 */ /* 0x000fe200078e00ff */
[----:B------:R-:W-:Y:S01]  /*18310*/  UIADD3 UR4, UP0, UR40, 0x570, URZ ;  /* 0x0000057028047890 */ /* 0x000fe2000ff1e03f */
[----:B------:R-:W-:Y:S01]  /*18320*/  IMAD R6, R25, 0x3000, R22 ;  /* 0x0000300019067824 */ /* 0x000fe200078e0216 */
[----:B------:R-:W-:Y:S01]  /*18330*/  PLOP3.LUT P1, PT, PT, PT, PT, 0x80, 0x0 ;  /* 0x000000000000781c */ /* 0x000fe20003f2f070 */
[----:B------:R-:W-:Y:S01]  /*18340*/  VIADD R4, R8, 0x19c90 ;  /* 0x00019c9008047836 */ /* 0x000fe20000000000 */
[----:B------:R-:W-:Y:S01]  /*18350*/  R2UR UR10, R12 ;  /* 0x000000000c0a72ca */ /* 0x000fe200000e0000 */
[----:B------:R-:W-:Y:S01]  /*18360*/  VIADD R10, R6, 0x13800 ;  /* 0x00013800060a7836 */ /* 0x000fe20000000000 */
[----:B--2---:R-:W-:Y:S01]  /*18370*/  LEA R5, R9, R0, 0x7 ;  /* 0x0000000009057211 */ /* 0x004fe200078e38ff */
[----:B------:R-:W-:Y:S01]  /*18380*/  UIADD3.X UR5, URZ, UR41, URZ, UP0, !UPT ;  /* 0x000000293f057290 */ /* 0x000fe200087fe43f */
[----:B------:R-:W-:Y:S01]  /*18390*/  UMOV UR6, 0x0 ;  /* 0x0000000000067882 */ /* 0x000fe20000000000 */
[----:B------:R-:W-:-:S10]  /*183a0*/  UMOV UR7, 0x12f00000 ;  /* 0x12f0000000077882 */ /* 0x000fd40000000000 */
.L_x_2114:
        /* <DEDUP_REMOVED lines=16> */
.L_x_2115:
        /* <DEDUP_REMOVED lines=10> */
[----:B0-----:R-:W-:Y:S01]  /*18550*/  IMAD.MOV.U32 R13, RZ, RZ, 0x40 ;  /* 0x00000040ff0d7424 */ /* 0x001fe200078e00ff */
[----:B------:R-:W-:Y:S01]  /*18560*/  PLOP3.LUT P1, PT, PT, PT, PT, 0x80, 0x0 ;  /* 0x000000000000781c */ /* 0x000fe20003f2f070 */
[----:B------:R-:W-:Y:S01]  /*18570*/  VIADD R10, R6, 0x15800 ;  /* 0x00015800060a7836 */ /* 0x000fe20000000000 */
[----:B------:R-:W-:Y:S01]  /*18580*/  UMOV UR6, 0x0 ;  /* 0x0000000000067882 */ /* 0x000fe20000000000 */
[----:B------:R-:W-:Y:S01]  /*18590*/  UMOV UR7, 0x12f00000 ;  /* 0x12f0000000077882 */ /* 0x000fe20000000000 */
[----:B------:R-:W-:-:S15]  /*185a0*/  R2UR UR10, R13 ;  /* 0x000000000d0a72ca */ /* 0x000fde00000e0000 */
.L_x_2116:
        /* <DEDUP_REMOVED lines=13> */
.L_x_2239:
[----:B------:R-:W-:Y:S05]  /*18680*/  BSYNC B2 ;  /* 0x0000000000027941 */ /* 0x000fea0003800000 */
.L_x_2117:
[----:B------:R-:W-:Y:S01]  /*18690*/  BSSY B2, `(.L_x_2119) ;  /* 0x000000b000027945 */ /* 0x000fe20003800000 */
[----:B------:R-:W-:Y:S02]  /*186a0*/  IMAD.MOV.U32 R10, RZ, RZ, 0x0 ;  /* 0x00000000ff0a7424 */ /* 0x000fe400078e00ff */
[----:B-1----:R-:W-:Y:S01]  /*186b0*/  IMAD.MOV.U32 R11, RZ, RZ, 0x12f00000 ;  /* 0x12f00000ff0b7424 */ /* 0x002fe200078e00ff */
        /* <DEDUP_REMOVED lines=8> */
.L_x_2120:
[----:B------:R-:W-:Y:S05]  /*18740*/  BSYNC B2 ;  /* 0x0000000000027941 */ /* 0x000fea0003800000 */
.L_x_2119:
[----:B------:R-:W-:Y:S01]  /*18750*/  R2UR UR10, R12 ;  /* 0x000000000c0a72ca */ /* 0x000fe200000e0000 */
[----:B------:R-:W-:Y:S01]  /*18760*/  UIADD3 UR4, UP0, UR40, 0x670, URZ ;  /* 0x0000067028047890 */ /* 0x000fe2000ff1e03f */
[----:B------:R-:W-:Y:S01]  /*18770*/  R2UR UR6, R10 ;  /* 0x000000000a0672ca */ /* 0x000fe200000e0000 */
[----:B0--3--:R-:W-:Y:S01]  /*18780*/  VIADD R8, R8, 0x19cb0 ;  /* 0x00019cb008087836 */ /* 0x009fe20000000000 */
[----:B------:R-:W-:Y:S01]  /*18790*/  R2UR UR7, R11 ;  /* 0x000000000b0772ca */ /* 0x000fe200000e0000 */
[----:B------:R-:W-:Y:S01]  /*187a0*/  VIADD R4, R6, 0x9000 ;  /* 0x0000900006047836 */ /* 0x000fe20000000000 */
[----:B------:R-:W-:Y:S01]  /*187b0*/  PLOP3.LUT P1, PT, PT, PT, PT, 0x80, 0x0 ;  /* 0x000000000000781c */ /* 0x000fe20003f2f070 */
[----:B------:R-:W-:-:S12]  /*187c0*/  UIADD3.X UR5, URZ, UR41, URZ, UP0, !UPT ;  /* 0x000000293f057290 */ /* 0x000fd800087fe43f */
.L_x_2121:
        /* <DEDUP_REMOVED lines=15> */
.L_x_2122:
        /* <DEDUP_REMOVED lines=15> */
.L_x_2123:
        /* <DEDUP_REMOVED lines=10> */
.L_x_2109:
[----:B------:R-:W-:Y:S05]  /*18a50*/  BSYNC B1 ;  /* 0x0000000000017941 */ /* 0x000fea0003800000 */
.L_x_2108:
[----:B------:R-:W-:Y:S01]  /*18a60*/  ISETP.GT.AND P2, PT, R9, R3, PT ;  /* 0x000000030900720c */ /* 0x000fe20003f44270 */
[----:B------:R-:W-:Y:S02]  /*18a70*/  VIADD R25, R25, 0x1 ;  /* 0x0000000119197836 */ /* 0x000fe40000000000 */
[----:B------:R-:W-:-:S03]  /*18a80*/  VIADD R9, R9, 0xffffffff ;  /* 0xffffffff09097836 */ /* 0x000fc60000000000 */
[----:B------:R-:W-:-:S04]  /*18a90*/  ISETP.NE.AND P1, PT, R25, 0x2, PT ;  /* 0x000000021900780c */ /* 0x000fc80003f25270 */
[----:B------:R-:W-:Y:S02]  /*18aa0*/  SEL R4, RZ, 0x1, P1 ;  /* 0x00000001ff047807 */ /* 0x000fe40000800000 */
[----:B------:R-:W-:Y:S02]  /*18ab0*/  SEL R25, R25, RZ, P1 ;  /* 0x000000ff19197207 */ /* 0x000fe40000800000 */
[----:B------:R-:W-:Y:S01]  /*18ac0*/  LOP3.LUT R27, R27, R4, RZ, 0x3c, !PT ;  /* 0x000000041b1b7212 */ /* 0x000fe200078e3cff */
[----:B------:R-:W-:Y:S06]  /*18ad0*/  @P2 BRA `(.L_x_2124) ;  /* 0xfffffff400b02947 */ /* 0x000fec000383ffff */
.L_x_2086:
[----:B------:R-:W-:Y:S05]  /*18ae0*/  BSYNC B0 ;  /* 0x0000000000007941 */ /* 0x000fea0003800000 */
.L_x_2085:
[----:B------:R-:W3:Y:S01]  /*18af0*/  LDC R0, c[0x0][0x448] ;  /* 0x00011200ff007b82 */ /* 0x000ee20000000800 */
[----:B------:R-:W-:Y:S01]  /*18b00*/  MOV R2, 0xc0 ;  /* 0x000000c000027802 */ /* 0x000fe20000000f00 */
[----:B------:R-:W-:Y:S05]  /*18b10*/  @!P0 WARPSYNC.ALL ;  /* 0x0000000000008948 */ /* 0x000fea0003800000 */
[----:B------:R-:W-:Y:S01]  /*18b20*/  IMAD R2, R17, R2, 0xbf ;  /* 0x000000bf11027424 */ /* 0x000fe200078e0202 */
[----:B------:R-:W-:Y:S01]  /*18b30*/  @!P0 BAR.SYNC.DEFER_BLOCKING 0xc, 0x200 ;  /* 0x0308000000008b1d */ /* 0x000fe20000010000 */
[----:B---3--:R-:W-:-:S13]  /*18b40*/  ISETP.NE.AND P1, PT, R0, 0x1, PT ;  /* 0x000000010000780c */ /* 0x008fda0003f25270 */
[----:B------:R-:W3:Y:S08]  /*18b50*/  @P1 LDC R3, c[0x0][0x44c] ;  /* 0x00011300ff031b82 */ /* 0x000ef00000000800 */
[----:B------:R-:W4:Y:S01]  /*18b60*/  @P1 LDC R0, c[0x0][0x450] ;  /* 0x00011400ff001b82 */ /* 0x000f220000000800 */
[----:B---3--:R-:W-:-:S05]  /*18b70*/  @P1 IMAD.HI.U32 R3, R2, R3, RZ ;  /* 0x0000000302031227 */ /* 0x008fca00078e00ff */
[----:B----4-:R-:W-:-:S05]  /*18b80*/  @P1 SHF.R.U32.HI R2, RZ, R0, R3 ;  /* 0x00000000ff021219 */ /* 0x010fca0000011603 */
[----:B------:R-:W-:-:S05]  /*18b90*/  IMAD.IADD R2, R20, 0x1, R2 ;  /* 0x0000000114027824 */ /* 0x000fca00078e0202 */
[----:B------:R-:W-:-:S04]  /*18ba0*/  SHF.R.S32.HI R0, RZ, 0x1f, R2 ;  /* 0x0000001fff007819 */ /* 0x000fc80000011402 */
[----:B------:R-:W-:-:S04]  /*18bb0*/  LEA.HI R0, R0, R2, RZ, 0x7 ;  /* 0x0000000200007211 */ /* 0x000fc800078f38ff */
[----:B------:R-:W-:-:S04]  /*18bc0*/  SHF.R.S32.HI R0, RZ, 0x7, R0 ;  /* 0x00000007ff007819 */ /* 0x000fc80000011400 */
[----:B------:R-:W-:-:S04]  /*18bd0*/  VIMNMX R4, R21, R0, PT ;  /* 0x0000000015047248 */ /* 0x000fc80003fe0100 */
[----:B------:R-:W-:Y:S01]  /*18be0*/  ISETP.GT.AND P0, PT, R4, RZ, PT ;  /* 0x000000ff0400720c */ /* 0x000fe20003f04270 */
[----:B------:R3:W-:-:S12]  /*18bf0*/  STL [R1+0x1c], R4 ;  /* 0x00001c0401007387 */ /* 0x0007d80000100800 */
[----:B---3--:R-:W-:Y:S05]  /*18c00*/  @P0 BRA `(.L_x_2125) ;  /* 0x0000000000440947 */ /* 0x008fea0003800000 */
[----:B------:R-:W3:Y:S02]  /*18c10*/  S2R R4, SR_TID.X ;  /* 0x0000000000047919 */ /* 0x000ee40000002100 */
[----:B---3--:R-:W-:-:S04]  /*18c20*/  LOP3.LUT R4, R4, 0x7f, RZ, 0xc0, !PT ;  /* 0x0000007f04047812 */ /* 0x008fc800078ec0ff */
[----:B------:R-:W-:-:S13]  /*18c30*/  ISETP.NE.AND P0, PT, R4, RZ, PT ;  /* 0x000000ff0400720c */ /* 0x000fda0003f05270 */
[----:B------:R-:W-:Y:S05]  /*18c40*/  @P0 BRA `(.L_x_2126) ;  /* 0x0000003000280947 */ /* 0x000fea0003800000 */
[----:B--2---:R-:W2:Y:S01]  /*18c50*/  S2R R5, SR_LANEID ;  /* 0x0000000000057919 */ /* 0x004ea20000000000 */
[----:B------:R-:W-:Y:S01]  /*18c60*/  VOTEU.ANY UR4, UPT, PT ;  /* 0x0000000000047886 */ /* 0x000fe200038e0100 */
[----:B------:R-:W3:Y:S01]  /*18c70*/  LDC.64 R2, c[0x0][0xc60] ;  /* 0x00031800ff027b82 */ /* 0x000ee20000000a00 */
[----:B------:R-:W2:Y:S02]  /*18c80*/  FLO.U32 R0, UR4 ;  /* 0x0000000400007d00 */ /* 0x000ea400080e0000 */
[----:B--2---:R-:W-:-:S06]  /*18c90*/  ISETP.EQ.U32.AND P0, PT, R0, R5, PT ;  /* 0x000000050000720c */ /* 0x004fcc0003f02070 */
[----:B------:R-:W3:Y:S07]  /*18ca0*/  POPC R5, UR4 ;  /* 0x0000000400057d09 */ /* 0x000eee0008000000 */
[----:B---3--:R-:W2:Y:S01]  /*18cb0*/  @P0 ATOMG.E.ADD.STRONG.GPU PT, R3, desc[UR42][R2.64], R5 ;  /* 0x00000005020309a8 */ /* 0x008ea200081ee1ea */
[----:B------:R-:W3:Y:S02]  /*18cc0*/  S2R R4, SR_LTMASK ;  /* 0x0000000000047919 */ /* 0x000ee40000003900 */
[----:B---3--:R-:W-:-:S04]  /*18cd0*/  LOP3.LUT R4, R4, UR4, RZ, 0xc0, !PT ;  /* 0x0000000404047c12 */ /* 0x008fc8000f8ec0ff */
[----:B------:R-:W3:Y:S01]  /*18ce0*/  POPC R7, R4 ;  /* 0x0000000400077309 */ /* 0x000ee20000000000 */
[----:B--2---:R-:W3:Y:S02]  /*18cf0*/  SHFL.IDX PT, R0, R3, R0, 0x1f ;  /* 0x00001f0003007589 */ /* 0x004ee400000e0000 */
[----:B---3--:R-:W-:Y:S01]  /*18d00*/  IADD3 R16, R0, UR38, R7 ;  /* 0x0000002600107c10 */ /* 0x008fe2000fffe007 */
[----:B------:R-:W-:Y:S06]  /*18d10*/  BRA `(.L_x_2126) ;  /* 0x0000002c00f47947 */ /* 0x000fec0003800000 */
.L_x_2125:
        /* <DEDUP_REMOVED lines=9> */
[----:B------:R-:W3:Y:S01]  /*18db0*/  LDC.64 R2, c[0x4][R2] ;  /* 0x0100000002027b82 */ /* 0x000ee20000000a00 */
[----:B--2---:R-:W-:Y:S02]  /*18dc0*/  IMAD.U32 R5, RZ, RZ, UR7 ;  /* 0x00000007ff057e24 */ /* 0x004fe4000f8e00ff */
[----:B------:R-:W-:Y:S02]  /*18dd0*/  IMAD.U32 R6, RZ, RZ, UR8 ;  /* 0x00000008ff067e24 */ /* 0x000fe4000f8e00ff */
[----:B------:R-:W-:-:S02]  /*18de0*/  IMAD.U32 R7, RZ, RZ, UR9 ;  /* 0x00000009ff077e24 */ /* 0x000fc4000f8e00ff */
[----:B------:R-:W-:Y:S02]  /*18df0*/  IMAD.U32 R10, RZ, RZ, UR4 ;  /* 0x00000004ff0a7e24 */ /* 0x000fe4000f8e00ff */
[----:B-1----:R-:W-:Y:S02]  /*18e00*/  IMAD.U32 R11, RZ, RZ, UR5 ;  /* 0x00000005ff0b7e24 */ /* 0x002fe4000f8e00ff */
[----:B------:R-:W-:Y:S02]  /*18e10*/  IMAD.MOV.U32 R8, RZ, RZ, 0x70 ;  /* 0x00000070ff087424 */ /* 0x000fe400078e00ff */
[----:B------:R-:W-:Y:S02]  /*18e20*/  IMAD.MOV.U32 R12, RZ, RZ, 0x1 ;  /* 0x00000001ff0c7424 */ /* 0x000fe400078e00ff */
[----:B0-----:R-:W-:-:S07]  /*18e30*/  IMAD.MOV.U32 R13, RZ, RZ, RZ ;  /* 0x000000ffff0d7224 */ /* 0x001fce00078e00ff */
[----:B------:R-:W-:-:S07]  /*18e40*/  LEPC R20, `(.L_x_2128) ;  /* 0x000000001014794e */ /* 0x000fce0000000000 */
[----:B---3--:R-:W-:Y:S05]  /*18e50*/  CALL.ABS.NOINC R2 ;  /* 0x0000000002007343 */ /* 0x008fea0003c00000 */
.L_x_2128:
[----:B------:R-:W-:Y:S05]  /*18e60*/  BSYNC B6 ;  /* 0x0000000000067941 */ /* 0x000fea0003800000 */
.L_x_2127:
        /* <DEDUP_REMOVED lines=10> */
[----:B------:R-:W-:Y:S01]  /*18f10*/  IMAD.U32 R4, RZ, RZ, UR6 ;  /* 0x00000006ff047e24 */ /* 0x000fe2000f8e00ff */
[----:B------:R-:W-:Y:S01]  /*18f20*/  MOV R7, UR9 ;  /* 0x0000000900077c02 */ /* 0x000fe20008000f00 */
[----:B------:R-:W3:Y:S01]  /*18f30*/  LDC.64 R2, c[0x4][R2] ;  /* 0x0100000002027b82 */ /* 0x000ee20000000a00 */
[----:B--2---:R-:W-:Y:S02]  /*18f40*/  IMAD.U32 R5, RZ, RZ, UR7 ;  /* 0x00000007ff057e24 */ /* 0x004fe4000f8e00ff */
[----:B------:R-:W-:Y:S02]  /*18f50*/  IMAD.U32 R6, RZ, RZ, UR8 ;  /* 0x00000008ff067e24 */ /* 0x000fe4000f8e00ff */
[----:B------:R-:W-:-:S02]  /*18f60*/  IMAD.U32 R10, RZ, RZ, UR4 ;  /* 0x00000004ff0a7e24 */ /* 0x000fc4000f8e00ff */
[----:B-1----:R-:W-:Y:S02]  /*18f70*/  IMAD.U32 R11, RZ, RZ, UR5 ;  /* 0x00000005ff0b7e24 */ /* 0x002fe4000f8e00ff */
[----:B------:R-:W-:Y:S02]  /*18f80*/  IMAD.MOV.U32 R8, RZ, RZ, 0x70 ;  /* 0x00000070ff087424 */ /* 0x000fe400078e00ff */
[----:B------:R-:W-:Y:S02]  /*18f90*/  IMAD.MOV.U32 R12, RZ, RZ, 0x1 ;  /* 0x00000001ff0c7424 */ /* 0x000fe400078e00ff */
[----:B0-----:R-:W-:-:S07]  /*18fa0*/  IMAD.MOV.U32 R13, RZ, RZ, RZ ;  /* 0x000000ffff0d7224 */ /* 0x001fce00078e00ff */
[----:B------:R-:W-:-:S07]  /*18fb0*/  LEPC R20, `(.L_x_2130) ;  /* 0x000000001014794e */ /* 0x000fce0000000000 */
[----:B---3--:R-:W-:Y:S05]  /*18fc0*/  CALL.ABS.NOINC R2 ;  /* 0x0000000002007343 */ /* 0x008fea0003c00000 */
.L_x_2130:
[----:B------:R-:W-:Y:S05]  /*18fd0*/  BSYNC B6 ;  /* 0x0000000000067941 */ /* 0x000fea0003800000 */
.L_x_2129:
        /* <DEDUP_REMOVED lines=20> */
.L_x_2132:
[----:B------:R-:W-:Y:S05]  /*19120*/  BSYNC B6 ;  /* 0x0000000000067941 */ /* 0x000fea0003800000 */
.L_x_2131:
[----:B------:R-:W-:Y:S01]  /*19130*/  LOP3.LUT P6, RZ, R29, 0x1, RZ, 0xc0, !PT ;  /* 0x000000011dff7812 */ /* 0x000fe200078cc0ff */
[----:B------:R-:W-:-:S12]  /*19140*/  BSSY B6, `(.L_x_2133) ;  /* 0x0000012000067945 */ /* 0x000fd80003800000 */
[----:B------:R-:W-:Y:S05]  /*19150*/  @!P6 BRA `(.L_x_2134) ;  /* 0x000000000040e947 */ /* 0x000fea0003800000 */
[----:B------:R-:W-:Y:S01]  /*19160*/  MOV R2, 0x0 ;  /* 0x0000000000027802 */ /* 0x000fe20000000f00 */
[----:B------:R-:W-:Y:S01]  /*19170*/  ULDC.64 UR4, c[0x4][0x98] ;  /* 0x0100260000047ab9 */ /* 0x000fe20000000a00 */
[----:B------:R-:W-:Y:S01]  /*19180*/  ULDC.64 UR6, c[0x4][0xa0] ;  /* 0x0100280000067ab9 */ /* 0x000fe20000000a00 */
[----:B------:R-:W-:Y:S01]  /*19190*/  ULDC.64 UR8, c[0x4][0x20] ;  /* 0x0100080000087ab9 */ /* 0x000fe20000000a00 */
[----:B------:R-:W-:Y:S01]  /*191a0*/  MOV R4, UR4 ;  /* 0x0000000400047c02 */ /* 0x000fe20008000f00 */
[----:B--2---:R-:W-:Y:S01]  /*191b0*/  IMAD.U32 R5, RZ, RZ, UR5 ;  /* 0x00000005ff057e24 */ /* 0x004fe2000f8e00ff */
[----:B------:R-:W2:Y:S01]  /*191c0*/  LDC.64 R2, c[0x4][R2] ;  /* 0x0100000002027b82 */ /* 0x000ea20000000a00 */
[----:B------:R-:W-:Y:S02]  /*191d0*/  IMAD.U32 R6, RZ, RZ, UR6 ;  /* 0x00000006ff067e24 */ /* 0x000fe4000f8e00ff */
[----:B------:R-:W-:Y:S02]  /*191e0*/  IMAD.U32 R7, RZ, RZ, UR7 ;  /* 0x00000007ff077e24 */ /* 0x000fe4000f8e00ff */
[----:B------:R-:W-:-:S02]  /*191f0*/  IMAD.U32 R10, RZ, RZ, UR8 ;  /* 0x00000008ff0a7e24 */ /* 0x000fc4000f8e00ff */
[----:B-1----:R-:W-:Y:S02]  /*19200*/  IMAD.U32 R11, RZ, RZ, UR9 ;  /* 0x00000009ff0b7e24 */ /* 0x002fe4000f8e00ff */
[----:B------:R-:W-:Y:S02]  /*19210*/  IMAD.MOV.U32 R8, RZ, RZ, 0x70 ;  /* 0x00000070ff087424 */ /* 0x000fe400078e00ff */
[----:B------:R-:W-:Y:S02]  /*19220*/  IMAD.MOV.U32 R12, RZ, RZ, 0x1 ;  /* 0x00000001ff0c7424 */ /* 0x000fe400078e00ff */
[----:B0-----:R-:W-:-:S07]  /*19230*/  IMAD.MOV.U32 R13, RZ, RZ, RZ ;  /* 0x000000ffff0d7224 */ /* 0x001fce00078e00ff */
[----:B------:R-:W-:-:S07]  /*19240*/  LEPC R20, `(.L_x_2134) ;  /* 0x000000001014794e */ /* 0x000fce0000000000 */
[----:B--2---:R-:W-:Y:S05]  /*19250*/  CALL.ABS.NOINC R2 ;  /* 0x0000000002007343 */ /* 0x004fea0003c00000 */
.L_x_2134:
[----:B------:R-:W-:Y:S05]  /*19260*/  BSYNC B6 ;  /* 0x0000000000067941 */ /* 0x000fea0003800000 */
.L_x_2133:
[----:B------:R-:W3:Y:S01]  /*19270*/  LDL.LU R20, [R1] ;  /* 0x0000000001147983 */ /* 0x000ee20000300800 */
[----:B------:R-:W-:Y:S02]  /*19280*/  ULDC.64 UR4, c[0x0][0x9f8] ;  /* 0x00027e0000047ab9 */ /* 0x000fe40000000a00 */
[----:B------:R-:W-:-:S04]  /*19290*/  ISETP.NE.U32.AND P0, PT, RZ, UR4, PT ;  /* 0x00000004ff007c0c */ /* 0x000fc8000bf05070 */
[----:B------:R-:W-:-:S13]  /*192a0*/  ISETP.NE.AND.EX P0, PT, RZ, UR5, PT, P0 ;  /* 0x00000005ff007c0c */ /* 0x000fda000bf05300 */
[----:B------:R-:W-:-:S04]  /*192b0*/  @P0 IADD3 R2, P1, R23, UR4, RZ ;  /* 0x0000000417020c10 */ /* 0x000fc8000ff3e0ff */
[----:B---3--:R-:W-:Y:S01]  /*192c0*/  @P0 IADD3.X R3, R20, UR5, RZ, P1, !PT ;  /* 0x0000000514030c10 */ /* 0x008fe20008ffe4ff */
[----:B------:R-:W-:-:S04]  /*192d0*/  ULDC.64 UR4, c[0x0][0xa08] ;  /* 0x0002820000047ab9 */ /* 0x000fc80000000a00 */
[----:B------:R3:W4:Y:S02]  /*192e0*/  @P0 LDG.E R28, desc[UR42][R2.64] ;  /* 0x0000002a021c0981 */ /* 0x000724000c1e1900 */
[----:B---3--:R-:W3:Y:S02]  /*192f0*/  LDC.64 R2, c[0x0][0x418] ;  /* 0x00010600ff027b82 */ /* 0x008ee40000000a00 */
[----:B---3--:R-:W-:Y:S01]  /*19300*/  LOP3.LUT P0, RZ, R2, UR4, RZ, 0xfc, !PT ;  /* 0x0000000402ff7c12 */ /* 0x008fe2000f80fcff */
[----:B------:R-:W-:-:S03]  /*19310*/  UMOV UR4, 0xffffffff ;  /* 0xffffffff00047882 */ /* 0x000fc60000000000 */
[----:B------:R-:W-:Y:S02]  /*19320*/  LOP3.LUT P0, RZ, R3, UR5, RZ, 0xfc, P0 ;  /* 0x0000000503ff7c12 */ /* 0x000fe4000800fcff */
[----:B----4-:R-:W-:Y:S02]  /*19330*/  SHF.R.S32.HI R8, RZ, 0x1f, R28 ;  /* 0x0000001fff087819 */ /* 0x010fe4000001141c */
[----:B------:R-:W-:-:S03]  /*19340*/  SEL R23, R28, RZ, !P0 ;  /* 0x000000ff1c177207 */ /* 0x000fc60004000000 */
[----:B------:R3:W-:Y:S01]  /*19350*/  STL [R1], R8 ;  /* 0x0000000801007387 */ /* 0x0007e20000100800 */
[----:B------:R-:W-:Y:S05]  /*19360*/  BRA.DIV UR4, `(.L_x_2135) ;  /* 0x0000004204ec7947 */ /* 0x000fea000b800000 */
[----:B------:R-:W4:Y:S02]  /*19370*/  S2R R0, SR_TID.X ;  /* 0x0000000000007919 */ /* 0x000f240000002100 */
[----:B----4-:R-:W-:-:S04]  /*19380*/  SHF.R.U32.HI R0, RZ, 0x5, R0 ;  /* 0x00000005ff007819 */ /* 0x010fc80000011600 */
[----:B------:R-:W-:-:S05]  /*19390*/  LOP3.LUT R0, R0, 0x3, RZ, 0xc0, !PT ;  /* 0x0000000300007812 */ /* 0x000fca00078ec0ff */
[----:B------:R4:W0:Y:S02]  /*193a0*/  SHFL.IDX PT, R14, R0, RZ, 0x1f ;  /* 0x00001fff000e7589 */ /* 0x00082400000e0000 */
.L_x_2242:
[----:B0-----:R-:W-:Y:S02]  /*193b0*/  ISETP.NE.AND P0, PT, R14, RZ, PT ;  /* 0x000000ff0e00720c */ /* 0x001fe40003f05270 */
[----:B------:R-:W-:Y:S02]  /*193c0*/  PLOP3.LUT P1, PT, PT, PT, PT, 0x8, 0x0 ;  /* 0x000000000000781c */ /* 0x000fe40003f2e170 */
[----:B------:R-:W-:-:S11]  /*193d0*/  LOP3.LUT R29, R29, 0xfffffffe, RZ, 0xc0, !PT ;  /* 0xfffffffe1d1d7812 */ /* 0x000fd600078ec0ff */
[----:B------:R-:W-:Y:S01]  /*193e0*/  @P1 LOP3.LUT R29, R29, 0x1, RZ, 0xfc, !PT ;  /* 0x000000011d1d1812 */ /* 0x000fe200078efcff */
[----:B------:R-:W-:Y:S06]  /*193f0*/  @P0 BRA `(.L_x_2136) ;  /* 0x0000000400a00947 */ /* 0x000fec0003800000 */
[----:B------:R-:W-:-:S03]  /*19400*/  UMOV UR4, 0xffffffff ;  /* 0xffffffff00047882 */ /* 0x000fc60000000000 */
[----:B------:R-:W-:Y:S05]  /*19410*/  BRA.DIV UR4, `(.L_x_2137) ;  /* 0x0000004204f47947 */ /* 0x000fea000b800000 */
[----:B------:R-:W-:-:S13]  /*19420*/  ELECT P6, URZ, PT ;  /* 0x00000000003f782f */ /* 0x000fda00038c0000 */
.L_x_2245:
[----:B------:R-:W-:Y:S05]  /*19430*/  @!P6 BRA `(.L_x_2136) ;  /* 0x000000040090e947 */ /* 0x000fea0003800000 */
[----:B----4-:R-:W4:Y:S01]  /*19440*/  LDL R0, [R1+0x1c] ;  /* 0x00001c0001007983 */ /* 0x010f220000100800 */
[----:B------:R-:W-:-:S04]  /*19450*/  ISETP.NE.U32.AND P0, PT, R2, RZ, PT ;  /* 0x000000ff0200720c */ /* 0x000fc80003f05070 */
[----:B------:R-:W-:Y:S01]  /*19460*/  ISETP.NE.AND.EX P0, PT, R3, RZ, PT, P0 ;  /* 0x000000ff0300720c */ /* 0x000fe20003f05300 */
[----:B----4-:R-:W-:-:S12]  /*19470*/  VIADD R0, R0, 0xffffffff ;  /* 0xffffffff00007836 */ /* 0x010fd80000000000 */
[----:B------:R-:W-:Y:S05]  /*19480*/  @!P0 BRA `(.L_x_2138) ;  /* 0x0000000000448947 */ /* 0x000fea0003800000 */
[----:B------:R-:W0:Y:S01]  /*19490*/  LDC R7, c[0x0][0x43c] ;  /* 0x00010f00ff077b82 */ /* 0x000e220000000800 */
[----:B------:R-:W-:Y:S01]  /*194a0*/  ULDC.64 UR4, c[0x0][0x428] ;  /* 0x00010a0000047ab9 */ /* 0x000fe20000000a00 */
[----:B0-----:R-:W-:-:S13]  /*194b0*/  ISETP.NE.AND P0, PT, R7, 0x1, PT ;  /* 0x000000010700780c */ /* 0x001fda0003f05270 */
[----:B--2---:R-:W0:Y:S02]  /*194c0*/  @P0 LDC.64 R4, c[0x0][0x440] ;  /* 0x00011000ff040b82 */ /* 0x004e240000000a00 */
        /* <DEDUP_REMOVED lines=13> */
.L_x_2138:
[----:B------:R-:W-:Y:S01]  /*195a0*/  IMAD R4, R24, 0x8, R22 ;  /* 0x0000000818047824 */ /* 0x000fe200078e0216 */
[----:B0-----:R-:W-:Y:S01]  /*195b0*/  SHF.L.U32 R3, R26, 0x1f, RZ ;  /* 0x0000001f1a037819 */ /* 0x001fe200000006ff */
[----:B------:R-:W0:Y:S03]  /*195c0*/  S2R R2, SR_TID.X ;  /* 0x0000000000027919 */ /* 0x000e260000002100 */
[----:B------:R-:W4:Y:S01]  /*195d0*/  SYNCS.PHASECHK.TRANS64.TRYWAIT P0, [R4+URZ+0x19c80], R3 ;  /* 0x019c8003040075a7 */ /* 0x000f22000800017f */
[----:B0-----:R-:W-:-:S04]  /*195e0*/  LOP3.LUT R2, R2, 0x7f, RZ, 0xc0, !PT ;  /* 0x0000007f02027812 */ /* 0x001fc800078ec0ff */
[----:B------:R-:W-:Y:S01]  /*195f0*/  ISETP.NE.AND P1, PT, R2, RZ, PT ;  /* 0x000000ff0200720c */ /* 0x000fe20003f25270 */
[----:B----4-:R-:W-:-:S12]  /*19600*/  @!P0 BRA `(.L_x_2139) ;  /* 0x0000004000988947 */ /* 0x010fd80003800000 */
.L_x_2246:
        /* <DEDUP_REMOVED lines=8> */
.L_x_2140:
[----:B--2---:R-:W2:Y:S01]  /*19690*/  LDL R5, [R1+0x4] ;  /* 0x0000040001057983 */ /* 0x004ea20000100800 */
        /* <DEDUP_REMOVED lines=15> */
[----:B--2---:R-:W-:-:S05]  /*19790*/  IMAD R0, R0, 0x80, R5 ;  /* 0x0000008000007824 */ /* 0x004fca00078e0205 */
[----:B------:R-:W-:-:S13]  /*197a0*/  R2UR UR11, R0 ;  /* 0x00000000000b72ca */ /* 0x000fda00000e0000 */
[----:B------:R2:W-:Y:S02]  /*197b0*/  UTMALDG.4D [UR8], [UR4], desc[UR6] ;  /* 0x00000608040075b4 */ /* 0x0005e40008019000 */
[----:B--2---:R-:W-:Y:S01]  /*197c0*/  UMOV UR8, UR14 ;  /* 0x0000000e00087c82 */ /* 0x004fe20008000000 */
[----:B------:R-:W-:Y:S01]  /*197d0*/  UMOV UR10, UR16 ;  /* 0x00000010000a7c82 */ /* 0x000fe20008000000 */
[----:B------:R-:W-:Y:S01]  /*197e0*/  UMOV UR14, 0x40 ;  /* 0x00000040000e7882 */ /* 0x000fe20000000000 */
[----:B------:R2:W-:Y:S02]  /*197f0*/  UTMALDG.4D [UR8], [UR4], desc[UR6] ;  /* 0x00000608040075b4 */ /* 0x0005e40008019000 */
[----:B--2---:R-:W-:Y:S01]  /*19800*/  UMOV UR8, UR15 ;  /* 0x0000000f00087c82 */ /* 0x004fe20008000000 */
[----:B------:R-:W-:Y:S02]  /*19810*/  UMOV UR10, UR14 ;  /* 0x0000000e000a7c82 */ /* 0x000fe40008000000 */
[----:B------:R2:W-:Y:S01]  /*19820*/  UTMALDG.4D [UR8], [UR4], desc[UR6] ;  /* 0x00000608040075b4 */ /* 0x0005e20008019000 */
[----:B------:R-:W4:Y:S02]  /*19830*/  SYNCS.PHASECHK.TRANS64.TRYWAIT P0, [R4+URZ+0x19c40], R3 ;  /* 0x019c4003040075a7 */ /* 0x000f24000800017f */
[----:B--2-4-:R-:W-:Y:S05]  /*19840*/  @!P0 BRA `(.L_x_2141) ;  /* 0x00000040001c8947 */ /* 0x014fea0003800000 */
.L_x_2247:
[----:B------:R-:W-:Y:S05]  /*19850*/  @P1 BRA `(.L_x_2142) ;  /* 0x00000000001c1947 */ /* 0x000fea0003800000 */
[----:B------:R-:W4:Y:S01]  /*19860*/  S2R R5, SR_TID.X ;  /* 0x0000000000057919 */ /* 0x000f220000002100 */
[----:B0-2---:R-:W-:-:S04]  /*19870*/  MOV R3, 0x3000 ;  /* 0x0000300000037802 */ /* 0x005fc80000000f00 */
[----:B------:R0:W-:Y:S01]  /*19880*/  SYNCS.ARRIVE.TRANS64 RZ, [R4+URZ+0x19c30], R3 ;  /* 0x019c300304ff79a7 */ /* 0x0001e2000800003f */
[----:B----4-:R-:W-:-:S04]  /*19890*/  LOP3.LUT R5, R5, 0x1f, RZ, 0xc0, !PT ;  /* 0x0000001f05057812 */ /* 0x010fc800078ec0ff */
[----:B------:R-:W-:-:S13]  /*198a0*/  ISETP.NE.AND P0, PT, R5, RZ, PT ;  /* 0x000000ff0500720c */ /* 0x000fda0003f05270 */
[----:B0-----:R-:W-:Y:S05]  /*198b0*/  @!P0 BRA `(.L_x_2142) ;  /* 0x0000000000048947 */ /* 0x001fea0003800000 */
[----:B------:R-:W-:Y:S01]  /*198c0*/  BPT.TRAP 0x1 ;  /* 0x000000040000795c */ /* 0x000fe20000300000 */
.L_x_2142:
        /* <DEDUP_REMOVED lines=27> */
.L_x_2136:
[----:B0-2---:R-:W2:Y:S04]  /*19a80*/  LDL.LU R4, [R1+0x20] ;  /* 0x0000200001047983 */ /* 0x005ea80000300800 */
[----:B------:R-:W5:Y:S04]  /*19a90*/  LDL.LU R6, [R1+0x14] ;  /* 0x0000140001067983 */ /* 0x000f680000300800 */
[----:B------:R-:W3:Y:S01]  /*19aa0*/  LDL.LU R3, [R1+0x30] ;  /* 0x0000300001037983 */ /* 0x000ee20000300800 */
[----:B------:R-:W-:Y:S05]  /*19ab0*/  WARPSYNC.ALL ;  /* 0x0000000000007948 */ /* 0x000fea0003800000 */
[----:B------:R-:W-:Y:S01]  /*19ac0*/  ULDC.64 UR6, c[0x0][0xa00] ;  /* 0x0002800000067ab9 */ /* 0x000fe20000000a00 */
[----:B------:R-:W-:Y:S01]  /*19ad0*/  ULDC.64 UR4, c[0x0][0x298] ;  /* 0x0000a60000047ab9 */ /* 0x000fe20000000a00 */
[----:B------:R-:W-:Y:S01]  /*19ae0*/  BAR.SYNC.DEFER_BLOCKING 0x8, 0x200 ;  /* 0x0208000000007b1d */ /* 0x000fe20000010000 */
[----:B------:R-:W-:Y:S01]  /*19af0*/  ISETP.NE.U32.AND P0, PT, RZ, UR6, PT ;  /* 0x00000006ff007c0c */ /* 0x000fe2000bf05070 */
[----:B----4-:R-:W-:-:S03]  /*19b00*/  VIADD R0, R22, 0xf000 ;  /* 0x0000f00016007836 */ /* 0x010fc60000000000 */
[----:B------:R-:W-:Y:S01]  /*19b10*/  ISETP.NE.AND.EX P0, PT, RZ, UR7, PT, P0 ;  /* 0x00000007ff007c0c */ /* 0x000fe2000bf05300 */
[----:B------:R-:W-:Y:S01]  /*19b20*/  BSSY B6, `(.L_x_2143) ;  /* 0x0000020000067945 */ /* 0x000fe20003800000 */
[----:B------:R-:W-:Y:S02]  /*19b30*/  LOP3.LUT P1, RZ, R0, 0x9f, RZ, 0xc0, !PT ;  /* 0x0000009f00ff7812 */ /* 0x000fe4000782c0ff */
[----:B--2---:R-:W-:-:S05]  /*19b40*/  SHF.R.S32.HI R2, RZ, 0x1f, R4 ;  /* 0x0000001fff027819 */ /* 0x004fca0000011404 */
[----:B------:R-:W-:Y:S01]  /*19b50*/  IMAD R2, R2, UR4, RZ ;  /* 0x0000000402027c24 */ /* 0x000fe2000f8e02ff */
[----:B---3--:R-:W-:-:S03]  /*19b60*/  SEL R3, R3, RZ, !P0 ;  /* 0x000000ff03037207 */ /* 0x008fc60004000000 */
[----:B------:R-:W-:Y:S01]  /*19b70*/  IMAD R0, R4, UR5, R2 ;  /* 0x0000000504007c24 */ /* 0x000fe2000f8e0202 */
[----:B-----5:R-:W-:Y:S01]  /*19b80*/  SEL R2, R6, RZ, !P0 ;  /* 0x000000ff06027207 */ /* 0x020fe20004000000 */
[----:B------:R-:W-:-:S05]  /*19b90*/  IMAD.WIDE.U32 R4, R4, UR4, RZ ;  /* 0x0000000404047c25 */ /* 0x000fca000f8e00ff */
[----:B------:R-:W-:Y:S04]  /*19ba0*/  STL.64 [R1+0x28], R4 ;  /* 0x0000280401007387 */ /* 0x000fe80000100a00 */
[----:B------:R0:W-:Y:S04]  /*19bb0*/  STL [R1+0x14], R2 ;  /* 0x0000140201007387 */ /* 0x0001e80000100800 */
[----:B------:R2:W-:Y:S01]  /*19bc0*/  STL [R1+0x3c], R3 ;  /* 0x00003c0301007387 */ /* 0x0005e20000100800 */
[----:B0-----:R-:W-:Y:S01]  /*19bd0*/  IMAD.IADD R2, R5, 0x1, R0 ;  /* 0x0000000105027824 */ /* 0x001fe200078e0200 */
[----:B------:R-:W-:-:S05]  /*19be0*/  SHF.R.S32.HI R0, RZ, 0x1f, R18 ;  /* 0x0000001fff007819 */ /* 0x000fca0000011412 */
        /* <DEDUP_REMOVED lines=13> */
[----:B-1----:R-:W-:Y:S02]  /*19cc0*/  IMAD.U32 R11, RZ, RZ, UR9 ;  /* 0x00000009ff0b7e24 */ /* 0x002fe4000f8e00ff */
[----:B------:R-:W-:Y:S02]  /*19cd0*/  IMAD.MOV.U32 R8, RZ, RZ, 0x70 ;  /* 0x00000070ff087424 */ /* 0x000fe400078e00ff */
[----:B------:R-:W-:Y:S02]  /*19ce0*/  IMAD.MOV.U32 R12, RZ, RZ, 0x1 ;  /* 0x00000001ff0c7424 */ /* 0x000fe400078e00ff */
[----:B------:R-:W-:-:S07]  /*19cf0*/  IMAD.MOV.U32 R13, RZ, RZ, RZ ;  /* 0x000000ffff0d7224 */ /* 0x000fce00078e00ff */
[----:B------:R-:W-:-:S07]  /*19d00*/  LEPC R20, `(.L_x_2144) ;  /* 0x000000001014794e */ /* 0x000fce0000000000 */
[----:B0-----:R-:W-:Y:S05]  /*19d10*/  CALL.ABS.NOINC R2 ;  /* 0x0000000002007343 */ /* 0x001fea0003c00000 */
.L_x_2144:
[----:B------:R-:W-:Y:S05]  /*19d20*/  BSYNC B6 ;  /* 0x0000000000067941 */ /* 0x000fea0003800000 */
.L_x_2143:
[----:B--2---:R-:W2:Y:S01]  /*19d30*/  LDL.LU R0, [R1+0x20] ;  /* 0x0000200001007983 */ /* 0x004ea20000300800 */
[----:B------:R-:W0:Y:S01]  /*19d40*/  LDC R9, c[0x0][0x448] ;  /* 0x00011200ff097b82 */ /* 0x000e220000000800 */
[----:B------:R-:W-:Y:S01]  /*19d50*/  ULDC.64 UR4, c[0x0][0x2d8] ;  /* 0x0000b60000047ab9 */ /* 0x000fe20000000a00 */
[----:B------:R-:W-:Y:S01]  /*19d60*/  ULDC.64 UR6, c[0x0][0x2c8] ;  /* 0x0000b20000067ab9 */ /* 0x000fe20000000a00 */
[----:B------:R-:W2:Y:S01]  /*19d70*/  LDL.LU.64 R2, [R1+0x28] ;  /* 0x0000280001027983 */ /* 0x000ea20000300a00 */
[----:B------:R-:W-:-:S03]  /*19d80*/  ULDC.64 UR8, c[0x0][0x280] ;  /* 0x0000a00000087ab9 */ /* 0x000fc60000000a00 */
[----:B------:R-:W3:Y:S04]  /*19d90*/  LDL.LU R20, [R1+0x30] ;  /* 0x0000300001147983 */ /* 0x000ee80000300800 */
[----:B------:R-:W4:Y:S04]  /*19da0*/  LDL.LU R21, [R1+0x3c] ;  /* 0x00003c0001157983 */ /* 0x000f280000300800 */
[----:B------:R-:W4:Y:S01]  /*19db0*/  LDL.LU R4, [R1+0x14] ;  /* 0x0000140001047983 */ /* 0x000f220000300800 */
[----:B0-----:R-:W-:-:S13]  /*19dc0*/  ISETP.NE.AND P1, PT, R9, 0x1, PT ;  /* 0x000000010900780c */ /* 0x001fda0003f25270 */
[----:B------:R-:W0:Y:S08]  /*19dd0*/  @P1 LDC R5, c[0x0][0x44c] ;  /* 0x00011300ff051b82 */ /* 0x000e300000000800 */
[----:B------:R-:W1:Y:S01]  /*19de0*/  @P1 LDC R8, c[0x0][0x450] ;  /* 0x00011400ff081b82 */ /* 0x000e620000000800 */
[----:B--2---:R-:W-:Y:S02]  /*19df0*/  IMAD.MOV.U32 R3, RZ, RZ, R0 ;  /* 0x000000ffff037224 */ /* 0x004fe400078e0000 */
[----:B---3--:R-:W-:-:S02]  /*19e00*/  IMAD R0, R20, UR4, RZ ;  /* 0x0000000414007c24 */ /* 0x008fc4000f8e02ff */
[C---:B------:R-:W-:Y:S01]  /*19e10*/  IMAD.WIDE.U32 R2, R18.reuse, UR4, R2 ;  /* 0x0000000412027c25 */ /* 0x040fe2000f8e0002 */
[----:B------:R-:W2:Y:S03]  /*19e20*/  S2R R20, SR_TID.X ;  /* 0x0000000000147919 */ /* 0x000ea60000002100 */
[----:B------:R-:W-:Y:S01]  /*19e30*/  IMAD R0, R18, UR5, R0 ;  /* 0x0000000512007c24 */ /* 0x000fe2000f8e0200 */
[----:B------:R-:W-:-:S03]  /*19e40*/  ULDC.64 UR4, c[0x0][0x2e0] ;  /* 0x0000b80000047ab9 */ /* 0x000fc60000000a00 */
[----:B------:R-:W-:Y:S02]  /*19e50*/  IMAD.IADD R3, R3, 0x1, R0 ;  /* 0x0000000103037824 */ /* 0x000fe400078e0200 */
[----:B----4-:R-:W-:Y:S02]  /*19e60*/  IMAD R0, R21, UR4, RZ ;  /* 0x0000000415007c24 */ /* 0x010fe4000f8e02ff */
[----:B------:R-:W3:Y:S01]  /*19e70*/  S2R R21, SR_TID.X ;  /* 0x0000000000157919 */ /* 0x000ee20000002100 */
[----:B------:R-:W-:-:S04]  /*19e80*/  IMAD.WIDE.U32 R2, R4, UR4, R2 ;  /* 0x0000000404027c25 */ /* 0x000fc8000f8e0002 */
[----:B------:R-:W-:Y:S01]  /*19e90*/  IMAD R0, R4, UR5, R0 ;  /* 0x0000000504007c24 */ /* 0x000fe2000f8e0200 */
[----:B------:R-:W-:Y:S01]  /*19ea0*/  ULDC.64 UR4, c[0x0][0x2d0] ;  /* 0x0000b40000047ab9 */ /* 0x000fe20000000a00 */
[----:B------:R-:W4:Y:S02]  /*19eb0*/  @P1 LDC R4, c[0x0][0x450] ;  /* 0x00011400ff041b82 */ /* 0x000f240000000800 */
[----:B------:R-:W-:Y:S01]  /*19ec0*/  IMAD.IADD R3, R3, 0x1, R0 ;  /* 0x0000000103037824 */ /* 0x000fe200078e0200 */
[----:B--2---:R-:W-:-:S04]  /*19ed0*/  LOP3.LUT R20, R20, 0x7f, RZ, 0xc0, !PT ;  /* 0x0000007f14147812 */ /* 0x004fc800078ec0ff */
[----:B------:R-:W-:Y:S01]  /*19ee0*/  SHF.R.U32.HI R20, RZ, 0x1, R20 ;  /* 0x00000001ff147819 */ /* 0x000fe20000011614 */
[----:B---3--:R-:W-:Y:S02]  /*19ef0*/  IMAD.SHL.U32 R6, R21, 0x40, RZ ;  /* 0x0000004015067824 */ /* 0x008fe400078e00ff */
[----:B------:R2:W5:Y:S03]  /*19f00*/  LDL R21, [R1+0x24] ;  /* 0x0000240001157983 */ /* 0x0005660000100800 */
[----:B------:R-:W-:-:S05]  /*19f10*/  LOP3.LUT R6, R20, 0x40, R6, 0xf8, !PT ;  /* 0x0000004014067812 */ /* 0x000fca00078ef806 */
[----:B------:R-:W-:-:S04]  /*19f20*/  IMAD R0, R17, 0xc0, R6 ;  /* 0x000000c011007824 */ /* 0x000fc800078e0206 */
[----:B0-----:R-:W-:Y:S01]  /*19f30*/  @P1 IMAD.HI.U32 R6, R0, R5, RZ ;  /* 0x0000000500061227 */ /* 0x001fe200078e00ff */
[----:B------:R-:W-:-:S04]  /*19f40*/  MOV R5, R0 ;  /* 0x0000000000057202 */ /* 0x000fc80000000f00 */
[----:B----4-:R-:W-:-:S04]  /*19f50*/  @P1 SHF.R.U32.HI R5, RZ, R4, R6 ;  /* 0x00000004ff051219 */ /* 0x010fc80000011606 */
        /* <DEDUP_REMOVED lines=15> */
[----:B0-----:R-:W-:-:S04]  /*1a050*/  @P1 IMAD.HI.U32 R7, R0, R5, RZ ;  /* 0x0000000500071227 */ /* 0x001fc800078e00ff */
[----:B------:R-:W-:Y:S01]  /*1a060*/  IMAD.MOV.U32 R5, RZ, RZ, R0 ;  /* 0x000000ffff057224 */ /* 0x000fe200078e0000 */
[----:B-1----:R-:W-:Y:S02]  /*1a070*/  @P1 SHF.R.U32.HI R5, RZ, R8, R7 ;  /* 0x00000008ff051219 */ /* 0x002fe40000011607 */
        /* <DEDUP_REMOVED lines=29> */
[----:B--2---:R-:W-:Y:S06]  /*1a250*/  BRA.DIV UR4, `(.L_x_2145) ;  /* 0x0000003604ac7947 */ /* 0x004fec000b800000 */
[----:B------:R-:W0:Y:S01]  /*1a260*/  SHFL.IDX PT, R3, R6, RZ, 0x1e1f ;  /* 0x001e1fff06037589 */ /* 0x000e2200000e0000 */
[----:B-----5:R-:W-:Y:S02]  /*1a270*/  IMAD R0, R21, R9, RZ ;  /* 0x0000000915007224 */ /* 0x020fe400078e02ff */
[----:B------:R-:W-:Y:S01]  /*1a280*/  IMAD R17, R17, 0xc0, R20 ;  /* 0x000000c011117824 */ /* 0x000fe200078e0214 */
[----:B------:R-:W1:Y:S04]  /*1a290*/  SHFL.IDX PT, R2, R4, RZ, 0x1e1f ;  /* 0x001e1fff04027589 */ /* 0x000e6800000e0000 */
[----:B------:R-:W-:Y:S01]  /*1a2a0*/  ISETP.GE.AND P4, PT, R17, R0, PT ;  /* 0x000000001100720c */ /* 0x000fe20003f86270 */
[----:B------:R-:W2:Y:S04]  /*1a2b0*/  SHFL.IDX PT, R6, R6, 0x1, 0x1e1f ;  /* 0x003e1f0006067f89 */ /* 0x000ea800000e0000 */
[----:B------:R-:W3:Y:S04]  /*1a2c0*/  SHFL.IDX PT, R4, R4, 0x1, 0x1e1f ;  /* 0x003e1f0004047f89 */ /* 0x000ee800000e0000 */
[----:B------:R-:W4:Y:S04]  /*1a2d0*/  SHFL.IDX PT, R5, R5, RZ, 0x1e1f ;  /* 0x001e1fff05057589 */ /* 0x000f2800000e0000 */
        /* <DEDUP_REMOVED lines=15> */
[----:B0---4-:R0:W1:Y:S02]  /*1a3d0*/  SHFL.IDX PT, R2, R7, RZ, 0x1e1f ;  /* 0x001e1fff07027589 */ /* 0x01106400000e0000 */
.L_x_2254:
[----:B------:R-:W-:Y:S01]  /*1a3e0*/  VIADD R17, R17, 0x80 ;  /* 0x0000008011117836 */ /* 0x000fe20000000000 */
[----:B------:R-:W-:Y:S04]  /*1a3f0*/  BSSY B0, `(.L_x_2146) ;  /* 0x000000b000007945 */ /* 0x000fe80003800000 */
[----:B------:R-:W-:-:S13]  /*1a400*/  ISETP.GE.AND P3, PT, R17, R0, PT ;  /* 0x000000001100720c */ /* 0x000fda0003f66270 */
[----:B------:R-:W-:Y:S05]  /*1a410*/  @P3 BRA `(.L_x_2147) ;  /* 0x0000000000203947 */ /* 0x000fea0003800000 */
[----:B-1----:R-:W-:-:S05]  /*1a420*/  IADD3 R2, P3, R10, R2, RZ ;  /* 0x000000020a027210 */ /* 0x002fca0007f7e0ff */
[----:B------:R-:W-:-:S05]  /*1a430*/  IMAD.X R3, RZ, RZ, R5, P3 ;  /* 0x000000ffff037224 */ /* 0x000fca00018e0605 */
[----:B------:R-:W-:Y:S01]  /*1a440*/  @!PT LDS RZ, [RZ] ;  /* 0x00000000fffff984 */ /* 0x000fe20000000800 */
[----:B------:R-:W-:Y:S01]  /*1a450*/  @!PT LDS RZ, [RZ] ;  /* 0x00000000fffff984 */ /* 0x000fe20000000800 */
[----:B------:R-:W-:Y:S01]  /*1a460*/  @!PT LDS RZ, [RZ] ;  /* 0x00000000fffff984 */ /* 0x000fe20000000800 */
[----:B------:R2:W-:Y:S04]  /*1a470*/  LDGSTS.E.BYPASS.LTC128B.128 [R8+0x10000], desc[UR42][R2.64], !P2 ;  /* 0x1000000002087fae */ /* 0x0005e8000d101d6a */
[----:B------:R2:W-:Y:S04]  /*1a480*/  LDGSTS.E.BYPASS.LTC128B.128 [R8+0x11800], desc[UR42][R2.64+0x20], !P1 ;  /* 0x1180002002087fae */ /* 0x0005e8000c901d6a */
[----:B------:R2:W-:Y:S02]  /*1a490*/  LDGSTS.E.BYPASS.LTC128B.128 [R8+0x13000], desc[UR42][R2.64+0x40], !P0 ;  /* 0x1300004002087fae */ /* 0x0005e4000c101d6a */
.L_x_2147:
[----:B------:R-:W-:Y:S05]  /*1a4a0*/  BSYNC B0 ;  /* 0x0000000000007941 */ /* 0x000fea0003800000 */
.L_x_2146:
[----:B------:R-:W-:Y:S01]  /*1a4b0*/  NOP ;  /* 0x0000000000007918 */ /* 0x000fe20000000000 */
[----:B------:R-:W-:-:S13]  /*1a4c0*/  PLOP3.LUT P0, PT, PT, PT, PT, 0x80, 0x0 ;  /* 0x000000000000781c */ /* 0x000fda0003f0f070 */
.L_x_2148:
[----:B------:R-:W-:Y:S02]  /*1a4d0*/  PLOP3.LUT P1, PT, P1, P0, PT, 0xa2, 0x0 ;  /* 0x000000000000781c */ /* 0x000fe40000f21472 */
[----:B------:R-:W-:-:S08]  /*1a4e0*/  @P0 R2UR P1, UR4, R22 ;  /* 0x00000000160402ca */ /* 0x000fd00000020000 */
[----:B------:R-:W-:-:S05]  /*1a4f0*/  @P0 PLOP3.LUT P0, PT, P1, PT, PT, 0x80, 0x0 ;  /* 0x000000000000081c */ /* 0x000fca0000f0f070 */
[----:B------:R-:W-:Y:S01]  /*1a500*/  @!P1 SYNCS.ARRIVE.TRANS64.RED.A0T1 RZ, [UR4+0x19c00], RZ ;  /* 0x019c00ffffff99a7 */ /* 0x000fe20008200404 */
[----:B------:R-:W-:Y:S07]  /*1a510*/  @!P1 ARRIVES.LDGSTSBAR.64.TRANSCNT [UR4+0x19c00] ;  /* 0x019c0000ff0099b0 */ /* 0x000fee0008000a84 */
[----:B------:R-:W-:Y:S05]  /*1a520*/  @P0 BRA.U.ANY `(.L_x_2148) ;  /* 0xfffffffd00e80947 */ /* 0x000fea000393ffff */
[----:B-12---:R-:W2:Y:S02]  /*1a530*/  LDL.LU R2, [R1+0x38] ;  /* 0x0000380001027983 */ /* 0x006ea40000300800 */
        /* <DEDUP_REMOVED lines=10> */
[----:B-12---:R-:W-:Y:S05]  /*1a5e0*/  @!P0 BRA `(.L_x_2150) ;  /* 0x0000003400b88947 */ /* 0x006fea0003800000 */
.L_x_2255:
[----:B------:R-:W-:Y:S05]  /*1a5f0*/  BSYNC B0 ;  /* 0x0000000000007941 */ /* 0x000fea0003800000 */
.L_x_2149:
[----:B------:R-:W2:Y:S02]  /*1a600*/  LDL R0, [R1+0x1c] ;  /* 0x00001c0001007983 */ /* 0x000ea40000100800 */
[----:B--2---:R-:W-:-:S13]  /*1a610*/  ISETP.GE.AND P0, PT, R0, 0x2, PT ;  /* 0x000000020000780c */ /* 0x004fda0003f06270 */
[----:B------:R-:W-:Y:S05]  /*1a620*/  @!P0 BRA `(.L_x_2151) ;  /* 0x0000001000148947 */ /* 0x000fea0003800000 */
[----:B------:R-:W-:Y:S01]  /*1a630*/  IADD3 R2, R0, -0x2, RZ ;  /* 0xfffffffe00027810 */ /* 0x000fe20007ffe0ff */
[----:B------:R-:W-:Y:S02]  /*1a640*/  IMAD.MOV.U32 R0, RZ, RZ, R24 ;  /* 0x000000ffff007224 */ /* 0x000fe400078e0018 */
[----:B------:R-:W-:-:S07]  /*1a650*/  IMAD.MOV.U32 R8, RZ, RZ, R26 ;  /* 0x000000ffff087224 */ /* 0x000fce00078e001a */
.L_x_2175:
        /* <DEDUP_REMOVED lines=32> */
.L_x_2154:
[----:B------:R-:W2:Y:S01]  /*1a860*/  S2R R4, SR_TID.X ;  /* 0x0000000000047919 */ /* 0x000ea20000002100 */
[----:B-1----:R-:W-:Y:S01]  /*1a870*/  IMAD R6, R24, 0x8, R22 ;  /* 0x0000000818067824 */ /* 0x002fe200078e0216 */
[----:B------:R-:W-:Y:S01]  /*1a880*/  BSSY B1, `(.L_x_2155) ;  /* 0x0000006000017945 */ /* 0x000fe20003800000 */
[----:B--2---:R-:W-:Y:S02]  /*1a890*/  LOP3.LUT R5, R4, 0x7f, RZ, 0xc0, !PT ;  /* 0x0000007f04057812 */ /* 0x004fe400078ec0ff */
[----:B------:R-:W-:Y:S02]  /*1a8a0*/  SHF.L.U32 R4, R26, 0x1f, RZ ;  /* 0x0000001f1a047819 */ /* 0x000fe400000006ff */
[----:B------:R-:W-:Y:S02]  /*1a8b0*/  ISETP.NE.AND P1, PT, R5, RZ, PT ;  /* 0x000000ff0500720c */ /* 0x000fe40003f25270 */
[----:B------:R-:W1:Y:S02]  /*1a8c0*/  SYNCS.PHASECHK.TRANS64.TRYWAIT P0, [R6+URZ+0x19c80], R4 ;  /* 0x019c8004060075a7 */ /* 0x000e64000800017f */
[----:B-1----:R-:W-:Y:S09]  /*1a8d0*/  @!P0 BRA `(.L_x_2156) ;  /* 0x0000003400108947 */ /* 0x002ff20003800000 */
.L_x_2256:
[----:B------:R-:W-:Y:S05]  /*1a8e0*/  BSYNC B1 ;  /* 0x0000000000017941 */ /* 0x000fea0003800000 */
.L_x_2155:
[----:B------:R-:W-:Y:S04]  /*1a8f0*/  BSSY B1, `(.L_x_2157) ;  /* 0x0000009000017945 */ /* 0x000fe80003800000 */
[----:B------:R-:W-:Y:S05]  /*1a900*/  @P1 BRA `(.L_x_2158) ;  /* 0x00000000001c1947 */ /* 0x000fea0003800000 */
[----:B------:R-:W0:Y:S02]  /*1a910*/  S2R R5, SR_TID.X ;  /* 0x0000000000057919 */ /* 0x000e240000002100 */
[----:B0-----:R-:W-:Y:S01]  /*1a920*/  LOP3.LUT R7, R5, 0x1f, RZ, 0xc0, !PT ;  /* 0x0000001f05077812 */ /* 0x001fe200078ec0ff */
[----:B------:R-:W-:-:S03]  /*1a930*/  IMAD.MOV.U32 R5, RZ, RZ, 0x3000 ;  /* 0x00003000ff057424 */ /* 0x000fc600078e00ff */
[----:B------:R-:W-:Y:S01]  /*1a940*/  ISETP.NE.AND P0, PT, R7, RZ, PT ;  /* 0x000000ff0700720c */ /* 0x000fe20003f05270 */
[----:B------:R2:W-:-:S12]  /*1a950*/  SYNCS.ARRIVE.TRANS64 RZ, [R6+URZ+0x19c70], R5 ;  /* 0x019c700506ff79a7 */ /* 0x0005d8000800003f */
[----:B--2---:R-:W-:Y:S05]  /*1a960*/  @!P0 BRA `(.L_x_2158) ;  /* 0x0000000000048947 */ /* 0x004fea0003800000 */
[----:B------:R-:W-:Y:S01]  /*1a970*/  BPT.TRAP 0x1 ;  /* 0x000000040000795c */ /* 0x000fe20000300000 */
.L_x_2158:
[----:B------:R-:W-:Y:S05]  /*1a980*/  BSYNC B1 ;  /* 0x0000000000017941 */ /* 0x000fea0003800000 */
.L_x_2157:
[----:B------:R-:W2:Y:S01]  /*1a990*/  LDL R5, [R1+0x4] ;  /* 0x0000040001057983 */ /* 0x000ea20000100800 */
[----:B------:R-:W-:Y:S01]  /*1a9a0*/  IMAD.MOV.U32 R11, RZ, RZ, RZ ;  /* 0x000000ffff0b7224 */ /* 0x000fe200078e00ff */
[----:B------:R-:W-:Y:S01]  /*1a9b0*/  UIADD3 UR4, UP0, UR40, 0x470, URZ ;  /* 0x0000047028047890 */ /* 0x000fe2000ff1e03f */
[----:B0-----:R-:W-:Y:S01]  /*1a9c0*/  IMAD R7, R24, 0x3000, R22 ;  /* 0x0000300018077824 */ /* 0x001fe200078e0216 */
        /* <DEDUP_REMOVED lines=8> */
.L_x_2159:
        /* <DEDUP_REMOVED lines=12> */
[----:B------:R-:W-:Y:S01]  /*1ab10*/  UMOV UR6, 0x0 ;  /* 0x0000000000067882 */ /* 0x000fe20000000000 */
[----:B------:R-:W-:Y:S01]  /*1ab20*/  IADD3 R9, R7, 0xa000, RZ ;  /* 0x0000a00007097810 */ /* 0x000fe20007ffe0ff */
[----:B------:R-:W-:Y:S01]  /*1ab30*/  UMOV UR7, 0x14f00000 ;  /* 0x14f0000000077882 */ /* 0x000fe20000000000 */
[----:B------:R-:W-:-:S15]  /*1ab40*/  R2UR UR10, R12 ;  /* 0x000000000c0a72ca */ /* 0x000fde00000e0000 */
.L_x_2160:
        /* <DEDUP_REMOVED lines=16> */
.L_x_2161:
        /* <DEDUP_REMOVED lines=13> */
.L_x_2257:
[----:B------:R-:W-:Y:S05]  /*1ad20*/  BSYNC B1 ;  /* 0x0000000000017941 */ /* 0x000fea0003800000 */
.L_x_2162:
        /* <DEDUP_REMOVED lines=11> */
.L_x_2165:
[----:B------:R-:W-:Y:S05]  /*1ade0*/  BSYNC B1 ;  /* 0x0000000000017941 */ /* 0x000fea0003800000 */
.L_x_2164:
        /* <DEDUP_REMOVED lines=8> */
.L_x_2166:
        /* <DEDUP_REMOVED lines=15> */
.L_x_2167:
        /* <DEDUP_REMOVED lines=15> */
.L_x_2168:
        /* <DEDUP_REMOVED lines=10> */
.L_x_2153:
[----:B------:R-:W-:Y:S05]  /*1b0f0*/  BSYNC B0 ;  /* 0x0000000000007941 */ /* 0x000fea0003800000 */
.L_x_2152:
[----:B------:R-:W-:-:S06]  /*1b100*/  UISETP.NE.AND UP0, UPT, UR36, 0x3, UPT ;  /* 0x000000032400788c */ /* 0x000fcc000bf05270 */
[----:B------:R-:W-:-:S13]  /*1b110*/  PLOP3.LUT P0, PT, PT, PT, UP0, 0x80, 0x0 ;  /* 0x000000000000781c */ /* 0x000fda0003f0f008 */
[----:B------:R-:W-:Y:S05]  /*1b120*/  @!P0 BRA `(.L_x_2169) ;  /* 0x0000000000048947 */ /* 0x000fea0003800000 */
[----:B------:R-:W-:Y:S01]  /*1b130*/  BPT.TRAP 0x1 ;  /* 0x000000040000795c */ /* 0x000fe20000300000 */
.L_x_2169:
        /* <DEDUP_REMOVED lines=8> */
.L_x_2258:
[----:B------:R-:W-:Y:S05]  /*1b1c0*/  BSYNC B0 ;  /* 0x0000000000007941 */ /* 0x000fea0003800000 */
.L_x_2170:
[----:B------:R-:W-:Y:S05]  /*1b1d0*/  @!P1 BRA `(.L_x_2172) ;  /* 0x0000000000049947 */ /* 0x000fea0003800000 */
[----:B------:R-:W-:Y:S01]  /*1b1e0*/  BPT.TRAP 0x1 ;  /* 0x000000040000795c */ /* 0x000fe20000300000 */
.L_x_2172:
[----:B-1----:R-:W-:Y:S01]  /*1b1f0*/  SHF.L.U32 R4, R8, 0x1f, RZ ;  /* 0x0000001f08047819 */ /* 0x002fe200000006ff */
[----:B------:R-:W-:-:S03]  /*1b200*/  IMAD R10, R0, 0x3000, RZ ;  /* 0x00003000000a7824 */ /* 0x000fc600078e02ff */
[----:B------:R-:W1:Y:S02]  /*1b210*/  SYNCS.PHASECHK.TRANS64.TRYWAIT P0, [R3+URZ+0x19c60], R4 ;  /* 0x019c6004030075a7 */ /* 0x000e64000800017f */
[----:B-1----:R-:W-:Y:S05]  /*1b220*/  @!P0 BRA `(.L_x_2173) ;  /* 0x0000002800f88947 */ /* 0x002fea0003800000 */
.L_x_2259:
[----:B------:R-:W2:Y:S04]  /*1b230*/  LDL R0, [R1+0x10] ;  /* 0x0000100001007983 */ /* 0x000ea80000100800 */
[----:B------:R-:W3:Y:S01]  /*1b240*/  LDL R11, [R1+0x8] ;  /* 0x00000800010b7983 */ /* 0x000ee20000100800 */
[----:B------:R-:W-:Y:S05]  /*1b250*/  WARPSYNC.ALL ;  /* 0x0000000000007948 */ /* 0x000fea0003800000 */
[----:B------:R-:W4:Y:S02]  /*1b260*/  S2R R13, SR_TID.X ;  /* 0x00000000000d7919 */ /* 0x000f240000002100 */
[----:B----4-:R-:W-:Y:S01]  /*1b270*/  LOP3.LUT P0, RZ, R13, 0x4, RZ, 0xc0, !PT ;  /* 0x000000040dff7812 */ /* 0x010fe2000780c0ff */
[----:B------:R-:W-:-:S05]  /*1b280*/  IMAD.MOV.U32 R13, RZ, RZ, 0x40 ;  /* 0x00000040ff0d7424 */ /* 0x000fca00078e00ff */
[----:B------:R-:W-:Y:S02]  /*1b290*/  SEL R13, R13, 0xffffffc0, !P0 ;  /* 0xffffffc00d0d7807 */ /* 0x000fe40004000000 */
[C---:B--2---:R-:W-:Y:S02]  /*1b2a0*/  LOP3.LUT R0, R10.reuse, R0, RZ, 0xfc, !PT ;  /* 0x000000000a007212 */ /* 0x044fe400078efcff */
        /* <DEDUP_REMOVED lines=48> */
.L_x_2174:
[----:B------:R-:W2:Y:S01]  /*1b5b0*/  S2R R0, SR_TID.X ;  /* 0x0000000000007919 */ /* 0x000ea20000002100 */
[----:B-1----:R1:W-:Y:S01]  /*1b5c0*/  SYNCS.ARRIVE.TRANS64.A1T0 RZ, [R3+URZ+0x19c50], RZ ;  /* 0x019c50ff03ff79a7 */ /* 0x0023e2000810003f */
[----:B0-----:R-:W-:Y:S01]  /*1b5d0*/  IMAD.MOV.U32 R8, RZ, RZ, R26 ;  /* 0x000000ffff087224 */ /* 0x001fe200078e001a */
[----:B--2---:R-:W-:Y:S01]  /*1b5e0*/  LOP3.LUT R0, R0, 0x7f, RZ, 0xc0, !PT ;  /* 0x0000007f00007812 */ /* 0x004fe200078ec0ff */
[----:B------:R-:W-:Y:S03]  /*1b5f0*/  BAR.SYNC.DEFER_BLOCKING 0x2, 0x80 ;  /* 0x0082000000007b1d */ /* 0x000fe60000010000 */
[----:B------:R-:W-:Y:S01]  /*1b600*/  ISETP.NE.AND P0, PT, R0, RZ, PT ;  /* 0x000000ff0000720c */ /* 0x000fe20003f05270 */
[----:B------:R-:W-:-:S12]  /*1b610*/  IMAD.MOV.U32 R0, RZ, RZ, R24 ;  /* 0x000000ffff007224 */ /* 0x000fd800078e0018 */
[----:B-1----:R-:W-:-:S04]  /*1b620*/  @!P0 IADD3 R3, R3, 0x19c80, RZ ;  /* 0x00019c8003038810 */ /* 0x002fc80007ffe0ff */
[----:B------:R-:W-:-:S04]  /*1b630*/  @!P0 PRMT R3, RZ, 0x654, R3 ;  /* 0x00000654ff038816 */ /* 0x000fc80000000003 */
[----:B------:R2:W-:Y:S01]  /*1b640*/  @!P0 SYNCS.ARRIVE.TRANS64.RED.A1T0 RZ, [R3+URZ], RZ ;  /* 0x000000ff03ff89a7 */ /* 0x0005e2000810043f */
[C---:B------:R-:W-:Y:S01]  /*1b650*/  ISETP.GT.AND P0, PT, R2.reuse, RZ, PT ;  /* 0x000000ff0200720c */ /* 0x040fe20003f04270 */
[----:B------:R-:W-:-:S12]  /*1b660*/  VIADD R2, R2, 0xffffffff ;  /* 0xffffffff02027836 */ /* 0x000fd80000000000 */
[----:B--2---:R-:W-:Y:S05]  /*1b670*/  @P0 BRA `(.L_x_2175) ;  /* 0xffffffec00f80947 */ /* 0x004fea000383ffff */
.L_x_2151:
[----:B-1----:R-:W1:Y:S01]  /*1b680*/  S2R R3, SR_TID.X ;  /* 0x0000000000037919 */ /* 0x002e620000002100 */
[----:B------:R-:W-:Y:S01]  /*1b690*/  BSSY B0, `(.L_x_2176) ;  /* 0x0000010000007945 */ /* 0x000fe20003800000 */
        /* <DEDUP_REMOVED lines=12> */
[----:B0-----:R-:W0:Y:S01]  /*1b760*/  POPC R7, R4 ;  /* 0x0000000400077309 */ /* 0x001e220000000000 */
[----:B--2---:R-:W0:Y:S02]  /*1b770*/  SHFL.IDX PT, R0, R3, R0, 0x1f ;  /* 0x00001f0003007589 */ /* 0x004e2400000e0000 */
[----:B0-----:R-:W-:-:S07]  /*1b780*/  IADD3 R16, R0, UR38, R7 ;  /* 0x0000002600107c10 */ /* 0x001fce000fffe007 */
.L_x_2177:
[----:B------:R-:W-:Y:S05]  /*1b790*/  BSYNC B0 ;  /* 0x0000000000007941 */ /* 0x000fea0003800000 */
.L_x_2176:
[----:B------:R-:W-:-:S06]  /*1b7a0*/  UISETP.NE.AND UP0, UPT, UR36, 0x3, UPT ;  /* 0x000000032400788c */ /* 0x000fcc000bf05270 */
[----:B------:R-:W-:-:S13]  /*1b7b0*/  PLOP3.LUT P1, PT, PT, PT, UP0, 0x80, 0x0 ;  /* 0x000000000000781c */ /* 0x000fda0003f2f008 */
[----:B------:R-:W-:Y:S05]  /*1b7c0*/  @!P1 BRA `(.L_x_2178) ;  /* 0x0000000000049947 */ /* 0x000fea0003800000 */
[----:B------:R-:W-:Y:S01]  /*1b7d0*/  BPT.TRAP 0x1 ;  /* 0x000000040000795c */ /* 0x000fe20000300000 */
.L_x_2178:
        /* <DEDUP_REMOVED lines=8> */
.L_x_2260:
[----:B------:R-:W-:Y:S05]  /*1b860*/  BSYNC B0 ;  /* 0x0000000000007941 */ /* 0x000fea0003800000 */
.L_x_2179:
[----:B------:R-:W-:Y:S05]  /*1b870*/  @!P2 BRA `(.L_x_2181) ;  /* 0x000000000004a947 */ /* 0x000fea0003800000 */
[----:B------:R-:W-:Y:S01]  /*1b880*/  BPT.TRAP 0x1 ;  /* 0x000000040000795c */ /* 0x000fe20000300000 */
.L_x_2181:
[----:B-1----:R-:W-:-:S04]  /*1b890*/  SHF.L.U32 R0, R26, 0x1f, RZ ;  /* 0x0000001f1a007819 */ /* 0x002fc800000006ff */
[----:B------:R-:W1:Y:S02]  /*1b8a0*/  SYNCS.PHASECHK.TRANS64.TRYWAIT P1, [R3+URZ+0x19c60], R0 ;  /* 0x019c6000030075a7 */ /* 0x000e64000802017f */
[----:B-1----:R-:W-:Y:S05]  /*1b8b0*/  @!P1 BRA `(.L_x_2182) ;  /* 0x00000024007c9947 */ /* 0x002fea0003800000 */
.L_x_2261:
[----:B------:R-:W2:Y:S04]  /*1b8c0*/  LDL R4, [R1+0x10] ;  /* 0x0000100001047983 */ /* 0x000ea80000100800 */
[----:B------:R-:W3:Y:S01]  /*1b8d0*/  LDL R10, [R1+0x8] ;  /* 0x00000800010a7983 */ /* 0x000ee20000100800 */
[----:B------:R-:W-:Y:S01]  /*1b8e0*/  IMAD R2, R24, 0x3000, RZ ;  /* 0x0000300018027824 */ /* 0x000fe200078e02ff */
[----:B------:R-:W-:Y:S05]  /*1b8f0*/  WARPSYNC.ALL ;  /* 0x0000000000007948 */ /* 0x000fea0003800000 */
[----:B------:R-:W4:Y:S02]  /*1b900*/  S2R R12, SR_TID.X ;  /* 0x00000000000c7919 */ /* 0x000f240000002100 */
[----:B----4-:R-:W-:Y:S01]  /*1b910*/  LOP3.LUT P1, RZ, R12, 0x4, RZ, 0xc0, !PT ;  /* 0x000000040cff7812 */ /* 0x010fe2000782c0ff */
[----:B------:R-:W-:-:S05]  /*1b920*/  IMAD.MOV.U32 R12, RZ, RZ, 0x40 ;  /* 0x00000040ff0c7424 */ /* 0x000fca00078e00ff */
[----:B------:R-:W-:Y:S02]  /*1b930*/  SEL R12, R12, 0xffffffc0, !P1 ;  /* 0xffffffc00c0c7807 */ /* 0x000fe40004800000 */
[C---:B--2---:R-:W-:Y:S02]  /*1b940*/  LOP3.LUT R5, R2.reuse, R4, RZ, 0xfc, !PT ;  /* 0x0000000402057212 */ /* 0x044fe400078efcff */
[----:B---3--:R-:W-:-:S03]  /*1b950*/  LOP3.LUT R2, R2, R10, RZ, 0xfc, !PT ;  /* 0x0000000a02027212 */ /* 0x008fc600078efcff */
[C---:B-1----:R-:W-:Y:S02]  /*1b960*/  IMAD.IADD R0, R22.reuse, 0x1, R5 ;  /* 0x0000000116007824 */ /* 0x042fe400078e0205 */
        /* <DEDUP_REMOVED lines=46> */
.L_x_2183:
        /* <DEDUP_REMOVED lines=10> */
.L_x_2126:
[----:B------:R-:W-:-:S13]  /*1bcf0*/  LOP3.LUT P0, RZ, R29, 0x2, RZ, 0xc0, !PT ;  /* 0x000000021dff7812 */ /* 0x000fda000780c0ff */
[----:B------:R-:W-:Y:S05]  /*1bd00*/  @!P0 BRA `(.L_x_2184) ;  /* 0x0000000000248947 */ /* 0x000fea0003800000 */
[----:B------:R-:W-:Y:S05]  /*1bd10*/  WARPSYNC.ALL ;  /* 0x0000000000007948 */ /* 0x000fea0003800000 */
[----:B------:R-:W3:Y:S08]  /*1bd20*/  S2UR UR5, SR_CgaCtaId ;  /* 0x00000000000579c3 */ /* 0x000ef00000008800 */
[----:B------:R-:W-:Y:S06]  /*1bd30*/  BAR.SYNC.DEFER_BLOCKING 0x5, 0x200 ;  /* 0x0148000000007b1d */ /* 0x000fec0000010000 */
[----:B------:R-:W-:-:S02]  /*1bd40*/  UMOV UR4, 0x400 ;  /* 0x0000040000047882 */ /* 0x000fc40000000000 */
[----:B---3--:R-:W-:-:S06]  /*1bd50*/  ULEA UR4, UR5, UR4, 0x18 ;  /* 0x0000000405047291 */ /* 0x008fcc000f8ec03f */
[----:B--2---:R-:W-:-:S05]  /*1bd60*/  IMAD.U32 R22, RZ, RZ, UR4 ;  /* 0x00000004ff167e24 */ /* 0x004fca000f8e00ff */
[----:B------:R2:W3:Y:S01]  /*1bd70*/  LDS.128 R16, [R22+0x19cd0] ;  /* 0x019cd00016107984 */ /* 0x0004e20000000c00 */
[----:B------:R-:W-:Y:S06]  /*1bd80*/  BAR.ARV 0x4, 0x200 ;  /* 0x0108000000007b1d */ /* 0x000fec0000002000 */
[----:B------:R-:W-:Y:S05]  /*1bd90*/  BRA `(.L_x_2185) ;  /* 0x0000000800cc7947 */ /* 0x000fea0003800000 */
.L_x_2184:
[----:B------:R-:W3:Y:S01]  /*1bda0*/  S2R R0, SR_TID.X ;  /* 0x0000000000007919 */ /* 0x000ee20000002100 */
[----:B------:R-:W-:Y:S01]  /*1bdb0*/  UMOV UR4, 0xffffffff ;  /* 0xffffffff00047882 */ /* 0x000fe20000000000 */
[----:B---3--:R-:W-:-:S04]  /*1bdc0*/  LOP3.LUT R7, R0, 0x1f, RZ, 0xc0, !PT ;  /* 0x0000001f00077812 */ /* 0x008fc800078ec0ff */
[----:B------:R-:W-:Y:S01]  /*1bdd0*/  ISETP.NE.AND P0, PT, R7, 0x1f, PT ;  /* 0x0000001f0700780c */ /* 0x000fe20003f05270 */
[----:B------:R-:W-:-:S12]  /*1bde0*/  BRA.DIV UR4, `(.L_x_2186) ;  /* 0x0000002204447947 */ /* 0x000fd8000b800000 */
[----:B--2---:R-:W-:Y:S01]  /*1bdf0*/  IMAD.IADD R5, R19, 0x1, R7 ;  /* 0x0000000113057824 */ /* 0x004fe200078e0207 */
        /* <DEDUP_REMOVED lines=29> */
[----:B------:R0:W2:Y:S02]  /*1bfd0*/  SHFL.IDX PT, R14, R3, 0x1f, 0x1f ;  /* 0x03e01f00030e7f89 */ /* 0x0000a400000e0000 */
.L_x_2271:
[----:B------:R-:W-:Y:S02]  /*1bfe0*/  ULDC UR4, c[0x0][0xc38] ;  /* 0x00030e0000047ab9 */ /* 0x000fe40000000800 */
[----:B------:R-:W-:-:S04]  /*1bff0*/  IMAD.U32 R4, RZ, RZ, UR4 ;  /* 0x00000004ff047e24 */ /* 0x000fc8000f8e00ff */
[----:B--2---:R-:W-:-:S04]  /*1c000*/  IMAD R5, R14, R4, RZ ;  /* 0x000000040e057224 */ /* 0x004fc800078e02ff */
[----:B------:R-:W-:-:S05]  /*1c010*/  IMAD.IADD R16, R16, 0x1, R5 ;  /* 0x0000000110107824 */ /* 0x000fca00078e0205 */
[----:B------:R-:W-:-:S13]  /*1c020*/  ISETP.GT.AND P6, PT, R16, R0, PT ;  /* 0x000000001000720c */ /* 0x000fda0003fc4270 */
[----:B------:R-:W-:Y:S05]  /*1c030*/  @P6 BRA `(.L_x_2187) ;  /* 0x00000000009c6947 */ /* 0x000fea0003800000 */
.L_x_2192:
[----:B------:R-:W2:Y:S01]  /*1c040*/  LDC R4, c[0x0][0xc3c] ;  /* 0x00030f00ff047b82 */ /* 0x000ea20000000800 */
[----:B------:R-:W-:-:S05]  /*1c050*/  VIADD R19, R19, 0x1f ;  /* 0x0000001f13137836 */ /* 0x000fca0000000000 */
[----:B--2---:R-:W-:-:S13]  /*1c060*/  ISETP.GE.AND P6, PT, R19, R4, PT ;  /* 0x000000041300720c */ /* 0x004fda0003fc6270 */
[----:B------:R-:W-:Y:S05]  /*1c070*/  @P6 BRA `(.L_x_2188) ;  /* 0x0000000400d06947 */ /* 0x000fea0003800000 */
[----:B------:R-:W2:Y:S01]  /*1c080*/  S2R R2, SR_TID.X ;  /* 0x0000000000027919 */ /* 0x000ea20000002100 */
[----:B------:R-:W-:Y:S01]  /*1c090*/  BSSY B0, `(.L_x_2189) ;  /* 0x0000009000007945 */ /* 0x000fe20003800000 */
[----:B--2---:R-:W-:-:S05]  /*1c0a0*/  LOP3.LUT R2, R2, 0x1f, RZ, 0xc0, !PT ;  /* 0x0000001f02027812 */ /* 0x004fca00078ec0ff */
[----:B------:R-:W-:Y:S02]  /*1c0b0*/  IMAD.IADD R5, R19, 0x1, R2 ;  /* 0x0000000113057824 */ /* 0x000fe400078e0202 */
[----:B------:R-:W-:-:S03]  /*1c0c0*/  IMAD.MOV.U32 R2, RZ, RZ, RZ ;  /* 0x000000ffff027224 */ /* 0x000fc600078e00ff */
[----:B------:R-:W-:-:S13]  /*1c0d0*/  ISETP.GE.OR P6, PT, R5, R4, !P0 ;  /* 0x000000040500720c */ /* 0x000fda00047c6670 */
[----:B------:R-:W-:Y:S05]  /*1c0e0*/  @P6 BRA `(.L_x_2190) ;  /* 0x00000000000c6947 */ /* 0x000fea0003800000 */
[----:B0-----:R-:W0:Y:S02]  /*1c0f0*/  LDC.64 R2, c[0x0][0xc80] ;  /* 0x00032000ff027b82 */ /* 0x001e240000000a00 */
[----:B0-----:R-:W-:-:S06]  /*1c100*/  IMAD.WIDE R2, R5, 0x4, R2 ;  /* 0x0000000405027825 */ /* 0x001fcc00078e0202 */
[----:B------:R2:W5:Y:S02]  /*1c110*/  LDG.E R2, desc[UR42][R2.64] ;  /* 0x0000002a02027981 */ /* 0x000564000c1e1900 */
.L_x_2190:
[----:B------:R-:W-:Y:S05]  /*1c120*/  BSYNC B0 ;  /* 0x0000000000007941 */ /* 0x000fea0003800000 */
.L_x_2189:
[----:B------:R-:W-:-:S03]  /*1c130*/  UMOV UR4, 0xffffffff ;  /* 0xffffffff00047882 */ /* 0x000fc60000000000 */
[----:B------:R-:W-:Y:S05]  /*1c140*/  BRA.DIV UR4, `(.L_x_2191) ;  /* 0x0000002204907947 */ /* 0x000fea000b800000 */
[----:B-----5:R-:W3:Y:S02]  /*1c150*/  SHFL.UP PT, R14, R2, 0x1, RZ ;  /* 0x04200000020e7989 */ /* 0x020ee400000e00ff */
[----:B---3--:R-:W-:-:S05]  /*1c160*/  SEL R13, R14, RZ, P1 ;  /* 0x000000ff0e0d7207 */ /* 0x008fca0000800000 */
[----:B------:R-:W-:-:S05]  /*1c170*/  IMAD.IADD R13, R2, 0x1, R13 ;  /* 0x00000001020d7824 */ /* 0x000fca00078e020d */
[----:B------:R-:W3:Y:S02]  /*1c180*/  SHFL.UP PT, R14, R13, 0x2, RZ ;  /* 0x044000000d0e7989 */ /* 0x000ee400000e00ff */
        /* <DEDUP_REMOVED lines=8> */
[----:B------:R-:W0:Y:S02]  /*1c210*/  SHFL.UP PT, R14, R6, 0x10, RZ ;  /* 0x06000000060e7989 */ /* 0x000e2400000e00ff */
[----:B0-2---:R-:W-:-:S05]  /*1c220*/  SEL R3, R14, RZ, P5 ;  /* 0x000000ff0e037207 */ /* 0x005fca0002800000 */
[----:B------:R-:W-:-:S05]  /*1c230*/  IMAD.IADD R3, R6, 0x1, R3 ;  /* 0x0000000106037824 */ /* 0x000fca00078e0203 */
[----:B------:R0:W2:Y:S02]  /*1c240*/  SHFL.IDX PT, R14, R3, 0x1f, 0x1f ;  /* 0x03e01f00030e7f89 */ /* 0x0000a400000e0000 */
.L_x_2279:
[----:B------:R-:W-:Y:S02]  /*1c250*/  ULDC UR4, c[0x0][0xc38] ;  /* 0x00030e0000047ab9 */ /* 0x000fe40000000800 */
[----:B------:R-:W-:-:S05]  /*1c260*/  MOV R4, UR4 ;  /* 0x0000000400047c02 */ /* 0x000fca0008000f00 */
[----:B--2---:R-:W-:-:S04]  /*1c270*/  IMAD R5, R14, R4, RZ ;  /* 0x000000040e057224 */ /* 0x004fc800078e02ff */
[----:B------:R-:W-:-:S05]  /*1c280*/  IMAD.IADD R16, R5, 0x1, R16 ;  /* 0x0000000105107824 */ /* 0x000fca00078e0210 */
[----:B------:R-:W-:-:S13]  /*1c290*/  ISETP.GT.AND P6, PT, R16, R0, PT ;  /* 0x000000001000720c */ /* 0x000fda0003fc4270 */
[----:B------:R-:W-:Y:S05]  /*1c2a0*/  @!P6 BRA `(.L_x_2192) ;  /* 0xfffffffc0064e947 */ /* 0x000fea000383ffff */
.L_x_2187:
[----:B------:R-:W-:Y:S01]  /*1c2b0*/  IMAD.IADD R16, R16, 0x1, -R5 ;  /* 0x0000000110107824 */ /* 0x000fe200078e0a05 */
[----:B------:R-:W-:-:S03]  /*1c2c0*/  UMOV UR4, 0xffffffff ;  /* 0xffffffff00047882 */ /* 0x000fc60000000000 */
[----:B------:R-:W-:-:S05]  /*1c2d0*/  IMAD R5, R3, R4, R16 ;  /* 0x0000000403057224 */ /* 0x000fca00078e0210 */
[----:B------:R-:W-:Y:S01]  /*1c2e0*/  ISETP.GT.AND P6, PT, R5, R0, PT ;  /* 0x000000000500720c */ /* 0x000fe20003fc4270 */
[----:B------:R-:W-:-:S12]  /*1c2f0*/  BRA.DIV UR4, `(.L_x_2193) ;  /* 0x0000002204e07947 */ /* 0x000fd8000b800000 */
[----:B------:R-:W-:-:S04]  /*1c300*/  VOTE.ANY R5, PT, !P6 ;  /* 0x0000000000057806 */ /* 0x000fc800070e0100 */
[----:B------:R-:W2:Y:S02]  /*1c310*/  POPC R6, R5 ;  /* 0x0000000500067309 */ /* 0x000ea40000000000 */
[----:B--2---:R2:W3:Y:S02]  /*1c320*/  SHFL.IDX PT, R17, R2, R6, 0x1f ;  /* 0x00001f0602117589 */ /* 0x0044e400000e0000 */
.L_x_2283:
[----:B------:R-:W-:Y:S01]  /*1c330*/  ISETP.NE.AND P0, PT, R5, RZ, PT ;  /* 0x000000ff0500720c */ /* 0x000fe20003f05270 */
[----:B------:R-:W-:-:S12]  /*1c340*/  IMAD.MOV.U32 R5, RZ, RZ, RZ ;  /* 0x000000ffff057224 */ /* 0x000fd800078e00ff */
[----:B------:R-:W-:Y:S05]  /*1c350*/  @!P0 BRA `(.L_x_2194) ;  /* 0x0000000000108947 */ /* 0x000fea0003800000 */
[----:B------:R-:W-:Y:S01]  /*1c360*/  UMOV UR4, 0xffffffff ;  /* 0xffffffff00047882 */ /* 0x000fe20000000000 */
[----:B------:R-:W-:Y:S02]  /*1c370*/  VIADD R12, R6, 0xffffffff ;  /* 0xffffffff060c7836 */ /* 0x000fe40000000000 */
[----:B------:R-:W-:Y:S05]  /*1c380*/  BRA.DIV UR4, `(.L_x_2195) ;  /* 0x0000002604047947 */ /* 0x000fea000b800000 */
[----:B------:R4:W0:Y:S02]  /*1c390*/  SHFL.IDX PT, R5, R3, R12, 0x1f ;  /* 0x00001f0c03057589 */ /* 0x00082400000e0000 */
.L_x_2194:
[----:B0-2-4-:R-:W0:Y:S01]  /*1c3a0*/  LDC.64 R2, c[0x0][0xc90] ;  /* 0x00032400ff027b82 */ /* 0x015e220000000a00 */
[----:B------:R-:W-:-:S04]  /*1c3b0*/  IMAD.IADD R19, R6, 0x1, R19 ;  /* 0x0000000106137824 */ /* 0x000fc800078e0213 */
[----:B0-----:R-:W-:-:S05]  /*1c3c0*/  IMAD.WIDE R2, R19, 0x4, R2 ;  /* 0x0000000413027825 */ /* 0x001fca00078e0202 */
[----:B------:R-:W3:Y:S01]  /*1c3d0*/  LDG.E R7, desc[UR42][R2.64] ;  /* 0x0000002a02077981 */ /* 0x000ee2000c1e1900 */
[----:B------:R-:W-:-:S04]  /*1c3e0*/  IMAD R16, R5, R4, R16 ;  /* 0x0000000405107224 */ /* 0x000fc800078e0210 */
[----:B------:R-:W-:Y:S02]  /*1c3f0*/  IMAD.IADD R0, R0, 0x1, -R16 ;  /* 0x0000000100007824 */ /* 0x000fe400078e0a10 */
[----:B---3--:R-:W-:-:S05]  /*1c400*/  IMAD R6, R17, R7, RZ ;  /* 0x0000000711067224 */ /* 0x008fca00078e02ff */
        /* <DEDUP_REMOVED lines=25> */
[----:B------:R-:W-:-:S03]  /*1c5a0*/  IMAD.MOV R2, RZ, RZ, -R2 ;  /* 0x000000ffff027224 */ /* 0x000fc600078e0a02 */
[----:B------:R-:W-:Y:S01]  /*1c5b0*/  IADD3 R3, -R5, RZ, RZ ;  /* 0x000000ff05037210 */ /* 0x000fe20007ffe1ff */
        /* <DEDUP_REMOVED lines=32> */
.L_x_2188:
[----:B------:R-:W-:Y:S01]  /*1c7c0*/  UMOV UR4, URZ ;  /* 0x0000003f00047c82 */ /* 0x000fe20008000000 */
[----:B------:R-:W-:Y:S01]  /*1c7d0*/  UMOV UR5, URZ ;  /* 0x0000003f00057c82 */ /* 0x000fe20008000000 */
[----:B------:R-:W-:Y:S01]  /*1c7e0*/  ULDC UR6, c[0x0][0xc3c] ;  /* 0x00030f0000067ab9 */ /* 0x000fe20000000800 */
[----:B------:R-:W-:Y:S01]  /*1c7f0*/  IMAD.MOV.U32 R16, RZ, RZ, R0 ;  /* 0x000000ffff107224 */ /* 0x000fe200078e0000 */
[----:B------:R-:W-:Y:S01]  /*1c800*/  MOV R18, UR5 ;  /* 0x0000000500127c02 */ /* 0x000fe20008000f00 */
[----:B------:R-:W-:Y:S02]  /*1c810*/  IMAD.U32 R17, RZ, RZ, UR4 ;  /* 0x00000004ff117e24 */ /* 0x000fe4000f8e00ff */
[----:B------:R-:W-:-:S07]  /*1c820*/  IMAD.U32 R19, RZ, RZ, UR6 ;  /* 0x00000006ff137e24 */ /* 0x000fce000f8e00ff */
.L_x_2196:
[----:B------:R-:W2:Y:S01]  /*1c830*/  S2R R0, SR_TID.X ;  /* 0x0000000000007919 */ /* 0x000ea20000002100 */
[----:B------:R-:W-:Y:S05]  /*1c840*/  WARPSYNC.ALL ;  /* 0x0000000000007948 */ /* 0x000fea0003800000 */
[----:B------:R-:W-:Y:S01]  /*1c850*/  BAR.SYNC.DEFER_BLOCKING 0x4, 0x200 ;  /* 0x0108000000007b1d */ /* 0x000fe20000010000 */
[----:B--2---:R-:W-:-:S04]  /*1c860*/  LOP3.LUT R0, R0, 0x1f, RZ, 0xc0, !PT ;  /* 0x0000001f00007812 */ /* 0x004fc800078ec0ff */
[----:B------:R-:W-:-:S13]  /*1c870*/  ISETP.NE.AND P0, PT, R0, RZ, PT ;  /* 0x000000ff0000720c */ /* 0x000fda0003f05270 */
[----:B0-----:R-:W0:Y:S01]  /*1c880*/  @!P0 S2R R3, SR_CgaCtaId ;  /* 0x0000000000038919 */ /* 0x001e220000008800 */
[----:B------:R-:W-:-:S04]  /*1c890*/  @!P0 MOV R0, 0x400 ;  /* 0x0000040000008802 */ /* 0x000fc80000000f00 */
[----:B0-----:R-:W-:-:S05]  /*1c8a0*/  @!P0 LEA R22, R3, R0, 0x18 ;  /* 0x0000000003168211 */ /* 0x001fca00078ec0ff */
[----:B------:R4:W-:Y:S01]  /*1c8b0*/  @!P0 STS.128 [R22+0x19cd0], R16 ;  /* 0x019cd01016008388 */ /* 0x0009e20000000c00 */
[----:B------:R-:W-:Y:S06]  /*1c8c0*/  BAR.ARV 0x5, 0x200 ;  /* 0x0148000000007b1d */ /* 0x000fec0000002000 */
.L_x_2185:
[----:B------:R-:W-:Y:S02]  /*1c8d0*/  ULDC UR4, c[0x0][0xc3c] ;  /* 0x00030f0000047ab9 */ /* 0x000fe40000000800 */
[----:B---3--:R-:W-:-:S13]  /*1c8e0*/  ISETP.GE.AND P0, PT, R19, UR4, PT ;  /* 0x0000000413007c0c */ /* 0x008fda000bf06270 */
[----:B------:R-:W-:Y:S05]  /*1c8f0*/  @!P0 BRA `(.L_x_2197) ;  /* 0xffffffa400a48947 */ /* 0x000fea000383ffff */
[----:B------:R-:W-:Y:S05]  /*1c900*/  BSYNC B7 ;  /* 0x0000000000077941 */ /* 0x000fea0003800000 */
.L_x_2081:
[----:B------:R-:W3:Y:S01]  /*1c910*/  LDL.LU R0, [R1+0x38] ;  /* 0x0000380001007983 */ /* 0x000ee20000300800 */
[----:B------:R-:W-:Y:S01]  /*1c920*/  BSSY B0, `(.L_x_2198) ;  /* 0x000000b000007945 */ /* 0x000fe20003800000 */
[----:B------:R-:W5:Y:S01]  /*1c930*/  S2R R5, SR_CgaCtaId ;  /* 0x0000000000057919 */ /* 0x000f620000008800 */
[----:B---3--:R-:W-:-:S05]  /*1c940*/  VIADD R0, R0, 0x1 ;  /* 0x0000000100007836 */ /* 0x008fca0000000000 */
[----:B01----:R-:W-:-:S04]  /*1c950*/  LEA.HI R2, R0, R0, RZ, 0x1 ;  /* 0x0000000000027211 */ /* 0x003fc800078f08ff */
[----:B------:R-:W-:Y:S02]  /*1c960*/  LOP3.LUT R3, R2, 0xfffffffe, RZ, 0xc0, !PT ;  /* 0xfffffffe02037812 */ /* 0x000fe400078ec0ff */
[----:B------:R-:W-:-:S03]  /*1c970*/  MOV R2, 0x400 ;  /* 0x0000040000027802 */ /* 0x000fc60000000f00 */
[----:B------:R-:W-:Y:S01]  /*1c980*/  IMAD.IADD R0, R0, 0x1, -R3 ;  /* 0x0000000100007824 */ /* 0x000fe200078e0a03 */
[----:B-----5:R-:W-:-:S04]  /*1c990*/  LEA R9, R5, R2, 0x18 ;  /* 0x0000000205097211 */ /* 0x020fc800078ec0ff */
[----:B------:R-:W-:-:S04]  /*1c9a0*/  SHF.L.U32 R0, R0, 0x1f, RZ ;  /* 0x0000001f00007819 */ /* 0x000fc800000006ff */
[----:B------:R-:W0:Y:S02]  /*1c9b0*/  SYNCS.PHASECHK.TRANS64.TRYWAIT P0, [R9+URZ+0x19c20], R0 ;  /* 0x019c2000090075a7 */ /* 0x000e24000800017f */
[----:B0-----:R-:W-:Y:S05]  /*1c9c0*/  @!P0 BRA `(.L_x_2199) ;  /* 0x0000001c009c8947 */ /* 0x001fea0003800000 */
.L_x_2286:
[----:B------:R-:W-:Y:S05]  /*1c9d0*/  BSYNC B0 ;  /* 0x0000000000007941 */ /* 0x000fea0003800000 */
.L_x_2198:
[----:B------:R-:W-:-:S03]  /*1c9e0*/  UMOV UR4, 0xffffffff ;  /* 0xffffffff00047882 */ /* 0x000fc60000000000 */
[----:B------:R-:W-:Y:S05]  /*1c9f0*/  BRA.DIV UR4, `(.L_x_2200) ;  /* 0x0000001e04a47947 */ /* 0x000fea000b800000 */
[----:B0-----:R-:W0:Y:S02]  /*1ca00*/  S2R R0, SR_TID.X ;  /* 0x0000000000007919 */ /* 0x001e240000002100 */
[----:B0-----:R-:W-:-:S04]  /*1ca10*/  SHF.R.U32.HI R0, RZ, 0x5, R0 ;  /* 0x00000005ff007819 */ /* 0x001fc80000011600 */
[----:B------:R-:W-:-:S05]  /*1ca20*/  LOP3.LUT R0, R0, 0x3, RZ, 0xc0, !PT ;  /* 0x0000000300007812 */ /* 0x000fca00078ec0ff */
[----:B------:R0:W1:Y:S02]  /*1ca30*/  SHFL.IDX PT, R14, R0, RZ, 0x1f ;  /* 0x00001fff000e7589 */ /* 0x00006400000e0000 */
.L_x_2289:
[----:B-1----:R-:W-:-:S13]  /*1ca40*/  ISETP.NE.AND P0, PT, R14, RZ, PT ;  /* 0x000000ff0e00720c */ /* 0x002fda0003f05270 */
[----:B------:R-:W-:Y:S05]  /*1ca50*/  @P0 BRA `(.L_x_1942) ;  /* 0x0000000000a40947 */ /* 0x000fea0003800000 */
[----:B------:R-:W-:-:S03]  /*1ca60*/  UMOV UR4, 0xffffffff ;  /* 0xffffffff00047882 */ /* 0x000fc60000000000 */
[----:B------:R-:W-:Y:S05]  /*1ca70*/  BRA.DIV UR4, `(.L_x_2201) ;  /* 0x0000001e04b87947 */ /* 0x000fea000b800000 */
[----:B------:R-:W-:-:S13]  /*1ca80*/  ELECT P6, URZ, PT ;  /* 0x00000000003f782f */ /* 0x000fda00038c0000 */
.L_x_2292:
[----:B------:R-:W-:Y:S05]  /*1ca90*/  @!P6 BRA `(.L_x_1942) ;  /* 0x000000000094e947 */ /* 0x000fea0003800000 */
[----:B------:R-:W-:-:S06]  /*1caa0*/  ULOP3.LUT UR4, UR37, 0x2, URZ, 0xfc, !UPT ;  /* 0x0000000225047892 */ /* 0x000fcc000f8efc3f */
[----:B0-----:R-:W-:-:S05]  /*1cab0*/  IMAD.U32 R0, RZ, RZ, UR4 ;  /* 0x00000004ff007e24 */ /* 0x001fca000f8e00ff */
[----:B------:R-:W-:-:S13]  /*1cac0*/  ISETP.NE.AND P0, PT, R0, 0x3, PT ;  /* 0x000000030000780c */ /* 0x000fda0003f05270 */
[----:B------:R-:W-:Y:S05]  /*1cad0*/  @!P0 BRA `(.L_x_2202) ;  /* 0x0000000000048947 */ /* 0x000fea0003800000 */
[----:B------:R-:W-:Y:S01]  /*1cae0*/  BPT.TRAP 0x1 ;  /* 0x000000040000795c */ /* 0x000fe20000300000 */
.L_x_2202:
        /* <DEDUP_REMOVED lines=12> */
.L_x_2293:
[----:B------:R-:W1:Y:S02]  /*1cbb0*/  SYNCS.PHASECHK.TRANS64.TRYWAIT P1, [R3+URZ], R0 ;  /* 0x00000000030075a7 */ /* 0x000e64000802017f */
[----:B-1----:R-:W-:Y:S05]  /*1cbc0*/  @!P1 BRA `(.L_x_2204) ;  /* 0x0000001c00989947 */ /* 0x002fea0003800000 */
.L_x_2294:
[----:B------:R-:W-:Y:S05]  /*1cbd0*/  @!P0 BRA `(.L_x_2205) ;  /* 0x0000000000048947 */ /* 0x000fea0003800000 */
[----:B------:R-:W-:Y:S01]  /*1cbe0*/  BPT.TRAP 0x1 ;  /* 0x000000040000795c */ /* 0x000fe20000300000 */
.L_x_2205:
[----:B-1----:R-:W-:-:S04]  /*1cbf0*/  IMAD R3, R24, 0x8, R9 ;  /* 0x0000000818037824 */ /* 0x002fc800078e0209 */
[----:B------:R-:W1:Y:S02]  /*1cc00*/  SYNCS.PHASECHK.TRANS64.TRYWAIT P1, [R3+URZ+0x19c60], R2 ;  /* 0x019c6002030075a7 */ /* 0x000e64000802017f */
[----:B-1----:R-:W-:Y:S05]  /*1cc10*/  @!P1 BRA `(.L_x_2206) ;  /* 0x0000001c00989947 */ /* 0x002fea0003800000 */
.L_x_2295:
[----:B------:R-:W-:Y:S05]  /*1cc20*/  @!P0 BRA `(.L_x_2207) ;  /* 0x0000000000048947 */ /* 0x000fea0003800000 */
[----:B------:R-:W-:Y:S01]  /*1cc30*/  BPT.TRAP 0x1 ;  /* 0x000000040000795c */ /* 0x000fe20000300000 */
.L_x_2207:
[----:B------:R-:W-:-:S04]  /*1cc40*/  IMAD R5, R4, 0x8, R9 ;  /* 0x0000000804057824 */ /* 0x000fc800078e0209 */
[----:B------:R-:W3:Y:S02]  /*1cc50*/  SYNCS.PHASECHK.TRANS64.TRYWAIT P1, [R5+URZ+0x19c60], R0 ;  /* 0x019c6000050075a7 */ /* 0x000ee4000802017f */
[----:B---3--:R-:W-:Y:S05]  /*1cc60*/  @!P1 BRA `(.L_x_2208) ;  /* 0x0000001c00989947 */ /* 0x008fea0003800000 */
.L_x_2296:
[----:B------:R-:W-:Y:S05]  /*1cc70*/  @!P0 BRA `(.L_x_2209) ;  /* 0x0000000000048947 */ /* 0x000fea0003800000 */
[----:B------:R-:W-:Y:S01]  /*1cc80*/  BPT.TRAP 0x1 ;  /* 0x000000040000795c */ /* 0x000fe20000300000 */
.L_x_2209:
[----:B------:R-:W5:Y:S02]  /*1cc90*/  SYNCS.PHASECHK.TRANS64.TRYWAIT P0, [R3+URZ+0x19c80], R2 ;  /* 0x019c8002030075a7 */ /* 0x000f64000800017f */
[----:B-----5:R-:W-:Y:S05]  /*1cca0*/  @!P0 BRA `(.L_x_2210) ;  /* 0x0000001c009c8947 */ /* 0x020fea0003800000 */
.L_x_2211:
[----:B------:R0:W0:Y:S02]  /*1ccb0*/  SYNCS.PHASECHK.TRANS64.TRYWAIT P0, [R5+URZ+0x19c80], R0 ;  /* 0x019c8000050075a7 */ /* 0x000024000800017f */
[----:B0-----:R-:W-:Y:S05]  /*1ccc0*/  @!P0 NANOSLEEP.SYNCS 0x989680 ;  /* 0x009896800000895d */ /* 0x001fea0003900000 */
[----:B------:R-:W0:Y:S02]  /*1ccd0*/  @!P0 SYNCS.PHASECHK.TRANS64 P0, [R5+URZ+0x19c80], R0 ;  /* 0x019c8000050085a7 */ /* 0x000e24000800007f */
[----:B0-----:R-:W-:Y:S05]  /*1cce0*/  @!P0 BRA `(.L_x_2211) ;  /* 0xfffffffc00f08947 */ /* 0x001fea000383ffff */
.L_x_1942:
[----:B------:R-:W-:Y:S05]  /*1ccf0*/  BSYNC B8 ;  /* 0x0000000000087941 */ /* 0x000fea0003800000 */
.L_x_1939:
[----:B------:R-:W-:Y:S05]  /*1cd00*/  EXIT ;  /* 0x000000000000794d */ /* 0x000fea0003800000 */
.L_x_1958:
[----:B0-----:R0:W1:Y:S02]  /*1cd10*/  SYNCS.PHASECHK.TRANS64.TRYWAIT P5, [R82+URZ+0x19c90], R85 ;  /* 0x019c9055520075a7 */ /* 0x00106400080a017f */
[----:B-1----:R-:W-:Y:S05]  /*1cd20*/  @!P5 NANOSLEEP.SYNCS 0x989680 ;  /* 0x009896800000d95d */ /* 0x002fea0003900000 */
[----:B------:R-:W1:Y:S02]  /*1cd30*/  @!P5 SYNCS.PHASECHK.TRANS64 P5, [R82+URZ+0x19c90], R85 ;  /* 0x019c90555200d5a7 */ /* 0x000e6400080a007f */
[----:B-1----:R-:W-:Y:S05]  /*1cd40*/  @!P5 BRA `(.L_x_1958) ;  /* 0xfffffffc00f0d947 */ /* 0x002fea000383ffff */
[----:B------:R-:W-:Y:S05]  /*1cd50*/  BRA `(.L_x_2212) ;  /* 0xfffffe5800f47947 */ /* 0x000fea000383ffff */
.L_x_1974:
[----:B-1----:R1:W2:Y:S02]  /*1cd60*/  SYNCS.PHASECHK.TRANS64.TRYWAIT P5, [R82+URZ+0x19c90], R85 ;  /* 0x019c9055520075a7 */ /* 0x0022a400080a017f */
[----:B--2---:R-:W-:Y:S05]  /*1cd70*/  @!P5 NANOSLEEP.SYNCS 0x989680 ;  /* 0x009896800000d95d */ /* 0x004fea0003900000 */
[----:B------:R-:W2:Y:S02]  /*1cd80*/  @!P5 SYNCS.PHASECHK.TRANS64 P5, [R82+URZ+0x19c90], R85 ;  /* 0x019c90555200d5a7 */ /* 0x000ea400080a007f */
[----:B--2---:R-:W-:Y:S05]  /*1cd90*/  @!P5 BRA `(.L_x_1974) ;  /* 0xfffffffc00f0d947 */ /* 0x004fea000383ffff */
[----:B------:R-:W-:Y:S05]  /*1cda0*/  BRA `(.L_x_2213) ;  /* 0xfffffe7000e87947 */ /* 0x000fea000383ffff */
.L_x_1983:
[----:B0-----:R0:W1:Y:S02]  /*1cdb0*/  SYNCS.PHASECHK.TRANS64.TRYWAIT P5, [R82+URZ+0x19c90], R85 ;  /* 0x019c9055520075a7 */ /* 0x00106400080a017f */
[----:B-1----:R-:W-:Y:S05]  /*1cdc0*/  @!P5 NANOSLEEP.SYNCS 0x989680 ;  /* 0x009896800000d95d */ /* 0x002fea0003900000 */
[----:B------:R-:W1:Y:S02]  /*1cdd0*/  @!P5 SYNCS.PHASECHK.TRANS64 P5, [R82+URZ+0x19c90], R85 ;  /* 0x019c90555200d5a7 */ /* 0x000e6400080a007f */
[----:B-1----:R-:W-:Y:S05]  /*1cde0*/  @!P5 BRA `(.L_x_1983) ;  /* 0xfffffffc00f0d947 */ /* 0x002fea000383ffff */
[----:B------:R-:W-:Y:S05]  /*1cdf0*/  BRA `(.L_x_2214) ;  /* 0xfffffe9000f07947 */ /* 0x000fea000383ffff */
.L_x_1987:
[----:B--2---:R2:W3:Y:S02]  /*1ce00*/  SYNCS.PHASECHK.TRANS64.TRYWAIT P5, [R82+URZ+0x19cb0], R85 ;  /* 0x019cb055520075a7 */ /* 0x0044e400080a017f */
[----:B---3--:R-:W-:Y:S05]  /*1ce10*/  @!P5 NANOSLEEP.SYNCS 0x989680 ;  /* 0x009896800000d95d */ /* 0x008fea0003900000 */
[----:B------:R-:W3:Y:S02]  /*1ce20*/  @!P5 SYNCS.PHASECHK.TRANS64 P5, [R82+URZ+0x19cb0], R85 ;  /* 0x019cb0555200d5a7 */ /* 0x000ee400080a007f */
[----:B---3--:R-:W-:Y:S05]  /*1ce30*/  @!P5 BRA `(.L_x_1987) ;  /* 0xfffffffc00f0d947 */ /* 0x008fea000383ffff */
[----:B------:R-:W-:Y:S05]  /*1ce40*/  BRA `(.L_x_2215) ;  /* 0xfffffe9400607947 */ /* 0x000fea000383ffff */
.L_x_2005:
[----:B------:R-:W-:Y:S01]  /*1ce50*/  BSSY B1, `(.L_x_2216) ;  /* 0x0000007000017945 */ /* 0x000fe20003800000 */
[----:B------:R-:W-:Y:S02]  /*1ce60*/  IMAD.MOV.U32 R12, RZ, RZ, RZ ;  /* 0x000000ffff0c7224 */ /* 0x000fe400078e00ff */
[----:B------:R-:W-:Y:S02]  /*1ce70*/  IMAD.MOV.U32 R11, RZ, RZ, 0x1e1f ;  /* 0x00001e1fff0b7424 */ /* 0x000fe400078e00ff */
[----:B------:R-:W-:-:S07]  /*1ce80*/  IMAD.MOV.U32 R15, RZ, RZ, -0x1 ;  /* 0xffffffffff0f7424 */ /* 0x000fce00078e00ff */
[----:B------:R-:W-:Y:S05]  /*1ce90*/  WARPSYNC.COLLECTIVE R15, `(.L_x_2217) ;  /* 0x000000000f087348 */ /* 0x000fea0003c00000 */
[----:B------:R0:W1:Y:S02]  /*1cea0*/  SHFL.IDX P6, R14, R13, R12, R11 ;  /* 0x0000000c0d0e7389 */ /* 0x00006400000c000b */
[----:B01----:R-:W-:Y:S01]  /*1ceb0*/  ENDCOLLECTIVE ;  /* 0x000000000000791b */ /* 0x003fe20003800000 */
.L_x_2217:
[----:B------:R-:W-:Y:S05]  /*1cec0*/  BSYNC B1 ;  /* 0x0000000000017941 */ /* 0x000fea0003800000 */
.L_x_2216:
        /* <DEDUP_REMOVED lines=8> */
.L_x_2218:
[----:B------:R-:W-:Y:S02]  /*1cf50*/  IMAD.MOV.U32 R13, RZ, RZ, R4 ;  /* 0x000000ffff0d7224 */ /* 0x000fe400078e0004 */
[----:B------:R-:W-:-:S07]  /*1cf60*/  IMAD.MOV.U32 R3, RZ, RZ, R14 ;  /* 0x000000ffff037224 */ /* 0x000fce00078e000e */
[----:B------:R-:W-:Y:S05]  /*1cf70*/  WARPSYNC.COLLECTIVE R15, `(.L_x_2219) ;  /* 0x000000000f087348 */ /* 0x000fea0003c00000 */
[----:B------:R0:W1:Y:S02]  /*1cf80*/  SHFL.IDX P6, R14, R13, R12, R11 ;  /* 0x0000000c0d0e7389 */ /* 0x00006400000c000b */
[----:B01----:R-:W-:Y:S01]  /*1cf90*/  ENDCOLLECTIVE ;  /* 0x000000000000791b */ /* 0x003fe20003800000 */
.L_x_2219:
[----:B------:R-:W-:Y:S02]  /*1cfa0*/  IMAD.MOV.U32 R13, RZ, RZ, R5 ;  /* 0x000000ffff0d7224 */ /* 0x000fe400078e0005 */
[----:B------:R-:W-:-:S07]  /*1cfb0*/  IMAD.MOV.U32 R4, RZ, RZ, R14 ;  /* 0x000000ffff047224 */ /* 0x000fce00078e000e */
[----:B------:R-:W-:Y:S05]  /*1cfc0*/  WARPSYNC.COLLECTIVE R15, `(.L_x_2220) ;  /* 0x000000000f087348 */ /* 0x000fea0003c00000 */
[----:B------:R0:W1:Y:S02]  /*1cfd0*/  SHFL.IDX P6, R14, R13, R12, R11 ;  /* 0x0000000c0d0e7389 */ /* 0x00006400000c000b */
[----:B01----:R-:W-:Y:S01]  /*1cfe0*/  ENDCOLLECTIVE ;  /* 0x000000000000791b */ /* 0x003fe20003800000 */
.L_x_2220:
[----:B------:R-:W-:Y:S05]  /*1cff0*/  BRA `(.L_x_2221) ;  /* 0xfffffea000f47947 */ /* 0x000fea000383ffff */
.L_x_2009:
[----:B-1----:R1:W2:Y:S02]  /*1d000*/  SYNCS.PHASECHK.TRANS64.TRYWAIT P0, [R16+URZ+0x19c00], R5 ;  /* 0x019c0005100075a7 */ /* 0x0022a4000800017f */
[----:B--2---:R-:W-:Y:S05]  /*1d010*/  @!P0 NANOSLEEP.SYNCS 0x989680 ;  /* 0x009896800000895d */ /* 0x004fea0003900000 */
[----:B------:R-:W2:Y:S02]  /*1d020*/  @!P0 SYNCS.PHASECHK.TRANS64 P0, [R16+URZ+0x19c00], R5 ;  /* 0x019c0005100085a7 */ /* 0x000ea4000800007f */
[----:B--2---:R-:W-:Y:S05]  /*1d030*/  @!P0 BRA `(.L_x_2009) ;  /* 0xfffffffc00f08947 */ /* 0x004fea000383ffff */
[----:B------:R-:W-:Y:S05]  /*1d040*/  BRA `(.L_x_2222) ;  /* 0xfffffea400c47947 */ /* 0x000fea000383ffff */
.L_x_2015:
[----:B------:R-:W-:Y:S01]  /*1d050*/  BSSY B1, `(.L_x_2223) ;  /* 0x0000007000017945 */ /* 0x000fe20003800000 */
[----:B------:R-:W-:Y:S02]  /*1d060*/  IMAD.MOV.U32 R12, RZ, RZ, RZ ;  /* 0x000000ffff0c7224 */ /* 0x000fe400078e00ff */
[----:B------:R-:W-:Y:S02]  /*1d070*/  IMAD.MOV.U32 R11, RZ, RZ, 0x1e1f ;  /* 0x00001e1fff0b7424 */ /* 0x000fe400078e00ff */
[----:B------:R-:W-:-:S07]  /*1d080*/  IMAD.MOV.U32 R15, RZ, RZ, -0x1 ;  /* 0xffffffffff0f7424 */ /* 0x000fce00078e00ff */
[----:B------:R-:W-:Y:S05]  /*1d090*/  WARPSYNC.COLLECTIVE R15, `(.L_x_2224) ;  /* 0x000000000f087348 */ /* 0x000fea0003c00000 */
[----:B------:R0:W1:Y:S02]  /*1d0a0*/  SHFL.IDX P6, R14, R13, R12, R11 ;  /* 0x0000000c0d0e7389 */ /* 0x00006400000c000b */
[----:B01----:R-:W-:Y:S01]  /*1d0b0*/  ENDCOLLECTIVE ;  /* 0x000000000000791b */ /* 0x003fe20003800000 */
.L_x_2224:
[----:B------:R-:W-:Y:S05]  /*1d0c0*/  BSYNC B1 ;  /* 0x0000000000017941 */ /* 0x000fea0003800000 */
.L_x_2223:
[----:B------:R-:W-:Y:S01]  /*1d0d0*/  IMAD.MOV.U32 R13, RZ, RZ, R3 ;  /* 0x000000ffff0d7224 */ /* 0x000fe200078e0003 */
[----:B------:R-:W-:Y:S01]  /*1d0e0*/  MOV R15, 0xffffffff ;  /* 0xffffffff000f7802 */ /* 0x000fe20000000f00 */
[----:B------:R-:W-:Y:S02]  /*1d0f0*/  IMAD.MOV.U32 R12, RZ, RZ, RZ ;  /* 0x000000ffff0c7224 */ /* 0x000fe400078e00ff */
[----:B------:R-:W-:Y:S02]  /*1d100*/  IMAD.MOV.U32 R11, RZ, RZ, 0x1e1f ;  /* 0x00001e1fff0b7424 */ /* 0x000fe400078e00ff */
[----:B------:R-:W-:-:S07]  /*1d110*/  IMAD.MOV.U32 R0, RZ, RZ, R14 ;  /* 0x000000ffff007224 */ /* 0x000fce00078e000e */
[----:B------:R-:W-:Y:S05]  /*1d120*/  WARPSYNC.COLLECTIVE R15, `(.L_x_2225) ;  /* 0x000000000f087348 */ /* 0x000fea0003c00000 */
[----:B------:R0:W1:Y:S02]  /*1d130*/  SHFL.IDX P6, R14, R13, R12, R11 ;  /* 0x0000000c0d0e7389 */ /* 0x00006400000c000b */
[----:B01----:R-:W-:Y:S01]  /*1d140*/  ENDCOLLECTIVE ;  /* 0x000000000000791b */ /* 0x003fe20003800000 */
.L_x_2225:
[----:B------:R-:W-:Y:S02]  /*1d150*/  IMAD.MOV.U32 R13, RZ, RZ, R20 ;  /* 0x000000ffff0d7224 */ /* 0x000fe400078e0014 */
[----:B------:R-:W-:-:S07]  /*1d160*/  IMAD.MOV.U32 R3, RZ, RZ, R14 ;  /* 0x000000ffff037224 */ /* 0x000fce00078e000e */
[----:B------:R-:W-:Y:S05]  /*1d170*/  WARPSYNC.COLLECTIVE R15, `(.L_x_2226) ;  /* 0x000000000f087348 */ /* 0x000fea0003c00000 */
[----:B------:R0:W1:Y:S02]  /*1d180*/  SHFL.IDX P6, R14, R13, R12, R11 ;  /* 0x0000000c0d0e7389 */ /* 0x00006400000c000b */
[----:B01----:R-:W-:Y:S01]  /*1d190*/  ENDCOLLECTIVE ;  /* 0x000000000000791b */ /* 0x003fe20003800000 */
.L_x_2226:
[----:B------:R-:W-:Y:S02]  /*1d1a0*/  IMAD.MOV.U32 R13, RZ, RZ, R21 ;  /* 0x000000ffff0d7224 */ /* 0x000fe400078e0015 */
[----:B------:R-:W-:-:S07]  /*1d1b0*/  IMAD.MOV.U32 R20, RZ, RZ, R14 ;  /* 0x000000ffff147224 */ /* 0x000fce00078e000e */
[----:B------:R-:W-:Y:S05]  /*1d1c0*/  WARPSYNC.COLLECTIVE R15, `(.L_x_2227) ;  /* 0x000000000f087348 */ /* 0x000fea0003c00000 */
[----:B------:R0:W1:Y:S02]  /*1d1d0*/  SHFL.IDX P6, R14, R13, R12, R11 ;  /* 0x0000000c0d0e7389 */ /* 0x00006400000c000b */
[----:B01----:R-:W-:Y:S01]  /*1d1e0*/  ENDCOLLECTIVE ;  /* 0x000000000000791b */ /* 0x003fe20003800000 */
.L_x_2227:
[----:B------:R-:W-:Y:S01]  /*1d1f0*/  IMAD.MOV.U32 R21, RZ, RZ, R14 ;  /* 0x000000ffff157224 */ /* 0x000fe200078e000e */
[----:B------:R-:W-:Y:S06]  /*1d200*/  BRA `(.L_x_2228) ;  /* 0xfffffebc00ac7947 */ /* 0x000fec000383ffff */
.L_x_2019:
[----:B-1----:R1:W2:Y:S02]  /*1d210*/  SYNCS.PHASECHK.TRANS64.TRYWAIT P0, [R16+URZ+0x19c00], R39 ;  /* 0x019c0027100075a7 */ /* 0x0022a4000800017f */
[----:B--2---:R-:W-:Y:S05]  /*1d220*/  @!P0 NANOSLEEP.SYNCS 0x989680 ;  /* 0x009896800000895d */ /* 0x004fea0003900000 */
[----:B------:R-:W2:Y:S02]  /*1d230*/  @!P0 SYNCS.PHASECHK.TRANS64 P0, [R16+URZ+0x19c00], R39 ;  /* 0x019c0027100085a7 */ /* 0x000ea4000800007f */
[----:B--2---:R-:W-:Y:S05]  /*1d240*/  @!P0 BRA `(.L_x_2019) ;  /* 0xfffffffc00f08947 */ /* 0x004fea000383ffff */
[----:B------:R-:W-:Y:S05]  /*1d250*/  BRA `(.L_x_2229) ;  /* 0xfffffec000707947 */ /* 0x000fea000383ffff */
.L_x_2025:
[----:B-1----:R1:W2:Y:S02]  /*1d260*/  SYNCS.PHASECHK.TRANS64.TRYWAIT P0, [R0+URZ+0x19c30], R3 ;  /* 0x019c3003000075a7 */ /* 0x0022a4000800017f */
[----:B--2---:R-:W-:Y:S05]  /*1d270*/  @!P0 NANOSLEEP.SYNCS 0x989680 ;  /* 0x009896800000895d */ /* 0x004fea0003900000 */
[----:B------:R-:W2:Y:S02]  /*1d280*/  @!P0 SYNCS.PHASECHK.TRANS64 P0, [R0+URZ+0x19c30], R3 ;  /* 0x019c3003000085a7 */ /* 0x000ea4000800007f */
[----:B--2---:R-:W-:Y:S05]  /*1d290*/  @!P0 BRA `(.L_x_2025) ;  /* 0xfffffffc00f08947 */ /* 0x004fea000383ffff */
[----:B------:R-:W-:Y:S05]  /*1d2a0*/  BRA `(.L_x_2024) ;  /* 0xfffffee000cc7947 */ /* 0x000fea000383ffff */
.L_x_2032:
[----:B-1----:R1:W2:Y:S02]  /*1d2b0*/  SYNCS.PHASECHK.TRANS64.TRYWAIT P2, [R15+URZ+0x19c30], R12 ;  /* 0x019c300c0f0075a7 */ /* 0x0022a4000804017f */
[----:B--2---:R-:W-:Y:S05]  /*1d2c0*/  @!P2 NANOSLEEP.SYNCS 0x989680 ;  /* 0x009896800000a95d */ /* 0x004fea0003900000 */
[----:B------:R-:W2:Y:S02]  /*1d2d0*/  @!P2 SYNCS.PHASECHK.TRANS64 P2, [R15+URZ+0x19c30], R12 ;  /* 0x019c300c0f00a5a7 */ /* 0x000ea4000804007f */
[----:B--2---:R-:W-:Y:S05]  /*1d2e0*/  @!P2 BRA `(.L_x_2032) ;  /* 0xfffffffc00f0a947 */ /* 0x004fea000383ffff */
[----:B------:R-:W-:Y:S05]  /*1d2f0*/  BRA `(.L_x_2031) ;  /* 0xffffff0c00707947 */ /* 0x000fea000383ffff */
.L_x_2037:
[----:B-1----:R1:W2:Y:S02]  /*1d300*/  SYNCS.PHASECHK.TRANS64.TRYWAIT P2, [R20+URZ+0x19c50], R9 ;  /* 0x019c5009140075a7 */ /* 0x0022a4000804017f */
[----:B--2---:R-:W-:Y:S05]  /*1d310*/  @!P2 NANOSLEEP.SYNCS 0x989680 ;  /* 0x009896800000a95d */ /* 0x004fea0003900000 */
[----:B------:R-:W2:Y:S02]  /*1d320*/  @!P2 SYNCS.PHASECHK.TRANS64 P2, [R20+URZ+0x19c50], R9 ;  /* 0x019c50091400a5a7 */ /* 0x000ea4000804007f */
[----:B--2---:R-:W-:Y:S05]  /*1d330*/  @!P2 BRA `(.L_x_2037) ;  /* 0xfffffffc00f0a947 */ /* 0x004fea000383ffff */
[----:B------:R-:W-:Y:S05]  /*1d340*/  BRA `(.L_x_2036) ;  /* 0xffffff0c00f07947 */ /* 0x000fea000383ffff */
.L_x_2046:
[----:B-1----:R1:W2:Y:S02]  /*1d350*/  SYNCS.PHASECHK.TRANS64.TRYWAIT P0, [R10+URZ+0x19c30], R11 ;  /* 0x019c300b0a0075a7 */ /* 0x0022a4000800017f */
[----:B--2---:R-:W-:Y:S05]  /*1d360*/  @!P0 NANOSLEEP.SYNCS 0x989680 ;  /* 0x009896800000895d */ /* 0x004fea0003900000 */
[----:B------:R-:W2:Y:S02]  /*1d370*/  @!P0 SYNCS.PHASECHK.TRANS64 P0, [R10+URZ+0x19c30], R11 ;  /* 0x019c300b0a0085a7 */ /* 0x000ea4000800007f */
[----:B--2---:R-:W-:Y:S05]  /*1d380*/  @!P0 BRA `(.L_x_2046) ;  /* 0xfffffffc00f08947 */ /* 0x004fea000383ffff */
[----:B------:R-:W-:Y:S05]  /*1d390*/  BRA `(.L_x_2045) ;  /* 0xffffff3c00207947 */ /* 0x000fea000383ffff */
.L_x_2051:
[----:B-1----:R1:W2:Y:S02]  /*1d3a0*/  SYNCS.PHASECHK.TRANS64.TRYWAIT P0, [R15+URZ+0x19c50], R9 ;  /* 0x019c50090f0075a7 */ /* 0x0022a4000800017f */
[----:B--2---:R-:W-:Y:S05]  /*1d3b0*/  @!P0 NANOSLEEP.SYNCS 0x989680 ;  /* 0x009896800000895d */ /* 0x004fea0003900000 */
[----:B------:R-:W2:Y:S02]  /*1d3c0*/  @!P0 SYNCS.PHASECHK.TRANS64 P0, [R15+URZ+0x19c50], R9 ;  /* 0x019c50090f0085a7 */ /* 0x000ea4000800007f */
[----:B--2---:R-:W-:Y:S05]  /*1d3d0*/  @!P0 BRA `(.L_x_2051) ;  /* 0xfffffffc00f08947 */ /* 0x004fea000383ffff */
[----:B------:R-:W-:Y:S05]  /*1d3e0*/  BRA `(.L_x_2050) ;  /* 0xffffff3c00a07947 */ /* 0x000fea000383ffff */
.L_x_2058:
[----:B--2---:R2:W3:Y:S02]  /*1d3f0*/  SYNCS.PHASECHK.TRANS64.TRYWAIT P0, [R10+URZ+0x19c50], R5 ;  /* 0x019c50050a0075a7 */ /* 0x0044e4000800017f */
[----:B---3--:R-:W-:Y:S05]  /*1d400*/  @!P0 NANOSLEEP.SYNCS 0x989680 ;  /* 0x009896800000895d */ /* 0x008fea0003900000 */
[----:B------:R-:W3:Y:S02]  /*1d410*/  @!P0 SYNCS.PHASECHK.TRANS64 P0, [R10+URZ+0x19c50], R5 ;  /* 0x019c50050a0085a7 */ /* 0x000ee4000800007f */
[----:B---3--:R-:W-:Y:S05]  /*1d420*/  @!P0 BRA `(.L_x_2058) ;  /* 0xfffffffc00f08947 */ /* 0x008fea000383ffff */
[----:B------:R-:W-:Y:S05]  /*1d430*/  BRA `(.L_x_2057) ;  /* 0xffffff60002c7947 */ /* 0x000fea000383ffff */
.L_x_2087:
[----:B------:R-:W2:Y:S01]  /*1d440*/  S2R R6, SR_TID.X ;  /* 0x0000000000067919 */ /* 0x000ea20000002100 */
[----:B------:R-:W-:Y:S01]  /*1d450*/  BSSY B1, `(.L_x_2230) ;  /* 0x000000a000017945 */ /* 0x000fe20003800000 */
[----:B------:R-:W-:Y:S02]  /*1d460*/  IMAD.MOV.U32 R12, RZ, RZ, RZ ;  /* 0x000000ffff0c7224 */ /* 0x000fe400078e00ff */
[----:B-1----:R-:W-:Y:S02]  /*1d470*/  IMAD.MOV.U32 R11, RZ, RZ, 0x1f ;  /* 0x0000001fff0b7424 */ /* 0x002fe400078e00ff */
[----:B------:R-:W-:Y:S01]  /*1d480*/  IMAD.MOV.U32 R15, RZ, RZ, -0x1 ;  /* 0xffffffffff0f7424 */ /* 0x000fe200078e00ff */
[----:B--2---:R-:W-:-:S04]  /*1d490*/  SHF.R.U32.HI R6, RZ, 0x5, R6 ;  /* 0x00000005ff067819 */ /* 0x004fc80000011606 */
[----:B------:R-:W-:-:S05]  /*1d4a0*/  LOP3.LUT R6, R6, 0x3, RZ, 0xc0, !PT ;  /* 0x0000000306067812 */ /* 0x000fca00078ec0ff */
[----:B0-----:R-:W-:-:S07]  /*1d4b0*/  IMAD.MOV.U32 R13, RZ, RZ, R6 ;  /* 0x000000ffff0d7224 */ /* 0x001fce00078e0006 */
[----:B------:R-:W-:Y:S05]  /*1d4c0*/  WARPSYNC.COLLECTIVE R15, `(.L_x_2231) ;  /* 0x000000000f087348 */ /* 0x000fea0003c00000 */
[----:B------:R0:W1:Y:S02]  /*1d4d0*/  SHFL.IDX P6, R14, R13, R12, R11 ;  /* 0x0000000c0d0e7389 */ /* 0x00006400000c000b */
[----:B01----:R-:W-:Y:S01]  /*1d4e0*/  ENDCOLLECTIVE ;  /* 0x000000000000791b */ /* 0x003fe20003800000 */
.L_x_2231:
[----:B------:R-:W-:Y:S05]  /*1d4f0*/  BSYNC B1 ;  /* 0x0000000000017941 */ /* 0x000fea0003800000 */
.L_x_2230:
[----:B------:R-:W-:Y:S05]  /*1d500*/  BRA `(.L_x_2232) ;  /* 0xffffffa000907947 */ /* 0x000fea000383ffff */
.L_x_2089:
[----:B------:R-:W-:Y:S01]  /*1d510*/  BSSY B1, `(.L_x_2233) ;  /* 0x0000006000017945 */ /* 0x000fe20003800000 */
[----:B------:R-:W-:-:S07]  /*1d520*/  IMAD.MOV.U32 R15, RZ, RZ, -0x1 ;  /* 0xffffffffff0f7424 */ /* 0x000fce00078e00ff */
[----:B012---:R-:W-:Y:S05]  /*1d530*/  WARPSYNC.COLLECTIVE R15, `(.L_x_2234) ;  /* 0x000000000f0c7348 */ /* 0x007fea0003c00000 */
[----:B------:R-:W-:Y:S02]  /*1d540*/  ELECT P6, UR62, PT ;  /* 0x00000000003e782f */ /* 0x000fe400038c0000 */
[----:B------:R-:W-:Y:S01]  /*1d550*/  MOV R14, UR62 ;  /* 0x0000003e000e7c02 */ /* 0x000fe20008000f00 */
[----:B012---:R-:W-:Y:S10]  /*1d560*/  ENDCOLLECTIVE ;  /* 0x000000000000791b */ /* 0x007ff40003800000 */
.L_x_2234:
[----:B------:R-:W-:Y:S05]  /*1d570*/  BSYNC B1 ;  /* 0x0000000000017941 */ /* 0x000fea0003800000 */
.L_x_2233:
[----:B------:R-:W-:Y:S05]  /*1d580*/  BRA `(.L_x_2088) ;  /* 0xffffffa000887947 */ /* 0x000fea000383ffff */
.L_x_2091:
[----:B--2---:R2:W3:Y:S02]  /*1d590*/  SYNCS.PHASECHK.TRANS64.TRYWAIT P0, [R22+URZ+0x19c20], R5 ;  /* 0x019c2005160075a7 */ /* 0x0044e4000800017f */
[----:B---3--:R-:W-:Y:S05]  /*1d5a0*/  @!P0 NANOSLEEP.SYNCS 0x989680 ;  /* 0x009896800000895d */ /* 0x008fea0003900000 */
[----:B------:R-:W3:Y:S02]  /*1d5b0*/  @!P0 SYNCS.PHASECHK.TRANS64 P0, [R22+URZ+0x19c20], R5 ;  /* 0x019c2005160085a7 */ /* 0x000ee4000800007f */
[----:B---3--:R-:W-:Y:S05]  /*1d5c0*/  @!P0 BRA `(.L_x_2091) ;  /* 0xfffffffc00f08947 */ /* 0x008fea000383ffff */
[----:B------:R-:W-:Y:S05]  /*1d5d0*/  BRA `(.L_x_2235) ;  /* 0xffffffa000987947 */ /* 0x000fea000383ffff */
.L_x_2095:
[----:B---3--:R3:W4:Y:S02]  /*1d5e0*/  SYNCS.PHASECHK.TRANS64.TRYWAIT P0, [R8+URZ+0x19ca0], R10 ;  /* 0x019ca00a080075a7 */ /* 0x008724000800017f */
[----:B----4-:R-:W-:Y:S05]  /*1d5f0*/  @!P0 NANOSLEEP.SYNCS 0x989680 ;  /* 0x009896800000895d */ /* 0x010fea0003900000 */
[----:B------:R-:W4:Y:S02]  /*1d600*/  @!P0 SYNCS.PHASECHK.TRANS64 P0, [R8+URZ+0x19ca0], R10 ;  /* 0x019ca00a080085a7 */ /* 0x000f24000800007f */
[----:B----4-:R-:W-:Y:S05]  /*1d610*/  @!P0 BRA `(.L_x_2095) ;  /* 0xfffffffc00f08947 */ /* 0x010fea000383ffff */
[----:B------:R-:W-:Y:S05]  /*1d620*/  BRA `(.L_x_2236) ;  /* 0xffffffa000b07947 */ /* 0x000fea000383ffff */
.L_x_2102:
[----:B0-----:R0:W2:Y:S02]  /*1d630*/  SYNCS.PHASECHK.TRANS64.TRYWAIT P0, [R8+URZ+0x19cc0], R10 ;  /* 0x019cc00a080075a7 */ /* 0x0010a4000800017f */
[----:B--2---:R-:W-:Y:S05]  /*1d640*/  @!P0 NANOSLEEP.SYNCS 0x989680 ;  /* 0x009896800000895d */ /* 0x004fea0003900000 */
[----:B------:R-:W2:Y:S02]  /*1d650*/  @!P0 SYNCS.PHASECHK.TRANS64 P0, [R8+URZ+0x19cc0], R10 ;  /* 0x019cc00a080085a7 */ /* 0x000ea4000800007f */
[----:B--2---:R-:W-:Y:S05]  /*1d660*/  @!P0 BRA `(.L_x_2102) ;  /* 0xfffffffc00f08947 */ /* 0x004fea000383ffff */
[----:B------:R-:W-:Y:S05]  /*1d670*/  BRA `(.L_x_2237) ;  /* 0xffffffa400ac7947 */ /* 0x000fea000383ffff */
.L_x_2111:
[----:B---3--:R3:W4:Y:S02]  /*1d680*/  SYNCS.PHASECHK.TRANS64.TRYWAIT P1, [R8+URZ+0x19ca0], R7 ;  /* 0x019ca007080075a7 */ /* 0x008724000802017f */
[----:B----4-:R-:W-:Y:S05]  /*1d690*/  @!P1 NANOSLEEP.SYNCS 0x989680 ;  /* 0x009896800000995d */ /* 0x010fea0003900000 */
[----:B------:R-:W4:Y:S02]  /*1d6a0*/  @!P1 SYNCS.PHASECHK.TRANS64 P1, [R8+URZ+0x19ca0], R7 ;  /* 0x019ca007080095a7 */ /* 0x000f24000802007f */
[----:B----4-:R-:W-:Y:S05]  /*1d6b0*/  @!P1 BRA `(.L_x_2111) ;  /* 0xfffffffc00f09947 */ /* 0x010fea000383ffff */
[----:B------:R-:W-:Y:S05]  /*1d6c0*/  BRA `(.L_x_2238) ;  /* 0xffffffa800e07947 */ /* 0x000fea000383ffff */
.L_x_2118:
[----:B0-----:R0:W2:Y:S02]  /*1d6d0*/  SYNCS.PHASECHK.TRANS64.TRYWAIT P1, [R8+URZ+0x19cc0], R7 ;  /* 0x019cc007080075a7 */ /* 0x0010a4000802017f */
[----:B--2---:R-:W-:Y:S05]  /*1d6e0*/  @!P1 NANOSLEEP.SYNCS 0x989680 ;  /* 0x009896800000995d */ /* 0x004fea0003900000 */
[----:B------:R-:W2:Y:S02]  /*1d6f0*/  @!P1 SYNCS.PHASECHK.TRANS64 P1, [R8+URZ+0x19cc0], R7 ;  /* 0x019cc007080095a7 */ /* 0x000ea4000802007f */
[----:B--2---:R-:W-:Y:S05]  /*1d700*/  @!P1 BRA `(.L_x_2118) ;  /* 0xfffffffc00f09947 */ /* 0x004fea000383ffff */
[----:B------:R-:W-:Y:S05]  /*1d710*/  BRA `(.L_x_2239) ;  /* 0xffffffac00d87947 */ /* 0x000fea000383ffff */
.L_x_2135:
[----:B------:R-:W4:Y:S01]  /*1d720*/  S2R R20, SR_TID.X ;  /* 0x0000000000147919 */ /* 0x000f220000002100 */
[----:B------:R-:W-:Y:S01]  /*1d730*/  BSSY B0, `(.L_x_2240) ;  /* 0x000000a000007945 */ /* 0x000fe20003800000 */
[----:B------:R-:W-:Y:S02]  /*1d740*/  IMAD.MOV.U32 R12, RZ, RZ, RZ ;  /* 0x000000ffff0c7224 */ /* 0x000fe400078e00ff */
[----:B-1----:R-:W-:Y:S02]  /*1d750*/  IMAD.MOV.U32 R11, RZ, RZ, 0x1f ;  /* 0x0000001fff0b7424 */ /* 0x002fe400078e00ff */
[----:B------:R-:W-:Y:S01]  /*1d760*/  IMAD.MOV.U32 R15, RZ, RZ, -0x1 ;  /* 0xffffffffff0f7424 */ /* 0x000fe200078e00ff */
[----:B----4-:R-:W-:-:S04]  /*1d770*/  SHF.R.U32.HI R20, RZ, 0x5, R20 ;  /* 0x00000005ff147819 */ /* 0x010fc80000011614 */
[----:B------:R-:W-:-:S05]  /*1d780*/  LOP3.LUT R20, R20, 0x3, RZ, 0xc0, !PT ;  /* 0x0000000314147812 */ /* 0x000fca00078ec0ff */
[----:B0-----:R-:W-:-:S07]  /*1d790*/  IMAD.MOV.U32 R13, RZ, RZ, R20 ;  /* 0x000000ffff0d7224 */ /* 0x001fce00078e0014 */
[----:B--23--:R-:W-:Y:S05]  /*1d7a0*/  WARPSYNC.COLLECTIVE R15, `(.L_x_2241) ;  /* 0x000000000f087348 */ /* 0x00cfea0003c00000 */
[----:B------:R0:W1:Y:S02]  /*1d7b0*/  SHFL.IDX P6, R14, R13, R12, R11 ;  /* 0x0000000c0d0e7389 */ /* 0x00006400000c000b */
[----:B0123--:R-:W-:Y:S01]  /*1d7c0*/  ENDCOLLECTIVE ;  /* 0x000000000000791b */ /* 0x00ffe20003800000 */
.L_x_2241:
[----:B------:R-:W-:Y:S05]  /*1d7d0*/  BSYNC B0 ;  /* 0x0000000000007941 */ /* 0x000fea0003800000 */
.L_x_2240:
[----:B------:R-:W-:Y:S05]  /*1d7e0*/  BRA `(.L_x_2242) ;  /* 0xffffffb800f07947 */ /* 0x000fea000383ffff */
.L_x_2137:
[----:B------:R-:W-:Y:S01]  /*1d7f0*/  BSSY B0, `(.L_x_2243) ;  /* 0x0000006000007945 */ /* 0x000fe20003800000 */
[----:B------:R-:W-:-:S07]  /*1d800*/  MOV R15, 0xffffffff ;  /* 0xffffffff000f7802 */ /* 0x000fce0000000f00 */
[----:B-1234-:R-:W-:Y:S05]  /*1d810*/  WARPSYNC.COLLECTIVE R15, `(.L_x_2244) ;  /* 0x000000000f0c7348 */ /* 0x01efea0003c00000 */
[----:B------:R-:W-:Y:S02]  /*1d820*/  ELECT P6, UR62, PT ;  /* 0x00000000003e782f */ /* 0x000fe400038c0000 */
[----:B------:R-:W-:Y:S01]  /*1d830*/  MOV R14, UR62 ;  /* 0x0000003e000e7c02 */ /* 0x000fe20008000f00 */
[----:B-1234-:R-:W-:Y:S10]  /*1d840*/  ENDCOLLECTIVE ;  /* 0x000000000000791b */ /* 0x01eff40003800000 */
.L_x_2244:
[----:B------:R-:W-:Y:S05]  /*1d850*/  BSYNC B0 ;  /* 0x0000000000007941 */ /* 0x000fea0003800000 */
.L_x_2243:
[----:B------:R-:W-:Y:S05]  /*1d860*/  BRA `(.L_x_2245) ;  /* 0xffffffb800f07947 */ /* 0x000fea000383ffff */
.L_x_2139:
[----:B0-----:R0:W4:Y:S02]  /*1d870*/  SYNCS.PHASECHK.TRANS64.TRYWAIT P0, [R4+URZ+0x19c80], R3 ;  /* 0x019c8003040075a7 */ /* 0x001124000800017f */
[----:B----4-:R-:W-:Y:S05]  /*1d880*/  @!P0 NANOSLEEP.SYNCS 0x989680 ;  /* 0x009896800000895d */ /* 0x010fea0003900000 */
[----:B------:R-:W4:Y:S02]  /*1d890*/  @!P0 SYNCS.PHASECHK.TRANS64 P0, [R4+URZ+0x19c80], R3 ;  /* 0x019c8003040085a7 */ /* 0x000f24000800007f */
[----:B----4-:R-:W-:Y:S05]  /*1d8a0*/  @!P0 BRA `(.L_x_2139) ;  /* 0xfffffffc00f08947 */ /* 0x010fea000383ffff */
[----:B------:R-:W-:Y:S05]  /*1d8b0*/  BRA `(.L_x_2246) ;  /* 0xffffffbc00547947 */ /* 0x000fea000383ffff */
.L_x_2141:
[----:B--2---:R2:W4:Y:S02]  /*1d8c0*/  SYNCS.PHASECHK.TRANS64.TRYWAIT P0, [R4+URZ+0x19c40], R3 ;  /* 0x019c4003040075a7 */ /* 0x004524000800017f */
[----:B----4-:R-:W-:Y:S05]  /*1d8d0*/  @!P0 NANOSLEEP.SYNCS 0x989680 ;  /* 0x009896800000895d */ /* 0x010fea0003900000 */
[----:B------:R-:W4:Y:S02]  /*1d8e0*/  @!P0 SYNCS.PHASECHK.TRANS64 P0, [R4+URZ+0x19c40], R3 ;  /* 0x019c4003040085a7 */ /* 0x000f24000800007f */
[----:B----4-:R-:W-:Y:S05]  /*1d8f0*/  @!P0 BRA `(.L_x_2141) ;  /* 0xfffffffc00f08947 */ /* 0x010fea000383ffff */
[----:B------:R-:W-:Y:S05]  /*1d900*/  BRA `(.L_x_2247) ;  /* 0xffffffbc00d07947 */ /* 0x000fea000383ffff */
.L_x_2145:
        /* <DEDUP_REMOVED lines=9> */
.L_x_2248:
[----:B------:R-:W-:Y:S01]  /*1d9a0*/  ISETP.GE.AND P4, PT, R17, R0, PT ;  /* 0x000000001100720c */ /* 0x000fe20003f86270 */
[----:B------:R-:W-:Y:S02]  /*1d9b0*/  IMAD.MOV.U32 R13, RZ, RZ, R6 ;  /* 0x000000ffff0d7224 */ /* 0x000fe400078e0006 */
[----:B------:R-:W-:-:S10]  /*1d9c0*/  IMAD.MOV.U32 R2, RZ, RZ, R14 ;  /* 0x000000ffff027224 */ /* 0x000fd400078e000e */
[----:B------:R-:W-:Y:S05]  /*1d9d0*/  WARPSYNC.COLLECTIVE R15, `(.L_x_2249) ;  /* 0x000000000f087348 */ /* 0x000fea0003c00000 */
[----:B------:R0:W1:Y:S02]  /*1d9e0*/  SHFL.IDX P6, R14, R13, R12, R11 ;  /* 0x0000000c0d0e7389 */ /* 0x00006400000c000b */
[----:B01----:R-:W-:Y:S01]  /*1d9f0*/  ENDCOLLECTIVE ;  /* 0x000000000000791b */ /* 0x003fe20003800000 */
.L_x_2249:
[----:B------:R-:W-:Y:S02]  /*1da00*/  IMAD.MOV.U32 R13, RZ, RZ, R4 ;  /* 0x000000ffff0d7224 */ /* 0x000fe400078e0004 */
[----:B------:R-:W-:Y:S02]  /*1da10*/  IMAD.MOV.U32 R12, RZ, RZ, 0x1 ;  /* 0x00000001ff0c7424 */ /* 0x000fe400078e00ff */
[----:B------:R-:W-:-:S07]  /*1da20*/  IMAD.MOV.U32 R3, RZ, RZ, R14 ;  /* 0x000000ffff037224 */ /* 0x000fce00078e000e */
[----:B------:R-:W-:Y:S05]  /*1da30*/  WARPSYNC.COLLECTIVE R15, `(.L_x_2250) ;  /* 0x000000000f087348 */ /* 0x000fea0003c00000 */
[----:B------:R0:W1:Y:S02]  /*1da40*/  SHFL.IDX P6, R14, R13, R12, R11 ;  /* 0x0000000c0d0e7389 */ /* 0x00006400000c000b */
[----:B01----:R-:W-:Y:S01]  /*1da50*/  ENDCOLLECTIVE ;  /* 0x000000000000791b */ /* 0x003fe20003800000 */
.L_x_2250:
        /* <DEDUP_REMOVED lines=10> */
.L_x_2251:
[----:B------:R-:W-:Y:S01]  /*1db00*/  @!PT LDS RZ, [RZ] ;  /* 0x00000000fffff984 */ /* 0x000fe20000000800 */
[----:B------:R-:W-:Y:S01]  /*1db10*/  @!PT LDS RZ, [RZ] ;  /* 0x00000000fffff984 */ /* 0x000fe20000000800 */
[----:B------:R-:W-:Y:S01]  /*1db20*/  @!PT LDS RZ, [RZ] ;  /* 0x00000000fffff984 */ /* 0x000fe20000000800 */
[----:B------:R0:W-:Y:S04]  /*1db30*/  @!P4 LDGSTS.E.BYPASS.LTC128B.128 [R8+0xf000], desc[UR42][R2.64], !P2 ;  /* 0x0f0000000208cfae */ /* 0x0001e8000d101d6a */
[----:B------:R0:W-:Y:S04]  /*1db40*/  @!P4 LDGSTS.E.BYPASS.LTC128B.128 [R8+0x10800], desc[UR42][R2.64+0x20], !P1 ;  /* 0x108000200208cfae */ /* 0x0001e8000c901d6a */
[----:B------:R0:W-:Y:S01]  /*1db50*/  @!P4 LDGSTS.E.BYPASS.LTC128B.128 [R8+0x12000], desc[UR42][R2.64+0x40], !P0 ;  /* 0x120000400208cfae */ /* 0x0001e2000c101d6a */
[----:B------:R-:W-:Y:S02]  /*1db60*/  IMAD.MOV.U32 R13, RZ, RZ, R5 ;  /* 0x000000ffff0d7224 */ /* 0x000fe400078e0005 */
[----:B------:R-:W-:-:S02]  /*1db70*/  IMAD.MOV.U32 R12, RZ, RZ, RZ ;  /* 0x000000ffff0c7224 */ /* 0x000fc400078e00ff */
[----:B------:R-:W-:-:S07]  /*1db80*/  IMAD.MOV.U32 R6, RZ, RZ, R14 ;  /* 0x000000ffff067224 */ /* 0x000fce00078e000e */
[----:B0-----:R-:W-:Y:S05]  /*1db90*/  WARPSYNC.COLLECTIVE R15, `(.L_x_2252) ;  /* 0x000000000f087348 */ /* 0x001fea0003c00000 */
[----:B------:R1:W2:Y:S02]  /*1dba0*/  SHFL.IDX P6, R14, R13, R12, R11 ;  /* 0x0000000c0d0e7389 */ /* 0x0002a400000c000b */
[----:B012---:R-:W-:Y:S01]  /*1dbb0*/  ENDCOLLECTIVE ;  /* 0x000000000000791b */ /* 0x007fe20003800000 */
.L_x_2252:
[----:B------:R-:W-:-:S05]  /*1dbc0*/  VIADD R3, R17, 0x40 ;  /* 0x0000004011037836 */ /* 0x000fca0000000000 */
[----:B------:R-:W-:Y:S01]  /*1dbd0*/  ISETP.GE.AND P4, PT, R3, R0, PT ;  /* 0x000000000300720c */ /* 0x000fe20003f86270 */
[----:B------:R-:W-:-:S12]  /*1dbe0*/  IMAD.MOV.U32 R13, RZ, RZ, R7 ;  /* 0x000000ffff0d7224 */ /* 0x000fd800078e0007 */
[----:B------:R-:W-:-:S04]  /*1dbf0*/  @!P4 IADD3 R2, P3, R10, R6, RZ ;  /* 0x000000060a02c210 */ /* 0x000fc80007f7e0ff */
[----:B------:R-:W-:Y:S01]  /*1dc00*/  @!P4 IADD3.X R3, RZ, R4, RZ, P3, !PT ;  /* 0x00000004ff03c210 */ /* 0x000fe20001ffe4ff */
[----:B------:R-:W-:-:S08]  /*1dc10*/  IMAD.MOV.U32 R5, RZ, RZ, R14 ;  /* 0x000000ffff057224 */ /* 0x000fd000078e000e */
[----:B------:R-:W-:Y:S05]  /*1dc20*/  WARPSYNC.COLLECTIVE R15, `(.L_x_2253) ;  /* 0x000000000f087348 */ /* 0x000fea0003c00000 */
[----:B------:R0:W1:Y:S02]  /*1dc30*/  SHFL.IDX P6, R14, R13, R12, R11 ;  /* 0x0000000c0d0e7389 */ /* 0x00006400000c000b */
[----:B01----:R-:W-:Y:S01]  /*1dc40*/  ENDCOLLECTIVE ;  /* 0x000000000000791b */ /* 0x003fe20003800000 */
.L_x_2253:
[----:B------:R-:W-:Y:S01]  /*1dc50*/  @!PT LDS RZ, [RZ] ;  /* 0x00000000fffff984 */ /* 0x000fe20000000800 */
[----:B------:R-:W-:Y:S01]  /*1dc60*/  @!PT LDS RZ, [RZ] ;  /* 0x00000000fffff984 */ /* 0x000fe20000000800 */
[----:B------:R-:W-:Y:S01]  /*1dc70*/  @!PT LDS RZ, [RZ] ;  /* 0x00000000fffff984 */ /* 0x000fe20000000800 */
[----:B------:R-:W-:Y:S04]  /*1dc80*/  @!P4 LDGSTS.E.BYPASS.LTC128B.128 [R8+0xf800], desc[UR42][R2.64], !P2 ;  /* 0x0f8000000208cfae */ /* 0x000fe8000d101d6a */
[----:B------:R-:W-:Y:S04]  /*1dc90*/  @!P4 LDGSTS.E.BYPASS.LTC128B.128 [R8+0x11000], desc[UR42][R2.64+0x20], !P1 ;  /* 0x110000200208cfae */ /* 0x000fe8000c901d6a */
[----:B------:R0:W-:Y:S02]  /*1dca0*/  @!P4 LDGSTS.E.BYPASS.LTC128B.128 [R8+0x12800], desc[UR42][R2.64+0x40], !P0 ;  /* 0x128000400208cfae */ /* 0x0001e4000c101d6a */
[----:B0-----:R-:W-:Y:S01]  /*1dcb0*/  IMAD.MOV.U32 R2, RZ, RZ, R14 ;  /* 0x000000ffff027224 */ /* 0x001fe200078e000e */
[----:B------:R-:W-:Y:S06]  /*1dcc0*/  BRA `(.L_x_2254) ;  /* 0xffffffc400c47947 */ /* 0x000fec000383ffff */
.L_x_2150:
[----:B-1----:R1:W2:Y:S02]  /*1dcd0*/  SYNCS.PHASECHK.TRANS64.TRYWAIT P0, [R22+URZ+0x19c20], R3 ;  /* 0x019c2003160075a7 */ /* 0x0022a4000800017f */
[----:B--2---:R-:W-:Y:S05]  /*1dce0*/  @!P0 NANOSLEEP.SYNCS 0x989680 ;  /* 0x009896800000895d */ /* 0x004fea0003900000 */
[----:B------:R-:W2:Y:S02]  /*1dcf0*/  @!P0 SYNCS.PHASECHK.TRANS64 P0, [R22+URZ+0x19c20], R3 ;  /* 0x019c2003160085a7 */ /* 0x000ea4000800007f */
[----:B--2---:R-:W-:Y:S05]  /*1dd00*/  @!P0 BRA `(.L_x_2150) ;  /* 0xfffffffc00f08947 */ /* 0x004fea000383ffff */
[----:B------:R-:W-:Y:S05]  /*1dd10*/  BRA `(.L_x_2255) ;  /* 0xffffffc800347947 */ /* 0x000fea000383ffff */
.L_x_2156:
[----:B-1----:R1:W2:Y:S02]  /*1dd20*/  SYNCS.PHASECHK.TRANS64.TRYWAIT P0, [R6+URZ+0x19c80], R4 ;  /* 0x019c8004060075a7 */ /* 0x0022a4000800017f */
[----:B--2---:R-:W-:Y:S05]  /*1dd30*/  @!P0 NANOSLEEP.SYNCS 0x989680 ;  /* 0x009896800000895d */ /* 0x004fea0003900000 */
[----:B------:R-:W2:Y:S02]  /*1dd40*/  @!P0 SYNCS.PHASECHK.TRANS64 P0, [R6+URZ+0x19c80], R4 ;  /* 0x019c8004060085a7 */ /* 0x000ea4000800007f */
[----:B--2---:R-:W-:Y:S05]  /*1dd50*/  @!P0 BRA `(.L_x_2156) ;  /* 0xfffffffc00f08947 */ /* 0x004fea000383ffff */
[----:B------:R-:W-:Y:S05]  /*1dd60*/  BRA `(.L_x_2256) ;  /* 0xffffffc800dc7947 */ /* 0x000fea000383ffff */
.L_x_2163:
[----:B0-----:R0:W2:Y:S02]  /*1dd70*/  SYNCS.PHASECHK.TRANS64.TRYWAIT P0, [R6+URZ+0x19c40], R4 ;  /* 0x019c4004060075a7 */ /* 0x0010a4000800017f */
[----:B--2---:R-:W-:Y:S05]  /*1dd80*/  @!P0 NANOSLEEP.SYNCS 0x989680 ;  /* 0x009896800000895d */ /* 0x004fea0003900000 */
[----:B------:R-:W2:Y:S02]  /*1dd90*/  @!P0 SYNCS.PHASECHK.TRANS64 P0, [R6+URZ+0x19c40], R4 ;  /* 0x019c4004060085a7 */ /* 0x000ea4000800007f */
[----:B--2---:R-:W-:Y:S05]  /*1dda0*/  @!P0 BRA `(.L_x_2163) ;  /* 0xfffffffc00f08947 */ /* 0x004fea000383ffff */
[----:B------:R-:W-:Y:S05]  /*1ddb0*/  BRA `(.L_x_2257) ;  /* 0xffffffcc00d87947 */ /* 0x000fea000383ffff */
.L_x_2171:
[----:B-1----:R1:W2:Y:S02]  /*1ddc0*/  SYNCS.PHASECHK.TRANS64.TRYWAIT P0, [R3+URZ+0x19c70], R4 ;  /* 0x019c7004030075a7 */ /* 0x0022a4000800017f */
[----:B--2---:R-:W-:Y:S05]  /*1ddd0*/  @!P0 NANOSLEEP.SYNCS 0x989680 ;  /* 0x009896800000895d */ /* 0x004fea0003900000 */
[----:B------:R-:W2:Y:S02]  /*1dde0*/  @!P0 SYNCS.PHASECHK.TRANS64 P0, [R3+URZ+0x19c70], R4 ;  /* 0x019c7004030085a7 */ /* 0x000ea4000800007f */
[----:B--2---:R-:W-:Y:S05]  /*1ddf0*/  @!P0 BRA `(.L_x_2171) ;  /* 0xfffffffc00f08947 */ /* 0x004fea000383ffff */
[----:B------:R-:W-:Y:S05]  /*1de00*/  BRA `(.L_x_2258) ;  /* 0xffffffd000ec7947 */ /* 0x000fea000383ffff */
.L_x_2173:
[----:B-1----:R1:W2:Y:S02]  /*1de10*/  SYNCS.PHASECHK.TRANS64.TRYWAIT P0, [R3+URZ+0x19c60], R4 ;  /* 0x019c6004030075a7 */ /* 0x0022a4000800017f */
[----:B--2---:R-:W-:Y:S05]  /*1de20*/  @!P0 NANOSLEEP.SYNCS 0x989680 ;  /* 0x009896800000895d */ /* 0x004fea0003900000 */
[----:B------:R-:W2:Y:S02]  /*1de30*/  @!P0 SYNCS.PHASECHK.TRANS64 P0, [R3+URZ+0x19c60], R4 ;  /* 0x019c6004030085a7 */ /* 0x000ea4000800007f */
[----:B--2---:R-:W-:Y:S05]  /*1de40*/  @!P0 BRA `(.L_x_2173) ;  /* 0xfffffffc00f08947 */ /* 0x004fea000383ffff */
[----:B------:R-:W-:Y:S05]  /*1de50*/  BRA `(.L_x_2259) ;  /* 0xffffffd000f47947 */ /* 0x000fea000383ffff */
.L_x_2180:
[----:B-1----:R1:W2:Y:S02]  /*1de60*/  SYNCS.PHASECHK.TRANS64.TRYWAIT P1, [R3+URZ+0x19c70], R0 ;  /* 0x019c7000030075a7 */ /* 0x0022a4000802017f */
[----:B--2---:R-:W-:Y:S05]  /*1de70*/  @!P1 NANOSLEEP.SYNCS 0x989680 ;  /* 0x009896800000995d */ /* 0x004fea0003900000 */
[----:B------:R-:W2:Y:S02]  /*1de80*/  @!P1 SYNCS.PHASECHK.TRANS64 P1, [R3+URZ+0x19c70], R0 ;  /* 0x019c7000030095a7 */ /* 0x000ea4000802007f */
[----:B--2---:R-:W-:Y:S05]  /*1de90*/  @!P1 BRA `(.L_x_2180) ;  /* 0xfffffffc00f09947 */ /* 0x004fea000383ffff */
[----:B------:R-:W-:Y:S05]  /*1dea0*/  BRA `(.L_x_2260) ;  /* 0xffffffd8006c7947 */ /* 0x000fea000383ffff */
.L_x_2182:
[----:B-1----:R1:W2:Y:S02]  /*1deb0*/  SYNCS.PHASECHK.TRANS64.TRYWAIT P1, [R3+URZ+0x19c60], R0 ;  /* 0x019c6000030075a7 */ /* 0x0022a4000802017f */
[----:B--2---:R-:W-:Y:S05]  /*1dec0*/  @!P1 NANOSLEEP.SYNCS 0x989680 ;  /* 0x009896800000995d */ /* 0x004fea0003900000 */
[----:B------:R-:W2:Y:S02]  /*1ded0*/  @!P1 SYNCS.PHASECHK.TRANS64 P1, [R3+URZ+0x19c60], R0 ;  /* 0x019c6000030095a7 */ /* 0x000ea4000802007f */
[----:B--2---:R-:W-:Y:S05]  /*1dee0*/  @!P1 BRA `(.L_x_2182) ;  /* 0xfffffffc00f09947 */ /* 0x004fea000383ffff */
[----:B------:R-:W-:Y:S05]  /*1def0*/  BRA `(.L_x_2261) ;  /* 0xffffffd800707947 */ /* 0x000fea000383ffff */
.L_x_2186:
[----:B------:R-:W-:Y:S01]  /*1df00*/  BSSY B0, `(.L_x_2262) ;  /* 0x0000008000007945 */ /* 0x000fe20003800000 */
[----:B0-----:R-:W-:Y:S02]  /*1df10*/  IMAD.MOV.U32 R13, RZ, RZ, R16 ;  /* 0x000000ffff0d7224 */ /* 0x001fe400078e0010 */
[----:B------:R-:W-:Y:S02]  /*1df20*/  IMAD.MOV.U32 R12, RZ, RZ, RZ ;  /* 0x000000ffff0c7224 */ /* 0x000fe400078e00ff */
[----:B-1----:R-:W-:Y:S02]  /*1df30*/  IMAD.MOV.U32 R11, RZ, RZ, 0x1f ;  /* 0x0000001fff0b7424 */ /* 0x002fe400078e00ff */
[----:B------:R-:W-:-:S07]  /*1df40*/  IMAD.MOV.U32 R15, RZ, RZ, -0x1 ;  /* 0xffffffffff0f7424 */ /* 0x000fce00078e00ff */
[----:B--2---:R-:W-:Y:S05]  /*1df50*/  WARPSYNC.COLLECTIVE R15, `(.L_x_2263) ;  /* 0x000000000f087348 */ /* 0x004fea0003c00000 */
[----:B------:R0:W1:Y:S02]  /*1df60*/  SHFL.IDX P6, R14, R13, R12, R11 ;  /* 0x0000000c0d0e7389 */ /* 0x00006400000c000b */
[----:B012---:R-:W-:Y:S01]  /*1df70*/  ENDCOLLECTIVE ;  /* 0x000000000000791b */ /* 0x007fe20003800000 */
.L_x_2263:
[----:B------:R-:W-:Y:S05]  /*1df80*/  BSYNC B0 ;  /* 0x0000000000007941 */ /* 0x000fea0003800000 */
.L_x_2262:
        /* <DEDUP_REMOVED lines=9> */
.L_x_2264:
[----:B------:R-:W-:Y:S02]  /*1e020*/  ULDC UR4, c[0x0][0xc3c] ;  /* 0x00030f0000047ab9 */ /* 0x000fe40000000800 */
[----:B------:R-:W-:-:S13]  /*1e030*/  ISETP.GE.OR P1, PT, R5, UR4, !P0 ;  /* 0x0000000405007c0c */ /* 0x000fda000c726670 */
[----:B------:R-:W0:Y:S01]  /*1e040*/  @!P1 LDC.64 R2, c[0x0][0xc80] ;  /* 0x00032000ff029b82 */ /* 0x000e220000000a00 */
[----:B------:R-:W-:Y:S01]  /*1e050*/  IMAD.MOV.U32 R11, RZ, RZ, RZ ;  /* 0x000000ffff0b7224 */ /* 0x000fe200078e00ff */
[----:B------:R-:W-:Y:S01]  /*1e060*/  MOV R16, R14 ;  /* 0x0000000e00107202 */ /* 0x000fe20000000f00 */
        /* <DEDUP_REMOVED lines=13> */
.L_x_2265:
[----:B------:R-:W-:Y:S01]  /*1e140*/  IMAD.MOV.U32 R12, RZ, RZ, 0x2 ;  /* 0x00000002ff0c7424 */ /* 0x000fe200078e00ff */
[----:B------:R-:W-:-:S05]  /*1e150*/  SEL R5, R14, RZ, P1 ;  /* 0x000000ff0e057207 */ /* 0x000fca0000800000 */
[----:B------:R-:W-:-:S04]  /*1e160*/  IMAD.IADD R4, R2, 0x1, R5 ;  /* 0x0000000102047824 */ /* 0x000fc800078e0205 */
[----:B------:R-:W-:-:S07]  /*1e170*/  IMAD.MOV.U32 R13, RZ, RZ, R4 ;  /* 0x000000ffff0d7224 */ /* 0x000fce00078e0004 */
[----:B------:R-:W-:Y:S05]  /*1e180*/  WARPSYNC.COLLECTIVE R15, `(.L_x_2266) ;  /* 0x000000000f087348 */ /* 0x000fea0003c00000 */
[----:B------:R0:W1:Y:S02]  /*1e190*/  SHFL.UP P6, R14, R13, R12, R11 ;  /* 0x0400000c0d0e7389 */ /* 0x00006400000c000b */
[----:B01----:R-:W-:Y:S01]  /*1e1a0*/  ENDCOLLECTIVE ;  /* 0x000000000000791b */ /* 0x003fe20003800000 */
.L_x_2266:
[----:B------:R-:W-:Y:S01]  /*1e1b0*/  IMAD.MOV.U32 R12, RZ, RZ, 0x4 ;  /* 0x00000004ff0c7424 */ /* 0x000fe200078e00ff */
[----:B------:R-:W-:-:S05]  /*1e1c0*/  SEL R5, R14, RZ, P2 ;  /* 0x000000ff0e057207 */ /* 0x000fca0001000000 */
[----:B------:R-:W-:-:S04]  /*1e1d0*/  IMAD.IADD R5, R4, 0x1, R5 ;  /* 0x0000000104057824 */ /* 0x000fc800078e0205 */
[----:B------:R-:W-:-:S07]  /*1e1e0*/  IMAD.MOV.U32 R13, RZ, RZ, R5 ;  /* 0x000000ffff0d7224 */ /* 0x000fce00078e0005 */
[----:B------:R-:W-:Y:S05]  /*1e1f0*/  WARPSYNC.COLLECTIVE R15, `(.L_x_2267) ;  /* 0x000000000f087348 */ /* 0x000fea0003c00000 */
[----:B------:R0:W1:Y:S02]  /*1e200*/  SHFL.UP P6, R14, R13, R12, R11 ;  /* 0x0400000c0d0e7389 */ /* 0x00006400000c000b */
[----:B01----:R-:W-:Y:S01]  /*1e210*/  ENDCOLLECTIVE ;  /* 0x000000000000791b */ /* 0x003fe20003800000 */
.L_x_2267:
[----:B------:R-:W-:Y:S01]  /*1e220*/  IMAD.MOV.U32 R12, RZ, RZ, 0x8 ;  /* 0x00000008ff0c7424 */ /* 0x000fe200078e00ff */
[----:B------:R-:W-:-:S05]  /*1e230*/  SEL R6, R14, RZ, P3 ;  /* 0x000000ff0e067207 */ /* 0x000fca0001800000 */
[----:B------:R-:W-:-:S04]  /*1e240*/  IMAD.IADD R6, R5, 0x1, R6 ;  /* 0x0000000105067824 */ /* 0x000fc800078e0206 */
[----:B------:R-:W-:-:S07]  /*1e250*/  IMAD.MOV.U32 R13, RZ, RZ, R6 ;  /* 0x000000ffff0d7224 */ /* 0x000fce00078e0006 */
[----:B------:R-:W-:Y:S05]  /*1e260*/  WARPSYNC.COLLECTIVE R15, `(.L_x_2268) ;  /* 0x000000000f087348 */ /* 0x000fea0003c00000 */
[----:B------:R0:W1:Y:S02]  /*1e270*/  SHFL.UP P6, R14, R13, R12, R11 ;  /* 0x0400000c0d0e7389 */ /* 0x00006400000c000b */
[----:B01----:R-:W-:Y:S01]  /*1e280*/  ENDCOLLECTIVE ;  /* 0x000000000000791b */ /* 0x003fe20003800000 */
.L_x_2268:
[----:B------:R-:W-:Y:S01]  /*1e290*/  IMAD.MOV.U32 R12, RZ, RZ, 0x10 ;  /* 0x00000010ff0c7424 */ /* 0x000fe200078e00ff */
[----:B------:R-:W-:-:S04]  /*1e2a0*/  SEL R3, R14, RZ, P4 ;  /* 0x000000ff0e037207 */ /* 0x000fc80002000000 */
[----:B------:R-:W-:-:S05]  /*1e2b0*/  IADD3 R4, R6, R3, RZ ;  /* 0x0000000306047210 */ /* 0x000fca0007ffe0ff */
[----:B------:R-:W-:-:S07]  /*1e2c0*/  IMAD.MOV.U32 R13, RZ, RZ, R4 ;  /* 0x000000ffff0d7224 */ /* 0x000fce00078e0004 */
[----:B------:R-:W-:Y:S05]  /*1e2d0*/  WARPSYNC.COLLECTIVE R15, `(.L_x_2269) ;  /* 0x000000000f087348 */ /* 0x000fea0003c00000 */
[----:B------:R0:W1:Y:S02]  /*1e2e0*/  SHFL.UP P6, R14, R13, R12, R11 ;  /* 0x0400000c0d0e7389 */ /* 0x00006400000c000b */
[----:B01----:R-:W-:Y:S01]  /*1e2f0*/  ENDCOLLECTIVE ;  /* 0x000000000000791b */ /* 0x003fe20003800000 */
.L_x_2269:
        /* <DEDUP_REMOVED lines=8> */
.L_x_2270:
[----:B------:R-:W-:Y:S05]  /*1e380*/  BRA `(.L_x_2271) ;  /* 0xffffffdc00147947 */ /* 0x000fea000383ffff */
.L_x_2191:
[----:B------:R-:W-:Y:S01]  /*1e390*/  BSSY B0, `(.L_x_2272) ;  /* 0x0000008000007945 */ /* 0x000fe20003800000 */
[----:B-----5:R-:W-:Y:S02]  /*1e3a0*/  IMAD.MOV.U32 R13, RZ, RZ, R2 ;  /* 0x000000ffff0d7224 */ /* 0x020fe400078e0002 */
[----:B------:R-:W-:Y:S02]  /*1e3b0*/  IMAD.MOV.U32 R12, RZ, RZ, 0x1 ;  /* 0x00000001ff0c7424 */ /* 0x000fe400078e00ff */
[----:B-1----:R-:W-:Y:S02]  /*1e3c0*/  IMAD.MOV.U32 R11, RZ, RZ, RZ ;  /* 0x000000ffff0b7224 */ /* 0x002fe400078e00ff */
[----:B------:R-:W-:-:S07]  /*1e3d0*/  IMAD.MOV.U32 R15, RZ, RZ, -0x1 ;  /* 0xffffffffff0f7424 */ /* 0x000fce00078e00ff */
[----:B0-2---:R-:W-:Y:S05]  /*1e3e0*/  WARPSYNC.COLLECTIVE R15, `(.L_x_2273) ;  /* 0x000000000f087348 */ /* 0x005fea0003c00000 */
[----:B------:R1:W3:Y:S02]  /*1e3f0*/  SHFL.UP P6, R14, R13, R12, R11 ;  /* 0x0400000c0d0e7389 */ /* 0x0002e400000c000b */
[----:B0123--:R-:W-:Y:S01]  /*1e400*/  ENDCOLLECTIVE ;  /* 0x000000000000791b */ /* 0x00ffe20003800000 */
.L_x_2273:
[----:B------:R-:W-:Y:S05]  /*1e410*/  BSYNC B0 ;  /* 0x0000000000007941 */ /* 0x000fea0003800000 */
.L_x_2272:
        /* <DEDUP_REMOVED lines=8> */
.L_x_2274:
[----:B------:R-:W-:Y:S01]  /*1e4a0*/  IMAD.MOV.U32 R12, RZ, RZ, 0x4 ;  /* 0x00000004ff0c7424 */ /* 0x000fe200078e00ff */
[----:B------:R-:W-:-:S04]  /*1e4b0*/  SEL R4, R14, RZ, P2 ;  /* 0x000000ff0e047207 */ /* 0x000fc80001000000 */
[----:B------:R-:W-:-:S05]  /*1e4c0*/  IADD3 R4, R13, R4, RZ ;  /* 0x000000040d047210 */ /* 0x000fca0007ffe0ff */
[----:B------:R-:W-:-:S07]  /*1e4d0*/  IMAD.MOV.U32 R13, RZ, RZ, R4 ;  /* 0x000000ffff0d7224 */ /* 0x000fce00078e0004 */
[----:B------:R-:W-:Y:S05]  /*1e4e0*/  WARPSYNC.COLLECTIVE R15, `(.L_x_2275) ;  /* 0x000000000f087348 */ /* 0x000fea0003c00000 */
[----:B------:R0:W1:Y:S02]  /*1e4f0*/  SHFL.UP P6, R14, R13, R12, R11 ;  /* 0x0400000c0d0e7389 */ /* 0x00006400000c000b */
[----:B01----:R-:W-:Y:S01]  /*1e500*/  ENDCOLLECTIVE ;  /* 0x000000000000791b */ /* 0x003fe20003800000 */
.L_x_2275:
[----:B------:R-:W-:Y:S01]  /*1e510*/  IMAD.MOV.U32 R12, RZ, RZ, 0x8 ;  /* 0x00000008ff0c7424 */ /* 0x000fe200078e00ff */
[----:B------:R-:W-:-:S05]  /*1e520*/  SEL R5, R14, RZ, P3 ;  /* 0x000000ff0e057207 */ /* 0x000fca0001800000 */
[----:B------:R-:W-:-:S04]  /*1e530*/  IMAD.IADD R5, R4, 0x1, R5 ;  /* 0x0000000104057824 */ /* 0x000fc800078e0205 */
[----:B------:R-:W-:-:S07]  /*1e540*/  IMAD.MOV.U32 R13, RZ, RZ, R5 ;  /* 0x000000ffff0d7224 */ /* 0x000fce00078e0005 */
[----:B------:R-:W-:Y:S05]  /*1e550*/  WARPSYNC.COLLECTIVE R15, `(.L_x_2276) ;  /* 0x000000000f087348 */ /* 0x000fea0003c00000 */
[----:B------:R0:W1:Y:S02]  /*1e560*/  SHFL.UP P6, R14, R13, R12, R11 ;  /* 0x0400000c0d0e7389 */ /* 0x00006400000c000b */
[----:B01----:R-:W-:Y:S01]  /*1e570*/  ENDCOLLECTIVE ;  /* 0x000000000000791b */ /* 0x003fe20003800000 */
.L_x_2276:
[----:B------:R-:W-:Y:S01]  /*1e580*/  IMAD.MOV.U32 R12, RZ, RZ, 0x10 ;  /* 0x00000010ff0c7424 */ /* 0x000fe200078e00ff */
[----:B------:R-:W-:-:S05]  /*1e590*/  SEL R6, R14, RZ, P4 ;  /* 0x000000ff0e067207 */ /* 0x000fca0002000000 */
[----:B------:R-:W-:-:S04]  /*1e5a0*/  IMAD.IADD R6, R5, 0x1, R6 ;  /* 0x0000000105067824 */ /* 0x000fc800078e0206 */
[----:B------:R-:W-:-:S07]  /*1e5b0*/  IMAD.MOV.U32 R13, RZ, RZ, R6 ;  /* 0x000000ffff0d7224 */ /* 0x000fce00078e0006 */
[----:B------:R-:W-:Y:S05]  /*1e5c0*/  WARPSYNC.COLLECTIVE R15, `(.L_x_2277) ;  /* 0x000000000f087348 */ /* 0x000fea0003c00000 */
[----:B------:R0:W1:Y:S02]  /*1e5d0*/  SHFL.UP P6, R14, R13, R12, R11 ;  /* 0x0400000c0d0e7389 */ /* 0x00006400000c000b */
[----:B01----:R-:W-:Y:S01]  /*1e5e0*/  ENDCOLLECTIVE ;  /* 0x000000000000791b */ /* 0x003fe20003800000 */
.L_x_2277:
        /* <DEDUP_REMOVED lines=8> */
.L_x_2278:
[----:B------:R-:W-:Y:S05]  /*1e670*/  BRA `(.L_x_2279) ;  /* 0xffffffd800f47947 */ /* 0x000fea000383ffff */
.L_x_2193:
[----:B------:R-:W-:Y:S01]  /*1e680*/  BSSY B0, `(.L_x_2280) ;  /* 0x0000006000007945 */ /* 0x000fe20003800000 */
[----:B------:R-:W-:Y:S01]  /*1e690*/  PLOP3.LUT P6, PT, P6, PT, PT, 0x8, 0x0 ;  /* 0x000000000000781c */ /* 0x000fe200037ce170 */
[----:B------:R-:W-:-:S12]  /*1e6a0*/  IMAD.MOV.U32 R15, RZ, RZ, -0x1 ;  /* 0xffffffffff0f7424 */ /* 0x000fd800078e00ff */
[----:B01----:R-:W-:Y:S05]  /*1e6b0*/  WARPSYNC.COLLECTIVE R15, `(.L_x_2281) ;  /* 0x000000000f087348 */ /* 0x003fea0003c00000 */
[----:B------:R-:W-:Y:S01]  /*1e6c0*/  VOTE.ANY R14, PT, P6 ;  /* 0x00000000000e7806 */ /* 0x000fe200030e0100 */
[----:B01----:R-:W-:Y:S06]  /*1e6d0*/  ENDCOLLECTIVE ;  /* 0x000000000000791b */ /* 0x003fec0003800000 */
.L_x_2281:
[----:B------:R-:W-:Y:S05]  /*1e6e0*/  BSYNC B0 ;  /* 0x0000000000007941 */ /* 0x000fea0003800000 */
.L_x_2280:
[----:B------:R-:W-:Y:S01]  /*1e6f0*/  IMAD.MOV.U32 R5, RZ, RZ, R14 ;  /* 0x000000ffff057224 */ /* 0x000fe200078e000e */
[----:B------:R-:W-:Y:S01]  /*1e700*/  MOV R13, R2 ;  /* 0x00000002000d7202 */ /* 0x000fe20000000f00 */
[----:B------:R-:W-:Y:S02]  /*1e710*/  IMAD.MOV.U32 R11, RZ, RZ, 0x1f ;  /* 0x0000001fff0b7424 */ /* 0x000fe400078e00ff */
[----:B------:R-:W0:Y:S01]  /*1e720*/  POPC R6, R5 ;  /* 0x0000000500067309 */ /* 0x000e220000000000 */
[----:B------:R-:W-:Y:S02]  /*1e730*/  IMAD.MOV.U32 R15, RZ, RZ, -0x1 ;  /* 0xffffffffff0f7424 */ /* 0x000fe400078e00ff */
[----:B0-----:R-:W-:-:S07]  /*1e740*/  IMAD.MOV.U32 R12, RZ, RZ, R6 ;  /* 0x000000ffff0c7224 */ /* 0x001fce00078e0006 */
[----:B------:R-:W-:Y:S05]  /*1e750*/  WARPSYNC.COLLECTIVE R15, `(.L_x_2282) ;  /* 0x000000000f087348 */ /* 0x000fea0003c00000 */
[----:B------:R0:W1:Y:S02]  /*1e760*/  SHFL.IDX P6, R14, R13, R12, R11 ;  /* 0x0000000c0d0e7389 */ /* 0x00006400000c000b */
[----:B01----:R-:W-:Y:S01]  /*1e770*/  ENDCOLLECTIVE ;  /* 0x000000000000791b */ /* 0x003fe20003800000 */
.L_x_2282:
[----:B------:R-:W-:Y:S01]  /*1e780*/  IMAD.MOV.U32 R17, RZ, RZ, R14 ;  /* 0x000000ffff117224 */ /* 0x000fe200078e000e */
[----:B------:R-:W-:Y:S06]  /*1e790*/  BRA `(.L_x_2283) ;  /* 0xffffffd800e47947 */ /* 0x000fec000383ffff */
.L_x_2195:
[----:B------:R-:W-:Y:S01]  /*1e7a0*/  BSSY B0, `(.L_x_2284) ;  /* 0x0000007000007945 */ /* 0x000fe20003800000 */
[----:B------:R-:W-:Y:S02]  /*1e7b0*/  IMAD.MOV.U32 R13, RZ, RZ, R3 ;  /* 0x000000ffff0d7224 */ /* 0x000fe400078e0003 */
[----:B-1----:R-:W-:Y:S02]  /*1e7c0*/  IMAD.MOV.U32 R11, RZ, RZ, 0x1f ;  /* 0x0000001fff0b7424 */ /* 0x002fe400078e00ff */
[----:B------:R-:W-:-:S07]  /*1e7d0*/  IMAD.MOV.U32 R15, RZ, RZ, -0x1 ;  /* 0xffffffffff0f7424 */ /* 0x000fce00078e00ff */
[----:B0-23--:R-:W-:Y:S05]  /*1e7e0*/  WARPSYNC.COLLECTIVE R15, `(.L_x_2285) ;  /* 0x000000000f087348 */ /* 0x00dfea0003c00000 */
[----:B------:R1:W4:Y:S02]  /*1e7f0*/  SHFL.IDX P6, R14, R13, R12, R11 ;  /* 0x0000000c0d0e7389 */ /* 0x00032400000c000b */
[----:B01234-:R-:W-:Y:S01]  /*1e800*/  ENDCOLLECTIVE ;  /* 0x000000000000791b */ /* 0x01ffe20003800000 */
.L_x_2285:
[----:B------:R-:W-:Y:S05]  /*1e810*/  BSYNC B0 ;  /* 0x0000000000007941 */ /* 0x000fea0003800000 */
.L_x_2284:
[----:B------:R-:W-:Y:S01]  /*1e820*/  IMAD.MOV.U32 R5, RZ, RZ, R14 ;  /* 0x000000ffff057224 */ /* 0x000fe200078e000e */
[----:B------:R-:W-:Y:S06]  /*1e830*/  BRA `(.L_x_2194) ;  /* 0xffffffd800d87947 */ /* 0x000fec000383ffff */
.L_x_2199:
[----:B0-----:R0:W1:Y:S02]  /*1e840*/  SYNCS.PHASECHK.TRANS64.TRYWAIT P0, [R9+URZ+0x19c20], R0 ;  /* 0x019c2000090075a7 */ /* 0x001064000800017f */
[----:B-1----:R-:W-:Y:S05]  /*1e850*/  @!P0 NANOSLEEP.SYNCS 0x989680 ;  /* 0x009896800000895d */ /* 0x002fea0003900000 */
[----:B------:R-:W1:Y:S02]  /*1e860*/  @!P0 SYNCS.PHASECHK.TRANS64 P0, [R9+URZ+0x19c20], R0 ;  /* 0x019c2000090085a7 */ /* 0x000e64000800007f */
[----:B-1----:R-:W-:Y:S05]  /*1e870*/  @!P0 BRA `(.L_x_2199) ;  /* 0xfffffffc00f08947 */ /* 0x002fea000383ffff */
[----:B------:R-:W-:Y:S05]  /*1e880*/  BRA `(.L_x_2286) ;  /* 0xffffffe000507947 */ /* 0x000fea000383ffff */
.L_x_2200:
        /* <DEDUP_REMOVED lines=8> */
[----:B0-2-4-:R-:W-:Y:S05]  /*1e910*/  WARPSYNC.COLLECTIVE R15, `(.L_x_2288) ;  /* 0x000000000f087348 */ /* 0x015fea0003c00000 */
[----:B------:R1:W3:Y:S02]  /*1e920*/  SHFL.IDX P6, R14, R13, R12, R11 ;  /* 0x0000000c0d0e7389 */ /* 0x0002e400000c000b */
[----:B01234-:R-:W-:Y:S01]  /*1e930*/  ENDCOLLECTIVE ;  /* 0x000000000000791b */ /* 0x01ffe20003800000 */
.L_x_2288:
[----:B------:R-:W-:Y:S05]  /*1e940*/  BSYNC B0 ;  /* 0x0000000000007941 */ /* 0x000fea0003800000 */
.L_x_2287:
[----:B------:R-:W-:Y:S05]  /*1e950*/  BRA `(.L_x_2289) ;  /* 0xffffffe000387947 */ /* 0x000fea000383ffff */
.L_x_2201:
[----:B------:R-:W-:Y:S01]  /*1e960*/  BSSY B0, `(.L_x_2290) ;  /* 0x0000006000007945 */ /* 0x000fe20003800000 */
[----:B------:R-:W-:-:S07]  /*1e970*/  IMAD.MOV.U32 R15, RZ, RZ, -0x1 ;  /* 0xffffffffff0f7424 */ /* 0x000fce00078e00ff */
[----:B0-2-4-:R-:W-:Y:S05]  /*1e980*/  WARPSYNC.COLLECTIVE R15, `(.L_x_2291) ;  /* 0x000000000f0c7348 */ /* 0x015fea0003c00000 */
[----:B------:R-:W-:Y:S02]  /*1e990*/  ELECT P6, UR62, PT ;  /* 0x00000000003e782f */ /* 0x000fe400038c0000 */
[----:B------:R-:W-:Y:S01]  /*1e9a0*/  MOV R14, UR62 ;  /* 0x0000003e000e7c02 */ /* 0x000fe20008000f00 */
[----:B0-2-4-:R-:W-:Y:S10]  /*1e9b0*/  ENDCOLLECTIVE ;  /* 0x000000000000791b */ /* 0x015ff40003800000 */
.L_x_2291:
[----:B------:R-:W-:Y:S05]  /*1e9c0*/  BSYNC B0 ;  /* 0x0000000000007941 */ /* 0x000fea0003800000 */
.L_x_2290:
[----:B------:R-:W-:Y:S05]  /*1e9d0*/  BRA `(.L_x_2292) ;  /* 0xffffffe0002c7947 */ /* 0x000fea000383ffff */
.L_x_2203:
[----:B0-----:R0:W1:Y:S02]  /*1e9e0*/  SYNCS.PHASECHK.TRANS64.TRYWAIT P1, [R7+URZ], R2 ;  /* 0x00000002070075a7 */ /* 0x001064000802017f */
[----:B-1----:R-:W-:Y:S05]  /*1e9f0*/  @!P1 NANOSLEEP.SYNCS 0x989680 ;  /* 0x009896800000995d */ /* 0x002fea0003900000 */
[----:B------:R-:W1:Y:S02]  /*1ea00*/  @!P1 SYNCS.PHASECHK.TRANS64 P1, [R7+URZ], R2 ;  /* 0x00000002070095a7 */ /* 0x000e64000802007f */
[----:B-1----:R-:W-:Y:S05]  /*1ea10*/  @!P1 BRA `(.L_x_2203) ;  /* 0xfffffffc00f09947 */ /* 0x002fea000383ffff */
[----:B------:R-:W-:Y:S05]  /*1ea20*/  BRA `(.L_x_2293) ;  /* 0xffffffe000607947 */ /* 0x000fea000383ffff */
.L_x_2204:
[----:B-1----:R1:W3:Y:S02]  /*1ea30*/  SYNCS.PHASECHK.TRANS64.TRYWAIT P1, [R3+URZ], R0 ;  /* 0x00000000030075a7 */ /* 0x0022e4000802017f */
[----:B---3--:R-:W-:Y:S05]  /*1ea40*/  @!P1 NANOSLEEP.SYNCS 0x989680 ;  /* 0x009896800000995d */ /* 0x008fea0003900000 */
[----:B------:R-:W3:Y:S02]  /*1ea50*/  @!P1 SYNCS.PHASECHK.TRANS64 P1, [R3+URZ], R0 ;  /* 0x00000000030095a7 */ /* 0x000ee4000802007f */
[----:B---3--:R-:W-:Y:S05]  /*1ea60*/  @!P1 BRA `(.L_x_2204) ;  /* 0xfffffffc00f09947 */ /* 0x008fea000383ffff */
[----:B------:R-:W-:Y:S05]  /*1ea70*/  BRA `(.L_x_2294) ;  /* 0xffffffe000547947 */ /* 0x000fea000383ffff */
.L_x_2206:
[----:B-1----:R1:W3:Y:S02]  /*1ea80*/  SYNCS.PHASECHK.TRANS64.TRYWAIT P1, [R3+URZ+0x19c60], R2 ;  /* 0x019c6002030075a7 */ /* 0x0022e4000802017f */
[----:B---3--:R-:W-:Y:S05]  /*1ea90*/  @!P1 NANOSLEEP.SYNCS 0x989680 ;  /* 0x009896800000995d */ /* 0x008fea0003900000 */
[----:B------:R-:W3:Y:S02]  /*1eaa0*/  @!P1 SYNCS.PHASECHK.TRANS64 P1, [R3+URZ+0x19c60], R2 ;  /* 0x019c6002030095a7 */ /* 0x000ee4000802007f */
[----:B---3--:R-:W-:Y:S05]  /*1eab0*/  @!P1 BRA `(.L_x_2206) ;  /* 0xfffffffc00f09947 */ /* 0x008fea000383ffff */
[----:B------:R-:W-:Y:S05]  /*1eac0*/  BRA `(.L_x_2295) ;  /* 0xffffffe000547947 */ /* 0x000fea000383ffff */
.L_x_2208:
[----:B---3--:R3:W0:Y:S02]  /*1ead0*/  SYNCS.PHASECHK.TRANS64.TRYWAIT P1, [R5+URZ+0x19c60], R0 ;  /* 0x019c6000050075a7 */ /* 0x008624000802017f */
[----:B0-----:R-:W-:Y:S05]  /*1eae0*/  @!P1 NANOSLEEP.SYNCS 0x989680 ;  /* 0x009896800000995d */ /* 0x001fea0003900000 */
[----:B------:R-:W0:Y:S02]  /*1eaf0*/  @!P1 SYNCS.PHASECHK.TRANS64 P1, [R5+URZ+0x19c60], R0 ;  /* 0x019c6000050095a7 */ /* 0x000e24000802007f */
[----:B0-----:R-:W-:Y:S05]  /*1eb00*/  @!P1 BRA `(.L_x_2208) ;  /* 0xfffffffc00f09947 */ /* 0x001fea000383ffff */
[----:B------:R-:W-:Y:S05]  /*1eb10*/  BRA `(.L_x_2296) ;  /* 0xffffffe000547947 */ /* 0x000fea000383ffff */
.L_x_2210:
[----:B------:R0:W0:Y:S02]  /*1eb20*/  SYNCS.PHASECHK.TRANS64.TRYWAIT P0, [R3+URZ+0x19c80], R2 ;  /* 0x019c8002030075a7 */ /* 0x000024000800017f */
[----:B0-----:R-:W-:Y:S05]  /*1eb30*/  @!P0 NANOSLEEP.SYNCS 0x989680 ;  /* 0x009896800000895d */ /* 0x001fea0003900000 */
[----:B------:R-:W0:Y:S02]  /*1eb40*/  @!P0 SYNCS.PHASECHK.TRANS64 P0, [R3+URZ+0x19c80], R2 ;  /* 0x019c8002030085a7 */ /* 0x000e24000800007f */
[----:B0-----:R-:W-:Y:S05]  /*1eb50*/  @!P0 BRA `(.L_x_2210) ;  /* 0xfffffffc00f08947 */ /* 0x001fea000383ffff */
[----:B------:R-:W-:Y:S05]  /*1eb60*/  BRA `(.L_x_2211) ;  /* 0xffffffe000507947 */ /* 0x000fea000383ffff */
.L_x_2297:
        /* <DEDUP_REMOVED lines=9> */
.L_x_2306:


//--------------------- .nv.global.init           --------------------------
	.section	.nv.global.init,"aw",@progbits
	.align	4
.nv.global.init:
	.type		_ZZN5flash28permute_output_fp8_VcolmajorIN4cute6TensorINS1_11ArrayEngineIN7cutlass10bfloat16_tELm48EEENS1_6LayoutINS1_5tupleIJNS8_IJNS1_1CILi2EEESA_NS9_ILi12EEEEEENS9_ILi1EEESD_EEENS8_IJNS8_IJSD_SA_NS9_ILi4EEEEEENS9_ILi0EEESH_EEEEEEEEEvRT_E9upper_map,@object
	.size		_ZZN5flash28permute_output_fp8_VcolmajorIN4cute6TensorINS1_11ArrayEngineIN7cutlass10bfloat16_tELm48EEENS1_6LayoutINS1_5tupleIJNS8_IJNS1_1CILi2EEESA_NS9_ILi12EEEEEENS9_ILi1EEESD_EEENS8_IJNS8_IJSD_SA_NS9_ILi4EEEEEENS9_ILi0EEESH_EEEEEEEEEvRT_E9upper_map,($str$23 - _ZZN5flash28permute_output_fp8_VcolmajorIN4cute6TensorINS1_11ArrayEngineIN7cutlass10bfloat16_tELm48EEENS1_6LayoutINS1_5tupleIJNS8_IJNS1_1CILi2EEESA_NS9_ILi12EEEEEENS9_ILi1EEESD_EEENS8_IJNS8_IJSD_SA_NS9_ILi4EEEEEENS9_ILi0EEESH_EEEEEEEEEvRT_E9upper_map)
_ZZN5flash28permute_output_fp8_VcolmajorIN4cute6TensorINS1_11ArrayEngineIN7cutlass10bfloat16_tELm48EEENS1_6LayoutINS1_5tupleIJNS8_IJNS1_1CILi2EEESA_NS9_ILi12EEEEEENS9_ILi1EEESD_EEENS8_IJNS8_IJSD_SA_NS9_ILi4EEEEEENS9_ILi0EEESH_EEEEEEEEEvRT_E9upper_map:
        /*0000*/ 	.byte	0x00, 0x00, 0x00, 0x00, 0x02, 0x00, 0x00, 0x00, 0x03, 0x00, 0x00, 0x00, 0x01, 0x00, 0x00, 0x00
	.type		$str$23,@object
	.size		$str$23,($str$24 - $str$23)
$str$23:
        /*0010*/ 	.byte	0x28, 0x61, 0x64, 0x64, 0x72, 0x65, 0x73, 0x73, 0x20, 0x26, 0x20, 0x6d, 0x61, 0x73, 0x6b, 0x29
        /*0020*/ 	.byte	0x20, 0x3d, 0x3d, 0x20, 0x30, 0x00
	.type		$str$24,@object
	.size		$str$24,(__unnamed_5 - $str$24)
$str$24:
        /*0026*/ 	.byte	0x2f, 0x74, 0x6d, 0x70, 0x2f, 0x6f, 0x73, 0x73, 0x5f, 0x6b, 0x65, 0x72, 0x6e, 0x65, 0x6c, 0x73
        /*0036*/ 	.byte	0x5f, 0x73, 0x72, 0x63, 0x2f, 0x66, 0x6c, 0x61, 0x73, 0x68, 0x5f, 0x61, 0x74, 0x74, 0x65, 0x6e
        /*0046*/ 	.byte	0x74, 0x69, 0x6f, 0x6e, 0x2f, 0x63, 0x73, 0x72, 0x63, 0x2f, 0x63, 0x75, 0x74, 0x6c, 0x61, 0x73
        /*0056*/ 	.byte	0x73, 0x2f, 0x69, 0x6e, 0x63, 0x6c, 0x75, 0x64, 0x65, 0x2f, 0x63, 0x75, 0x74, 0x65, 0x2f, 0x70
        /*0066*/ 	.byte	0x6f, 0x69, 0x6e, 0x74, 0x65, 0x72, 0x5f, 0x66, 0x6c, 0x61, 0x67, 0x67, 0x65, 0x64, 0x2e, 0x68
        /*0076*/ 	.byte	0x70, 0x70, 0x00
	.type		__unnamed_5,@object
	.size		__unnamed_5,(__unnamed_6 - __unnamed_5)
__unnamed_5:
        /* <DEDUP_REMOVED lines=24> */
        /*01f9*/ 	.byte	0x3e, 0x3e, 0x20, 0x26, 0x5d, 0x00
	.type		__unnamed_6,@object
	.size		__unnamed_6,(__unnamed_3 - __unnamed_6)
__unnamed_6:
        /* <DEDUP_REMOVED lines=25> */
	.type		__unnamed_3,@object
	.size		__unnamed_3,(__unnamed_4 - __unnamed_3)
__unnamed_3:
        /* <DEDUP_REMOVED lines=29> */
        /*0555*/ 	.byte	0x5d, 0x00
	.type		__unnamed_4,@object
	.size		__unnamed_4,(__unnamed_2 - __unnamed_4)
__unnamed_4:
        /* <DEDUP_REMOVED lines=30> */
	.type		__unnamed_2,@object
	.size		__unnamed_2,(__unnamed_1 - __unnamed_2)
__unnamed_2:
        /* <DEDUP_REMOVED lines=30> */
	.type		__unnamed_1,@object
	.size		__unnamed_1,(.L_0 - __unnamed_1)
__unnamed_1:
        /* <DEDUP_REMOVED lines=30> */
.L_0:


//--------------------- .nv.shared._ZN7cutlass13device_kernelIN5flash11enable_sm90INS1_16FlashAttnFwdSm90INS1_25CollectiveMainloopFwdSm90ILi2EN4cute5tupleIJNS5_1CILi1EEES8_S8_EEENS6_IJNS7_ILi192EEENS7_ILi128EEENS7_ILi96EEEEEELi96ENS_12float_e4m3_tEfNS_4arch4Sm90ELb0ELb0ELb1ELb0ELb0ELb0ELb0ELb1ELb1ELb1ELb0ELb0EEENS1_21CollectiveEpilogueFwdINS6_IJSA_SC_SB_EEES9_NS_10bfloat16_tESG_Li384ELb0ELb1ELb0ELb1EEENS1_29StaticPersistentTileSchedulerILb0EEEEEEEEEvNT_6ParamsE --------------------------
	.section	.nv.shared._ZN7cutlass13device_kernelIN5flash11enable_sm90INS1_16FlashAttnFwdSm90INS1_25CollectiveMainloopFwdSm90ILi2EN4cute5tupleIJNS5_1CILi1EEES8_S8_EEENS6_IJNS7_ILi192EEENS7_ILi128EEENS7_ILi96EEEEEELi96ENS_12float_e4m3_tEfNS_4arch4Sm90ELb0ELb0ELb1ELb0ELb0ELb0ELb0ELb1ELb1ELb1ELb0ELb0EEENS1_21CollectiveEpilogueFwdINS6_IJSA_SC_SB_EEES9_NS_10bfloat16_tESG_Li384ELb0ELb1ELb0ELb1EEENS1_29StaticPersistentTileSchedulerILb0EEEEEEEEEvNT_6ParamsE,"aw",@nobits
	.sectionflags	@""
	.align	16
	.zero		1024


//--------------------- .nv.shared.reserved.0     --------------------------
	.section	.nv.shared.reserved.0,"aw",@nobits
	.weak		__nv_reservedSMEM_offset_0_alias
	.size		__nv_reservedSMEM_offset_0_alias, 0, 0
	.other		__nv_reservedSMEM_offset_0_alias,@"STO_CUDA_RESERVED_SHARED STV_DEFAULT"
__nv_reservedSMEM_offset_0_alias:
	.zero		0


//--------------------- .nv.global                --------------------------
	.section	.nv.global,"aw",@nobits
.nv.global:
	.type		_ZN81_INTERNAL_8b9486a0_45_flash_fwd_hdim96_e4m3_softcap_packgqa_sm90_cu_c784774a_38754cute1_E,@object
	.size		_ZN81_INTERNAL_8b9486a0_45_flash_fwd_hdim96_e4m3_softcap_packgqa_sm90_cu_c784774a_38754cute1_E,(_ZN81_INTERNAL_8b9486a0_45_flash_fwd_hdim96_e4m3_softcap_packgqa_sm90_cu_c784774a_38754cuda3std3__45__cpo6cbeginE - _ZN81_INTERNAL_8b9486a0_45_flash_fwd_hdim96_e4m3_softcap_packgqa_sm90_cu_c784774a_38754cute1_E)
_ZN81_INTERNAL_8b9486a0_45_flash_fwd_hdim96_e4m3_softcap_packgqa_sm90_cu_c784774a_38754cute1_E:
	.zero		1
	.type		_ZN81_INTERNAL_8b9486a0_45_flash_fwd_hdim96_e4m3_softcap_packgqa_sm90_cu_c784774a_38754cuda3std3__45__cpo6cbeginE,@object
	.size		_ZN81_INTERNAL_8b9486a0_45_flash_fwd_hdim96_e4m3_softcap_packgqa_sm90_cu_c784774a_38754cuda3std3__45__cpo6cbeginE,(_ZN81_INTERNAL_8b9486a0_45_flash_fwd_hdim96_e4m3_softcap_packgqa_sm90_cu_c784774a_38754cuda3std3__48in_placeE - _ZN81_INTERNAL_8b9486a0_45_flash_fwd_hdim96_e4m3_softcap_packgqa_sm90_cu_c784774a_38754cuda3std3__45__cpo6cbeginE)
_ZN81_INTERNAL_8b9486a0_45_flash_fwd_hdim96_e4m3_softcap_packgqa_sm90_cu_c784774a_38754cuda3std3__45__cpo6cbeginE:
	.zero		1
	.type		_ZN81_INTERNAL_8b9486a0_45_flash_fwd_hdim96_e4m3_softcap_packgqa_sm90_cu_c784774a_38754cuda3std3__48in_placeE,@object
	.size		_ZN81_INTERNAL_8b9486a0_45_flash_fwd_hdim96_e4m3_softcap_packgqa_sm90_cu_c784774a_38754cuda3std3__48in_placeE,(_ZN81_INTERNAL_8b9486a0_45_flash_fwd_hdim96_e4m3_softcap_packgqa_sm90_cu_c784774a_38754cuda3std6ranges3__45__cpo9iter_moveE - _ZN81_INTERNAL_8b9486a0_45_flash_fwd_hdim96_e4m3_softcap_packgqa_sm90_cu_c784774a_38754cuda3std3__48in_placeE)
_ZN81_INTERNAL_8b9486a0_45_flash_fwd_hdim96_e4m3_softcap_packgqa_sm90_cu_c784774a_38754cuda3std3__48in_placeE:
	.zero		1
	.type		_ZN81_INTERNAL_8b9486a0_45_flash_fwd_hdim96_e4m3_softcap_packgqa_sm90_cu_c784774a_38754cuda3std6ranges3__45__cpo9iter_moveE,@object
	.size		_ZN81_INTERNAL_8b9486a0_45_flash_fwd_hdim96_e4m3_softcap_packgqa_sm90_cu_c784774a_38754cuda3std6ranges3__45__cpo9iter_moveE,(_ZN81_INTERNAL_8b9486a0_45_flash_fwd_hdim96_e4m3_softcap_packgqa_sm90_cu_c784774a_38754cuda3std3__45__cpo5beginE - _ZN81_INTERNAL_8b9486a0_45_flash_fwd_hdim96_e4m3_softcap_packgqa_sm90_cu_c784774a_38754cuda3std6ranges3__45__cpo9iter_moveE)
_ZN81_INTERNAL_8b9486a0_45_flash_fwd_hdim96_e4m3_softcap_packgqa_sm90_cu_c784774a_38754cuda3std6ranges3__45__cpo9iter_moveE:
	.zero		1
	.type		_ZN81_INTERNAL_8b9486a0_45_flash_fwd_hdim96_e4m3_softcap_packgqa_sm90_cu_c784774a_38754cuda3std3__45__cpo5beginE,@object
	.size		_ZN81_INTERNAL_8b9486a0_45_flash_fwd_hdim96_e4m3_softcap_packgqa_sm90_cu_c784774a_38754cuda3std3__45__cpo5beginE,(_ZN81_INTERNAL_8b9486a0_45_flash_fwd_hdim96_e4m3_softcap_packgqa_sm90_cu_c784774a_38754cuda3std3__483_GLOBAL__N__8b9486a0_45_flash_fwd_hdim96_e4m3_softcap_packgqa_sm90_cu_c784774a_38756ignoreE - _ZN81_INTERNAL_8b9486a0_45_flash_fwd_hdim96_e4m3_softcap_packgqa_sm90_cu_c784774a_38754cuda3std3__45__cpo5beginE)
_ZN81_INTERNAL_8b9486a0_45_flash_fwd_hdim96_e4m3_softcap_packgqa_sm90_cu_c784774a_38754cuda3std3__45__cpo5beginE:
	.zero		1
	.type		_ZN81_INTERNAL_8b9486a0_45_flash_fwd_hdim96_e4m3_softcap_packgqa_sm90_cu_c784774a_38754cuda3std3__483_GLOBAL__N__8b9486a0_45_flash_fwd_hdim96_e4m3_softcap_packgqa_sm90_cu_c784774a_38756ignoreE,@object
	.size		_ZN81_INTERNAL_8b9486a0_45_flash_fwd_hdim96_e4m3_softcap_packgqa_sm90_cu_c784774a_38754cuda3std3__483_GLOBAL__N__8b9486a0_45_flash_fwd_hdim96_e4m3_softcap_packgqa_sm90_cu_c784774a_38756ignoreE,(_ZN81_INTERNAL_8b9486a0_45_flash_fwd_hdim96_e4m3_softcap_packgqa_sm90_cu_c784774a_38754cute7productE - _ZN81_INTERNAL_8b9486a0_45_flash_fwd_hdim96_e4m3_softcap_packgqa_sm90_cu_c784774a_38754cuda3std3__483_GLOBAL__N__8b9486a0_45_flash_fwd_hdim96_e4m3_softcap_packgqa_sm90_cu_c784774a_38756ignoreE)
_ZN81_INTERNAL_8b9486a0_45_flash_fwd_hdim96_e4m3_softcap_packgqa_sm90_cu_c784774a_38754cuda3std3__483_GLOBAL__N__8b9486a0_45_flash_fwd_hdim96_e4m3_softcap_packgqa_sm90_cu_c784774a_38756ignoreE:
	.zero		1
	.type		_ZN81_INTERNAL_8b9486a0_45_flash_fwd_hdim96_e4m3_softcap_packgqa_sm90_cu_c784774a_38754cute7productE,@object
	.size		_ZN81_INTERNAL_8b9486a0_45_flash_fwd_hdim96_e4m3_softcap_packgqa_sm90_cu_c784774a_38754cute7productE,(_ZN81_INTERNAL_8b9486a0_45_flash_fwd_hdim96_e4m3_softcap_packgqa_sm90_cu_c784774a_38754cuda3std3__45__cpo3endE - _ZN81_INTERNAL_8b9486a0_45_flash_fwd_hdim96_e4m3_softcap_packgqa_sm90_cu_c784774a_38754cute7productE)
_ZN81_INTERNAL_8b9486a0_45_flash_fwd_hdim96_e4m3_softcap_packgqa_sm90_cu_c784774a_38754cute7productE:
	.zero		1
	.type		_ZN81_INTERNAL_8b9486a0_45_flash_fwd_hdim96_e4m3_softcap_packgqa_sm90_cu_c784774a_38754cuda3std3__45__cpo3endE,@object
	.size		_ZN81_INTERNAL_8b9486a0_45_flash_fwd_hdim96_e4m3_softcap_packgqa_sm90_cu_c784774a_38754cuda3std3__45__cpo3endE,(_ZN81_INTERNAL_8b9486a0_45_flash_fwd_hdim96_e4m3_softcap_packgqa_sm90_cu_c784774a_38754cuda3std3__419piecewise_constructE - _ZN81_INTERNAL_8b9486a0_45_flash_fwd_hdim96_e4m3_softcap_packgqa_sm90_cu_c784774a_38754cuda3std3__45__cpo3endE)
_ZN81_INTERNAL_8b9486a0_45_flash_fwd_hdim96_e4m3_softcap_packgqa_sm90_cu_c784774a_38754cuda3std3__45__cpo3endE:
	.zero		1
	.type		_ZN81_INTERNAL_8b9486a0_45_flash_fwd_hdim96_e4m3_softcap_packgqa_sm90_cu_c784774a_38754cuda3std3__419piecewise_constructE,@object
	.size		_ZN81_INTERNAL_8b9486a0_45_flash_fwd_hdim96_e4m3_softcap_packgqa_sm90_cu_c784774a_38754cuda3std3__419piecewise_constructE,(_ZN81_INTERNAL_8b9486a0_45_flash_fwd_hdim96_e4m3_softcap_packgqa_sm90_cu_c784774a_38754cuda3std3__45__cpo4cendE - _ZN81_INTERNAL_8b9486a0_45_flash_fwd_hdim96_e4m3_softcap_packgqa_sm90_cu_c784774a_38754cuda3std3__419piecewise_constructE)
_ZN81_INTERNAL_8b9486a0_45_flash_fwd_hdim96_e4m3_softcap_packgqa_sm90_cu_c784774a_38754cuda3std3__419piecewise_constructE:
	.zero		1
	.type		_ZN81_INTERNAL_8b9486a0_45_flash_fwd_hdim96_e4m3_softcap_packgqa_sm90_cu_c784774a_38754cuda3std3__45__cpo4cendE,@object
	.size		_ZN81_INTERNAL_8b9486a0_45_flash_fwd_hdim96_e4m3_softcap_packgqa_sm90_cu_c784774a_38754cuda3std3__45__cpo4cendE,(_ZN81_INTERNAL_8b9486a0_45_flash_fwd_hdim96_e4m3_softcap_packgqa_sm90_cu_c784774a_38754cuda3std6ranges3__45__cpo4swapE - _ZN81_INTERNAL_8b9486a0_45_flash_fwd_hdim96_e4m3_softcap_packgqa_sm90_cu_c784774a_38754cuda3std3__45__cpo4cendE)
_ZN81_INTERNAL_8b9486a0_45_flash_fwd_hdim96_e4m3_softcap_packgqa_sm90_cu_c784774a_38754cuda3std3__45__cpo4cendE:
	.zero		1
	.type		_ZN81_INTERNAL_8b9486a0_45_flash_fwd_hdim96_e4m3_softcap_packgqa_sm90_cu_c784774a_38754cuda3std6ranges3__45__cpo4swapE,@object
	.size		_ZN81_INTERNAL_8b9486a0_45_flash_fwd_hdim96_e4m3_softcap_packgqa_sm90_cu_c784774a_38754cuda3std6ranges3__45__cpo4swapE,(.L_14 - _ZN81_INTERNAL_8b9486a0_45_flash_fwd_hdim96_e4m3_softcap_packgqa_sm90_cu_c784774a_38754cuda3std6ranges3__45__cpo4swapE)
_ZN81_INTERNAL_8b9486a0_45_flash_fwd_hdim96_e4m3_softcap_packgqa_sm90_cu_c784774a_38754cuda3std6ranges3__45__cpo4swapE:
	.zero		1
.L_14:


//--------------------- .nv.shared._ZN7cutlass13device_kernelIN5flash11enable_sm90INS1_16FlashAttnFwdSm90INS1_25CollectiveMainloopFwdSm90ILi2EN4cute5tupleIJNS5_1CILi1EEES8_S8_EEENS6_IJNS7_ILi192EEENS7_ILi128EEENS7_ILi96EEEEEELi96ENS_12float_e4m3_tEfNS_4arch4Sm90ELb0ELb0ELb1ELb1ELb0ELb0ELb0ELb1ELb1ELb1ELb0ELb0EEENS1_21CollectiveEpilogueFwdINS6_IJSA_SC_SB_EEES9_NS_10bfloat16_tESG_Li384ELb1ELb1ELb0ELb1EEENS1_36VarlenDynamicPersistentTileSchedulerILi192ELi128ELi384ELi128ELb0ELb1ELb1ELb0ELb1ELb1EEEEEEEEEvNT_6ParamsE --------------------------
	.section	.nv.shared._ZN7cutlass13device_kernelIN5flash11enable_sm90INS1_16FlashAttnFwdSm90INS1_25CollectiveMainloopFwdSm90ILi2EN4cute5tupleIJNS5_1CILi1EEES8_S8_EEENS6_IJNS7_ILi192EEENS7_ILi128EEENS7_ILi96EEEEEELi96ENS_12float_e4m3_tEfNS_4arch4Sm90ELb0ELb0ELb1ELb1ELb0ELb0ELb0ELb1ELb1ELb1ELb0ELb0EEENS1_21CollectiveEpilogueFwdINS6_IJSA_SC_SB_EEES9_NS_10bfloat16_tESG_Li384ELb1ELb1ELb0ELb1EEENS1_36VarlenDynamicPersistentTileSchedulerILi192ELi128ELi384ELi128ELb0ELb1ELb1ELb0ELb1ELb1EEEEEEEEEvNT_6ParamsE,"aw",@nobits
	.sectionflags	@""
	.align	16
	.zero		1024


//--------------------- .nv.shared._ZN7cutlass13device_kernelIN5flash11enable_sm90INS1_16FlashAttnFwdSm90INS1_25CollectiveMainloopFwdSm90ILi2EN4cute5tupleIJNS5_1CILi1EEES8_S8_EEENS6_IJNS7_ILi192EEENS7_ILi128EEENS7_ILi96EEEEEELi96ENS_12float_e4m3_tEfNS_4arch4Sm90ELb0ELb0ELb1ELb1ELb0ELb1ELb0ELb1ELb1ELb1ELb0ELb0EEENS1_21CollectiveEpilogueFwdINS6_IJSA_SC_SB_EEES9_NS_10bfloat16_tESG_Li384ELb1ELb1ELb0ELb1EEENS1_36VarlenDynamicPersistentTileSchedulerILi192ELi128ELi384ELi128ELb0ELb1ELb1ELb0ELb1ELb1EEEEEEEEEvNT_6ParamsE --------------------------
	.section	.nv.shared._ZN7cutlass13device_kernelIN5flash11enable_sm90INS1_16FlashAttnFwdSm90INS1_25CollectiveMainloopFwdSm90ILi2EN4cute5tupleIJNS5_1CILi1EEES8_S8_EEENS6_IJNS7_ILi192EEENS7_ILi128EEENS7_ILi96EEEEEELi96ENS_12float_e4m3_tEfNS_4arch4Sm90ELb0ELb0ELb1ELb1ELb0ELb1ELb0ELb1ELb1ELb1ELb0ELb0EEENS1_21CollectiveEpilogueFwdINS6_IJSA_SC_SB_EEES9_NS_10bfloat16_tESG_Li384ELb1ELb1ELb0ELb1EEENS1_36VarlenDynamicPersistentTileSchedulerILi192ELi128ELi384ELi128ELb0ELb1ELb1ELb0ELb1ELb1EEEEEEEEEvNT_6ParamsE,"aw",@nobits
	.sectionflags	@""
	.align	16
	.zero		1024


//--------------------- .nv.shared._ZN7cutlass13device_kernelIN5flash11enable_sm90INS1_16FlashAttnFwdSm90INS1_25CollectiveMainloopFwdSm90ILi2EN4cute5tupleIJNS5_1CILi1EEES8_S8_EEENS6_IJNS7_ILi192EEENS7_ILi128EEENS7_ILi96EEEEEELi96ENS_12float_e4m3_tEfNS_4arch4Sm90ELb0ELb1ELb1ELb0ELb0ELb0ELb0ELb1ELb1ELb1ELb0ELb0EEENS1_21CollectiveEpilogueFwdINS6_IJSA_SC_SB_EEES9_NS_10bfloat16_tESG_Li384ELb0ELb1ELb0ELb1EEENS1_30DynamicPersistentTileSchedulerILi384ELi128ELb0ELb1ELb1EEEEEEEEEvNT_6ParamsE --------------------------
	.section	.nv.shared._ZN7cutlass13device_kernelIN5flash11enable_sm90INS1_16FlashAttnFwdSm90INS1_25CollectiveMainloopFwdSm90ILi2EN4cute5tupleIJNS5_1CILi1EEES8_S8_EEENS6_IJNS7_ILi192EEENS7_ILi128EEENS7_ILi96EEEEEELi96ENS_12float_e4m3_tEfNS_4arch4Sm90ELb0ELb1ELb1ELb0ELb0ELb0ELb0ELb1ELb1ELb1ELb0ELb0EEENS1_21CollectiveEpilogueFwdINS6_IJSA_SC_SB_EEES9_NS_10bfloat16_tESG_Li384ELb0ELb1ELb0ELb1EEENS1_30DynamicPersistentTileSchedulerILi384ELi128ELb0ELb1ELb1EEEEEEEEEvNT_6ParamsE,"aw",@nobits
	.sectionflags	@""
	.align	16
	.zero		1024


//--------------------- .nv.shared._ZN7cutlass13device_kernelIN5flash11enable_sm90INS1_16FlashAttnFwdSm90INS1_25CollectiveMainloopFwdSm90ILi2EN4cute5tupleIJNS5_1CILi1EEES8_S8_EEENS6_IJNS7_ILi192EEENS7_ILi128EEENS7_ILi96EEEEEELi96ENS_12float_e4m3_tEfNS_4arch4Sm90ELb0ELb1ELb1ELb1ELb0ELb0ELb0ELb1ELb1ELb1ELb0ELb0EEENS1_21CollectiveEpilogueFwdINS6_IJSA_SC_SB_EEES9_NS_10bfloat16_tESG_Li384ELb1ELb1ELb0ELb1EEENS1_36VarlenDynamicPersistentTileSchedulerILi192ELi128ELi384ELi128ELb0ELb1ELb1ELb1ELb0ELb1EEEEEEEEEvNT_6ParamsE --------------------------
	.section	.nv.shared._ZN7cutlass13device_kernelIN5flash11enable_sm90INS1_16FlashAttnFwdSm90INS1_25CollectiveMainloopFwdSm90ILi2EN4cute5tupleIJNS5_1CILi1EEES8_S8_EEENS6_IJNS7_ILi192EEENS7_ILi128EEENS7_ILi96EEEEEELi96ENS_12float_e4m3_tEfNS_4arch4Sm90ELb0ELb1ELb1ELb1ELb0ELb0ELb0ELb1ELb1ELb1ELb0ELb0EEENS1_21CollectiveEpilogueFwdINS6_IJSA_SC_SB_EEES9_NS_10bfloat16_tESG_Li384ELb1ELb1ELb0ELb1EEENS1_36VarlenDynamicPersistentTileSchedulerILi192ELi128ELi384ELi128ELb0ELb1ELb1ELb1ELb0ELb1EEEEEEEEEvNT_6ParamsE,"aw",@nobits
	.sectionflags	@""
	.align	16
	.zero		1024


//--------------------- .nv.shared._ZN7cutlass13device_kernelIN5flash11enable_sm90INS1_16FlashAttnFwdSm90INS1_25CollectiveMainloopFwdSm90ILi2EN4cute5tupleIJNS5_1CILi1EEES8_S8_EEENS6_IJNS7_ILi192EEENS7_ILi128EEENS7_ILi96EEEEEELi96ENS_12float_e4m3_tEfNS_4arch4Sm90ELb0ELb1ELb1ELb1ELb0ELb1ELb0ELb1ELb1ELb1ELb0ELb0EEENS1_21CollectiveEpilogueFwdINS6_IJSA_SC_SB_EEES9_NS_10bfloat16_tESG_Li384ELb1ELb1ELb0ELb1EEENS1_36VarlenDynamicPersistentTileSchedulerILi192ELi128ELi384ELi128ELb0ELb1ELb1ELb1ELb0ELb1EEEEEEEEEvNT_6ParamsE --------------------------
	.section	.nv.shared._ZN7cutlass13device_kernelIN5flash11enable_sm90INS1_16FlashAttnFwdSm90INS1_25CollectiveMainloopFwdSm90ILi2EN4cute5tupleIJNS5_1CILi1EEES8_S8_EEENS6_IJNS7_ILi192EEENS7_ILi128EEENS7_ILi96EEEEEELi96ENS_12float_e4m3_tEfNS_4arch4Sm90ELb0ELb1ELb1ELb1ELb0ELb1ELb0ELb1ELb1ELb1ELb0ELb0EEENS1_21CollectiveEpilogueFwdINS6_IJSA_SC_SB_EEES9_NS_10bfloat16_tESG_Li384ELb1ELb1ELb0ELb1EEENS1_36VarlenDynamicPersistentTileSchedulerILi192ELi128ELi384ELi128ELb0ELb1ELb1ELb1ELb0ELb1EEEEEEEEEvNT_6ParamsE,"aw",@nobits
	.sectionflags	@""
	.align	16
	.zero		1024


//--------------------- .nv.shared._ZN7cutlass13device_kernelIN5flash11enable_sm90INS1_16FlashAttnFwdSm90INS1_25CollectiveMainloopFwdSm90ILi2EN4cute5tupleIJNS5_1CILi1EEES8_S8_EEENS6_IJNS7_ILi192EEENS7_ILi128EEENS7_ILi96EEEEEELi96ENS_12float_e4m3_tEfNS_4arch4Sm90ELb1ELb0ELb1ELb0ELb0ELb0ELb0ELb1ELb1ELb1ELb0ELb0EEENS1_21CollectiveEpilogueFwdINS6_IJSA_SC_SB_EEES9_NS_10bfloat16_tESG_Li384ELb0ELb1ELb0ELb1EEENS1_30DynamicPersistentTileSchedulerILi384ELi128ELb0ELb1ELb1EEEEEEEEEvNT_6ParamsE --------------------------
	.section	.nv.shared._ZN7cutlass13device_kernelIN5flash11enable_sm90INS1_16FlashAttnFwdSm90INS1_25CollectiveMainloopFwdSm90ILi2EN4cute5tupleIJNS5_1CILi1EEES8_S8_EEENS6_IJNS7_ILi192EEENS7_ILi128EEENS7_ILi96EEEEEELi96ENS_12float_e4m3_tEfNS_4arch4Sm90ELb1ELb0ELb1ELb0ELb0ELb0ELb0ELb1ELb1ELb1ELb0ELb0EEENS1_21CollectiveEpilogueFwdINS6_IJSA_SC_SB_EEES9_NS_10bfloat16_tESG_Li384ELb0ELb1ELb0ELb1EEENS1_30DynamicPersistentTileSchedulerILi384ELi128ELb0ELb1ELb1EEEEEEEEEvNT_6ParamsE,"aw",@nobits
	.sectionflags	@""
	.align	16
	.zero		1024


//--------------------- .nv.shared._ZN7cutlass13device_kernelIN5flash11enable_sm90INS1_16FlashAttnFwdSm90INS1_25CollectiveMainloopFwdSm90ILi2EN4cute5tupleIJNS5_1CILi1EEES8_S8_EEENS6_IJNS7_ILi192EEENS7_ILi128EEENS7_ILi96EEEEEELi96ENS_12float_e4m3_tEfNS_4arch4Sm90ELb1ELb0ELb1ELb1ELb0ELb0ELb0ELb1ELb1ELb1ELb0ELb0EEENS1_21CollectiveEpilogueFwdINS6_IJSA_SC_SB_EEES9_NS_10bfloat16_tESG_Li384ELb1ELb1ELb0ELb1EEENS1_36VarlenDynamicPersistentTileSchedulerILi192ELi128ELi384ELi128ELb0ELb1ELb1ELb1ELb1ELb1EEEEEEEEEvNT_6ParamsE --------------------------
	.section	.nv.shared._ZN7cutlass13device_kernelIN5flash11enable_sm90INS1_16FlashAttnFwdSm90INS1_25CollectiveMainloopFwdSm90ILi2EN4cute5tupleIJNS5_1CILi1EEES8_S8_EEENS6_IJNS7_ILi192EEENS7_ILi128EEENS7_ILi96EEEEEELi96ENS_12float_e4m3_tEfNS_4arch4Sm90ELb1ELb0ELb1ELb1ELb0ELb0ELb0ELb1ELb1ELb1ELb0ELb0EEENS1_21CollectiveEpilogueFwdINS6_IJSA_SC_SB_EEES9_NS_10bfloat16_tESG_Li384ELb1ELb1ELb0ELb1EEENS1_36VarlenDynamicPersistentTileSchedulerILi192ELi128ELi384ELi128ELb0ELb1ELb1ELb1ELb1ELb1EEEEEEEEEvNT_6ParamsE,"aw",@nobits
	.sectionflags	@""
	.align	16
	.zero		1024


//--------------------- .nv.shared._ZN7cutlass13device_kernelIN5flash11enable_sm90INS1_16FlashAttnFwdSm90INS1_25CollectiveMainloopFwdSm90ILi2EN4cute5tupleIJNS5_1CILi1EEES8_S8_EEENS6_IJNS7_ILi192EEENS7_ILi128EEENS7_ILi96EEEEEELi96ENS_12float_e4m3_tEfNS_4arch4Sm90ELb1ELb0ELb1ELb1ELb0ELb1ELb0ELb1ELb1ELb1ELb0ELb0EEENS1_21CollectiveEpilogueFwdINS6_IJSA_SC_SB_EEES9_NS_10bfloat16_tESG_Li384ELb1ELb1ELb0ELb1EEENS1_36VarlenDynamicPersistentTileSchedulerILi192ELi128ELi384ELi128ELb0ELb1ELb1ELb1ELb1ELb1EEEEEEEEEvNT_6ParamsE --------------------------
	.section	.nv.shared._ZN7cutlass13device_kernelIN5flash11enable_sm90INS1_16FlashAttnFwdSm90INS1_25CollectiveMainloopFwdSm90ILi2EN4cute5tupleIJNS5_1CILi1EEES8_S8_EEENS6_IJNS7_ILi192EEENS7_ILi128EEENS7_ILi96EEEEEELi96ENS_12float_e4m3_tEfNS_4arch4Sm90ELb1ELb0ELb1ELb1ELb0ELb1ELb0ELb1ELb1ELb1ELb0ELb0EEENS1_21CollectiveEpilogueFwdINS6_IJSA_SC_SB_EEES9_NS_10bfloat16_tESG_Li384ELb1ELb1ELb0ELb1EEENS1_36VarlenDynamicPersistentTileSchedulerILi192ELi128ELi384ELi128ELb0ELb1ELb1ELb1ELb1ELb1EEEEEEEEEvNT_6ParamsE,"aw",@nobits
	.sectionflags	@""
	.align	16
	.zero		1024


//--------------------- .nv.constant0._ZN7cutlass13device_kernelIN5flash11enable_sm90INS1_16FlashAttnFwdSm90INS1_25CollectiveMainloopFwdSm90ILi2EN4cute5tupleIJNS5_1CILi1EEES8_S8_EEENS6_IJNS7_ILi192EEENS7_ILi128EEENS7_ILi96EEEEEELi96ENS_12float_e4m3_tEfNS_4arch4Sm90ELb0ELb0ELb1ELb0ELb0ELb0ELb0ELb1ELb1ELb1ELb0ELb0EEENS1_21CollectiveEpilogueFwdINS6_IJSA_SC_SB_EEES9_NS_10bfloat16_tESG_Li384ELb0ELb1ELb0ELb1EEENS1_29StaticPersistentTileSchedulerILb0EEEEEEEEEvNT_6ParamsE --------------------------
	.section	.nv.constant0._ZN7cutlass13device_kernelIN5flash11enable_sm90INS1_16FlashAttnFwdSm90INS1_25CollectiveMainloopFwdSm90ILi2EN4cute5tupleIJNS5_1CILi1EEES8_S8_EEENS6_IJNS7_ILi192EEENS7_ILi128EEENS7_ILi96EEEEEELi96ENS_12float_e4m3_tEfNS_4arch4Sm90ELb0ELb0ELb1ELb0ELb0ELb0ELb0ELb1ELb1ELb1ELb0ELb0EEENS1_21CollectiveEpilogueFwdINS6_IJSA_SC_SB_EEES9_NS_10bfloat16_tESG_Li384ELb0ELb1ELb0ELb1EEENS1_29StaticPersistentTileSchedulerILb0EEEEEEEEEvNT_6ParamsE,"a",@progbits
	.sectionflags	@""
	.align	4
.nv.constant0._ZN7cutlass13device_kernelIN5flash11enable_sm90INS1_16FlashAttnFwdSm90INS1_25CollectiveMainloopFwdSm90ILi2EN4cute5tupleIJNS5_1CILi1EEES8_S8_EEENS6_IJNS7_ILi192EEENS7_ILi128EEENS7_ILi96EEEEEELi96ENS_12float_e4m3_tEfNS_4arch4Sm90ELb0ELb0ELb1ELb0ELb0ELb0ELb0ELb1ELb1ELb1ELb0ELb0EEENS1_21CollectiveEpilogueFwdINS6_IJSA_SC_SB_EEES9_NS_10bfloat16_tESG_Li384ELb0ELb1ELb0ELb1EEENS1_29StaticPersistentTileSchedulerILb0EEEEEEEEEvNT_6ParamsE:
	.zero		3200


//--------------------- .nv.constant0._ZN7cutlass13device_kernelIN5flash11enable_sm90INS1_16FlashAttnFwdSm90INS1_25CollectiveMainloopFwdSm90ILi2EN4cute5tupleIJNS5_1CILi1EEES8_S8_EEENS6_IJNS7_ILi192EEENS7_ILi128EEENS7_ILi96EEEEEELi96ENS_12float_e4m3_tEfNS_4arch4Sm90ELb0ELb0ELb1ELb1ELb0ELb0ELb0ELb1ELb1ELb1ELb0ELb0EEENS1_21CollectiveEpilogueFwdINS6_IJSA_SC_SB_EEES9_NS_10bfloat16_tESG_Li384ELb1ELb1ELb0ELb1EEENS1_36VarlenDynamicPersistentTileSchedulerILi192ELi128ELi384ELi128ELb0ELb1ELb1ELb0ELb1ELb1EEEEEEEEEvNT_6ParamsE --------------------------
	.section	.nv.constant0._ZN7cutlass13device_kernelIN5flash11enable_sm90INS1_16FlashAttnFwdSm90INS1_25CollectiveMainloopFwdSm90ILi2EN4cute5tupleIJNS5_1CILi1EEES8_S8_EEENS6_IJNS7_ILi192EEENS7_ILi128EEENS7_ILi96EEEEEELi96ENS_12float_e4m3_tEfNS_4arch4Sm90ELb0ELb0ELb1ELb1ELb0ELb0ELb0ELb1ELb1ELb1ELb0ELb0EEENS1_21CollectiveEpilogueFwdINS6_IJSA_SC_SB_EEES9_NS_10bfloat16_tESG_Li384ELb1ELb1ELb0ELb1EEENS1_36VarlenDynamicPersistentTileSchedulerILi192ELi128ELi384ELi128ELb0ELb1ELb1ELb0ELb1ELb1EEEEEEEEEvNT_6ParamsE,"a",@progbits
	.sectionflags	@""
	.align	4
.nv.constant0._ZN7cutlass13device_kernelIN5flash11enable_sm90INS1_16FlashAttnFwdSm90INS1_25CollectiveMainloopFwdSm90ILi2EN4cute5tupleIJNS5_1CILi1EEES8_S8_EEENS6_IJNS7_ILi192EEENS7_ILi128EEENS7_ILi96EEEEEELi96ENS_12float_e4m3_tEfNS_4arch4Sm90ELb0ELb0ELb1ELb1ELb0ELb0ELb0ELb1ELb1ELb1ELb0ELb0EEENS1_21CollectiveEpilogueFwdINS6_IJSA_SC_SB_EEES9_NS_10bfloat16_tESG_Li384ELb1ELb1ELb0ELb1EEENS1_36VarlenDynamicPersistentTileSchedulerILi192ELi128ELi384ELi128ELb0ELb1ELb1ELb0ELb1ELb1EEEEEEEEEvNT_6ParamsE:
	.zero		3328


//--------------------- .nv.constant0._ZN7cutlass13device_kernelIN5flash11enable_sm90INS1_16FlashAttnFwdSm90INS1_25CollectiveMainloopFwdSm90ILi2EN4cute5tupleIJNS5_1CILi1EEES8_S8_EEENS6_IJNS7_ILi192EEENS7_ILi128EEENS7_ILi96EEEEEELi96ENS_12float_e4m3_tEfNS_4arch4Sm90ELb0ELb0ELb1ELb1ELb0ELb1ELb0ELb1ELb1ELb1ELb0ELb0EEENS1_21CollectiveEpilogueFwdINS6_IJSA_SC_SB_EEES9_NS_10bfloat16_tESG_Li384ELb1ELb1ELb0ELb1EEENS1_36VarlenDynamicPersistentTileSchedulerILi192ELi128ELi384ELi128ELb0ELb1ELb1ELb0ELb1ELb1EEEEEEEEEvNT_6ParamsE --------------------------
	.section	.nv.constant0._ZN7cutlass13device_kernelIN5flash11enable_sm90INS1_16FlashAttnFwdSm90INS1_25CollectiveMainloopFwdSm90ILi2EN4cute5tupleIJNS5_1CILi1EEES8_S8_EEENS6_IJNS7_ILi192EEENS7_ILi128EEENS7_ILi96EEEEEELi96ENS_12float_e4m3_tEfNS_4arch4Sm90ELb0ELb0ELb1ELb1ELb0ELb1ELb0ELb1ELb1ELb1ELb0ELb0EEENS1_21CollectiveEpilogueFwdINS6_IJSA_SC_SB_EEES9_NS_10bfloat16_tESG_Li384ELb1ELb1ELb0ELb1EEENS1_36VarlenDynamicPersistentTileSchedulerILi192ELi128ELi384ELi128ELb0ELb1ELb1ELb0ELb1ELb1EEEEEEEEEvNT_6ParamsE,"a",@progbits
	.sectionflags	@""
	.align	4
.nv.constant0._ZN7cutlass13device_kernelIN5flash11enable_sm90INS1_16FlashAttnFwdSm90INS1_25CollectiveMainloopFwdSm90ILi2EN4cute5tupleIJNS5_1CILi1EEES8_S8_EEENS6_IJNS7_ILi192EEENS7_ILi128EEENS7_ILi96EEEEEELi96ENS_12float_e4m3_tEfNS_4arch4Sm90ELb0ELb0ELb1ELb1ELb0ELb1ELb0ELb1ELb1ELb1ELb0ELb0EEENS1_21CollectiveEpilogueFwdINS6_IJSA_SC_SB_EEES9_NS_10bfloat16_tESG_Li384ELb1ELb1ELb0ELb1EEENS1_36VarlenDynamicPersistentTileSchedulerILi192ELi128ELi384ELi128ELb0ELb1ELb1ELb0ELb1ELb1EEEEEEEEEvNT_6ParamsE:
	.zero		3328


//--------------------- .nv.constant0._ZN7cutlass13device_kernelIN5flash11enable_sm90INS1_16FlashAttnFwdSm90INS1_25CollectiveMainloopFwdSm90ILi2EN4cute5tupleIJNS5_1CILi1EEES8_S8_EEENS6_IJNS7_ILi192EEENS7_ILi128EEENS7_ILi96EEEEEELi96ENS_12float_e4m3_tEfNS_4arch4Sm90ELb0ELb1ELb1ELb0ELb0ELb0ELb0ELb1ELb1ELb1ELb0ELb0EEENS1_21CollectiveEpilogueFwdINS6_IJSA_SC_SB_EEES9_NS_10bfloat16_tESG_Li384ELb0ELb1ELb0ELb1EEENS1_30DynamicPersistentTileSchedulerILi384ELi128ELb0ELb1ELb1EEEEEEEEEvNT_6ParamsE --------------------------
	.section	.nv.constant0._ZN7cutlass13device_kernelIN5flash11enable_sm90INS1_16FlashAttnFwdSm90INS1_25CollectiveMainloopFwdSm90ILi2EN4cute5tupleIJNS5_1CILi1EEES8_S8_EEENS6_IJNS7_ILi192EEENS7_ILi128EEENS7_ILi96EEEEEELi96ENS_12float_e4m3_tEfNS_4arch4Sm90ELb0ELb1ELb1ELb0ELb0ELb0ELb0ELb1ELb1ELb1ELb0ELb0EEENS1_21CollectiveEpilogueFwdINS6_IJSA_SC_SB_EEES9_NS_10bfloat16_tESG_Li384ELb0ELb1ELb0ELb1EEENS1_30DynamicPersistentTileSchedulerILi384ELi128ELb0ELb1ELb1EEEEEEEEEvNT_6ParamsE,"a",@progbits
	.sectionflags	@""
	.align	4
.nv.constant0._ZN7cutlass13device_kernelIN5flash11enable_sm90INS1_16FlashAttnFwdSm90INS1_25CollectiveMainloopFwdSm90ILi2EN4cute5tupleIJNS5_1CILi1EEES8_S8_EEENS6_IJNS7_ILi192EEENS7_ILi128EEENS7_ILi96EEEEEELi96ENS_12float_e4m3_tEfNS_4arch4Sm90ELb0ELb1ELb1ELb0ELb0ELb0ELb0ELb1ELb1ELb1ELb0ELb0EEENS1_21CollectiveEpilogueFwdINS6_IJSA_SC_SB_EEES9_NS_10bfloat16_tESG_Li384ELb0ELb1ELb0ELb1EEENS1_30DynamicPersistentTileSchedulerILi384ELi128ELb0ELb1ELb1EEEEEEEEEvNT_6ParamsE:
	.zero		3328


//--------------------- .nv.constant0._ZN7cutlass13device_kernelIN5flash11enable_sm90INS1_16FlashAttnFwdSm90INS1_25CollectiveMainloopFwdSm90ILi2EN4cute5tupleIJNS5_1CILi1EEES8_S8_EEENS6_IJNS7_ILi192EEENS7_ILi128EEENS7_ILi96EEEEEELi96ENS_12float_e4m3_tEfNS_4arch4Sm90ELb0ELb1ELb1ELb1ELb0ELb0ELb0ELb1ELb1ELb1ELb0ELb0EEENS1_21CollectiveEpilogueFwdINS6_IJSA_SC_SB_EEES9_NS_10bfloat16_tESG_Li384ELb1ELb1ELb0ELb1EEENS1_36VarlenDynamicPersistentTileSchedulerILi192ELi128ELi384ELi128ELb0ELb1ELb1ELb1ELb0ELb1EEEEEEEEEvNT_6ParamsE --------------------------
	.section	.nv.constant0._ZN7cutlass13device_kernelIN5flash11enable_sm90INS1_16FlashAttnFwdSm90INS1_25CollectiveMainloopFwdSm90ILi2EN4cute5tupleIJNS5_1CILi1EEES8_S8_EEENS6_IJNS7_ILi192EEENS7_ILi128EEENS7_ILi96EEEEEELi96ENS_12float_e4m3_tEfNS_4arch4Sm90ELb0ELb1ELb1ELb1ELb0ELb0ELb0ELb1ELb1ELb1ELb0ELb0EEENS1_21CollectiveEpilogueFwdINS6_IJSA_SC_SB_EEES9_NS_10bfloat16_tESG_Li384ELb1ELb1ELb0ELb1EEENS1_36VarlenDynamicPersistentTileSchedulerILi192ELi128ELi384ELi128ELb0ELb1ELb1ELb1ELb0ELb1EEEEEEEEEvNT_6ParamsE,"a",@progbits
	.sectionflags	@""
	.align	4
.nv.constant0._ZN7cutlass13device_kernelIN5flash11enable_sm90INS1_16FlashAttnFwdSm90INS1_25CollectiveMainloopFwdSm90ILi2EN4cute5tupleIJNS5_1CILi1EEES8_S8_EEENS6_IJNS7_ILi192EEENS7_ILi128EEENS7_ILi96EEEEEELi96ENS_12float_e4m3_tEfNS_4arch4Sm90ELb0ELb1ELb1ELb1ELb0ELb0ELb0ELb1ELb1ELb1ELb0ELb0EEENS1_21CollectiveEpilogueFwdINS6_IJSA_SC_SB_EEES9_NS_10bfloat16_tESG_Li384ELb1ELb1ELb0ELb1EEENS1_36VarlenDynamicPersistentTileSchedulerILi192ELi128ELi384ELi128ELb0ELb1ELb1ELb1ELb0ELb1EEEEEEEEEvNT_6ParamsE:
	.zero		3328


//--------------------- .nv.constant0._ZN7cutlass13device_kernelIN5flash11enable_sm90INS1_16FlashAttnFwdSm90INS1_25CollectiveMainloopFwdSm90ILi2EN4cute5tupleIJNS5_1CILi1EEES8_S8_EEENS6_IJNS7_ILi192EEENS7_ILi128EEENS7_ILi96EEEEEELi96ENS_12float_e4m3_tEfNS_4arch4Sm90ELb0ELb1ELb1ELb1ELb0ELb1ELb0ELb1ELb1ELb1ELb0ELb0EEENS1_21CollectiveEpilogueFwdINS6_IJSA_SC_SB_EEES9_NS_10bfloat16_tESG_Li384ELb1ELb1ELb0ELb1EEENS1_36VarlenDynamicPersistentTileSchedulerILi192ELi128ELi384ELi128ELb0ELb1ELb1ELb1ELb0ELb1EEEEEEEEEvNT_6ParamsE --------------------------
	.section	.nv.constant0._ZN7cutlass13device_kernelIN5flash11enable_sm90INS1_16FlashAttnFwdSm90INS1_25CollectiveMainloopFwdSm90ILi2EN4cute5tupleIJNS5_1CILi1EEES8_S8_EEENS6_IJNS7_ILi192EEENS7_ILi128EEENS7_ILi96EEEEEELi96ENS_12float_e4m3_tEfNS_4arch4Sm90ELb0ELb1ELb1ELb1ELb0ELb1ELb0ELb1ELb1ELb1ELb0ELb0EEENS1_21CollectiveEpilogueFwdINS6_IJSA_SC_SB_EEES9_NS_10bfloat16_tESG_Li384ELb1ELb1ELb0ELb1EEENS1_36VarlenDynamicPersistentTileSchedulerILi192ELi128ELi384ELi128ELb0ELb1ELb1ELb1ELb0ELb1EEEEEEEEEvNT_6ParamsE,"a",@progbits
	.sectionflags	@""
	.align	4
.nv.constant0._ZN7cutlass13device_kernelIN5flash11enable_sm90INS1_16FlashAttnFwdSm90INS1_25CollectiveMainloopFwdSm90ILi2EN4cute5tupleIJNS5_1CILi1EEES8_S8_EEENS6_IJNS7_ILi192EEENS7_ILi128EEENS7_ILi96EEEEEELi96ENS_12float_e4m3_tEfNS_4arch4Sm90ELb0ELb1ELb1ELb1ELb0ELb1ELb0ELb1ELb1ELb1ELb0ELb0EEENS1_21CollectiveEpilogueFwdINS6_IJSA_SC_SB_EEES9_NS_10bfloat16_tESG_Li384ELb1ELb1ELb0ELb1EEENS1_36VarlenDynamicPersistentTileSchedulerILi192ELi128ELi384ELi128ELb0ELb1ELb1ELb1ELb0ELb1EEEEEEEEEvNT_6ParamsE:
	.zero		3328


//--------------------- .nv.constant0._ZN7cutlass13device_kernelIN5flash11enable_sm90INS1_16FlashAttnFwdSm90INS1_25CollectiveMainloopFwdSm90ILi2EN4cute5tupleIJNS5_1CILi1EEES8_S8_EEENS6_IJNS7_ILi192EEENS7_ILi128EEENS7_ILi96EEEEEELi96ENS_12float_e4m3_tEfNS_4arch4Sm90ELb1ELb0ELb1ELb0ELb0ELb0ELb0ELb1ELb1ELb1ELb0ELb0EEENS1_21CollectiveEpilogueFwdINS6_IJSA_SC_SB_EEES9_NS_10bfloat16_tESG_Li384ELb0ELb1ELb0ELb1EEENS1_30DynamicPersistentTileSchedulerILi384ELi128ELb0ELb1ELb1EEEEEEEEEvNT_6ParamsE --------------------------
	.section	.nv.constant0._ZN7cutlass13device_kernelIN5flash11enable_sm90INS1_16FlashAttnFwdSm90INS1_25CollectiveMainloopFwdSm90ILi2EN4cute5tupleIJNS5_1CILi1EEES8_S8_EEENS6_IJNS7_ILi192EEENS7_ILi128EEENS7_ILi96EEEEEELi96ENS_12float_e4m3_tEfNS_4arch4Sm90ELb1ELb0ELb1ELb0ELb0ELb0ELb0ELb1ELb1ELb1ELb0ELb0EEENS1_21CollectiveEpilogueFwdINS6_IJSA_SC_SB_EEES9_NS_10bfloat16_tESG_Li384ELb0ELb1ELb0ELb1EEENS1_30DynamicPersistentTileSchedulerILi384ELi128ELb0ELb1ELb1EEEEEEEEEvNT_6ParamsE,"a",@progbits
	.sectionflags	@""
	.align	4
.nv.constant0._ZN7cutlass13device_kernelIN5flash11enable_sm90INS1_16FlashAttnFwdSm90INS1_25CollectiveMainloopFwdSm90ILi2EN4cute5tupleIJNS5_1CILi1EEES8_S8_EEENS6_IJNS7_ILi192EEENS7_ILi128EEENS7_ILi96EEEEEELi96ENS_12float_e4m3_tEfNS_4arch4Sm90ELb1ELb0ELb1ELb0ELb0ELb0ELb0ELb1ELb1ELb1ELb0ELb0EEENS1_21CollectiveEpilogueFwdINS6_IJSA_SC_SB_EEES9_NS_10bfloat16_tESG_Li384ELb0ELb1ELb0ELb1EEENS1_30DynamicPersistentTileSchedulerILi384ELi128ELb0ELb1ELb1EEEEEEEEEvNT_6ParamsE:
	.zero		3328


//--------------------- .nv.constant0._ZN7cutlass13device_kernelIN5flash11enable_sm90INS1_16FlashAttnFwdSm90INS1_25CollectiveMainloopFwdSm90ILi2EN4cute5tupleIJNS5_1CILi1EEES8_S8_EEENS6_IJNS7_ILi192EEENS7_ILi128EEENS7_ILi96EEEEEELi96ENS_12float_e4m3_tEfNS_4arch4Sm90ELb1ELb0ELb1ELb1ELb0ELb0ELb0ELb1ELb1ELb1ELb0ELb0EEENS1_21CollectiveEpilogueFwdINS6_IJSA_SC_SB_EEES9_NS_10bfloat16_tESG_Li384ELb1ELb1ELb0ELb1EEENS1_36VarlenDynamicPersistentTileSchedulerILi192ELi128ELi384ELi128ELb0ELb1ELb1ELb1ELb1ELb1EEEEEEEEEvNT_6ParamsE --------------------------
	.section	.nv.constant0._ZN7cutlass13device_kernelIN5flash11enable_sm90INS1_16FlashAttnFwdSm90INS1_25CollectiveMainloopFwdSm90ILi2EN4cute5tupleIJNS5_1CILi1EEES8_S8_EEENS6_IJNS7_ILi192EEENS7_ILi128EEENS7_ILi96EEEEEELi96ENS_12float_e4m3_tEfNS_4arch4Sm90ELb1ELb0ELb1ELb1ELb0ELb0ELb0ELb1ELb1ELb1ELb0ELb0EEENS1_21CollectiveEpilogueFwdINS6_IJSA_SC_SB_EEES9_NS_10bfloat16_tESG_Li384ELb1ELb1ELb0ELb1EEENS1_36VarlenDynamicPersistentTileSchedulerILi192ELi128ELi384ELi128ELb0ELb1ELb1ELb1ELb1ELb1EEEEEEEEEvNT_6ParamsE,"a",@progbits
	.sectionflags	@""
	.align	4
.nv.constant0._ZN7cutlass13device_kernelIN5flash11enable_sm90INS1_16FlashAttnFwdSm90INS1_25CollectiveMainloopFwdSm90ILi2EN4cute5tupleIJNS5_1CILi1EEES8_S8_EEENS6_IJNS7_ILi192EEENS7_ILi128EEENS7_ILi96EEEEEELi96ENS_12float_e4m3_tEfNS_4arch4Sm90ELb1ELb0ELb1ELb1ELb0ELb0ELb0ELb1ELb1ELb1ELb0ELb0EEENS1_21CollectiveEpilogueFwdINS6_IJSA_SC_SB_EEES9_NS_10bfloat16_tESG_Li384ELb1ELb1ELb0ELb1EEENS1_36VarlenDynamicPersistentTileSchedulerILi192ELi128ELi384ELi128ELb0ELb1ELb1ELb1ELb1ELb1EEEEEEEEEvNT_6ParamsE:
	.zero		3328


//--------------------- .nv.constant0._ZN7cutlass13device_kernelIN5flash11enable_sm90INS1_16FlashAttnFwdSm90INS1_25CollectiveMainloopFwdSm90ILi2EN4cute5tupleIJNS5_1CILi1EEES8_S8_EEENS6_IJNS7_ILi192EEENS7_ILi128EEENS7_ILi96EEEEEELi96ENS_12float_e4m3_tEfNS_4arch4Sm90ELb1ELb0ELb1ELb1ELb0ELb1ELb0ELb1ELb1ELb1ELb0ELb0EEENS1_21CollectiveEpilogueFwdINS6_IJSA_SC_SB_EEES9_NS_10bfloat16_tESG_Li384ELb1ELb1ELb0ELb1EEENS1_36VarlenDynamicPersistentTileSchedulerILi192ELi128ELi384ELi128ELb0ELb1ELb1ELb1ELb1ELb1EEEEEEEEEvNT_6ParamsE --------------------------
	.section	.nv.constant0._ZN7cutlass13device_kernelIN5flash11enable_sm90INS1_16FlashAttnFwdSm90INS1_25CollectiveMainloopFwdSm90ILi2EN4cute5tupleIJNS5_1CILi1EEES8_S8_EEENS6_IJNS7_ILi192EEENS7_ILi128EEENS7_ILi96EEEEEELi96ENS_12float_e4m3_tEfNS_4arch4Sm90ELb1ELb0ELb1ELb1ELb0ELb1ELb0ELb1ELb1ELb1ELb0ELb0EEENS1_21CollectiveEpilogueFwdINS6_IJSA_SC_SB_EEES9_NS_10bfloat16_tESG_Li384ELb1ELb1ELb0ELb1EEENS1_36VarlenDynamicPersistentTileSchedulerILi192ELi128ELi384ELi128ELb0ELb1ELb1ELb1ELb1ELb1EEEEEEEEEvNT_6ParamsE,"a",@progbits
	.sectionflags	@""
	.align	4
.nv.constant0._ZN7cutlass13device_kernelIN5flash11enable_sm90INS1_16FlashAttnFwdSm90INS1_25CollectiveMainloopFwdSm90ILi2EN4cute5tupleIJNS5_1CILi1EEES8_S8_EEENS6_IJNS7_ILi192EEENS7_ILi128EEENS7_ILi96EEEEEELi96ENS_12float_e4m3_tEfNS_4arch4Sm90ELb1ELb0ELb1ELb1ELb0ELb1ELb0ELb1ELb1ELb1ELb0ELb0EEENS1_21CollectiveEpilogueFwdINS6_IJSA_SC_SB_EEES9_NS_10bfloat16_tESG_Li384ELb1ELb1ELb0ELb1EEENS1_36VarlenDynamicPersistentTileSchedulerILi192ELi128ELi384ELi128ELb0ELb1ELb1ELb1ELb1ELb1EEEEEEEEEvNT_6ParamsE:
	.zero		3328


//--------------------- SYMBOLS --------------------------

	.type		.nv.reservedSmem.offset0,@object
	.size		.nv.reservedSmem.offset0,0x4
	.type		__assertfail,@function
